def attn_fwd(
    Q,
    K,
    V,
    Out,
    Lse,
    sm_scale,
    stride_qz,
    stride_qh,
    stride_qm,
    stride_qk,
    stride_kz,
    stride_kh,
    stride_kn,
    stride_kk,
    stride_vz,
    stride_vh,
    stride_vn,
    stride_vk,
    stride_oz,
    stride_oh,
    stride_om,
    stride_ok,
    seqlen_q,
    seqlen_k,
    BLOCK_M: tl.constexpr,
    BLOCK_N: tl.constexpr,
    HEAD_DIM: tl.constexpr,
    CAUSAL: tl.constexpr,
):
    start_m = tl.program_id(0)
    off_hz = tl.program_id(1)
    q_off = off_hz * stride_qh
    k_off = off_hz * stride_kh
    v_off = off_hz * stride_vh
    offs_m = start_m * BLOCK_M + tl.arange(0, BLOCK_M)
    offs_d = tl.arange(0, HEAD_DIM)
    offs_n = tl.arange(0, BLOCK_N)
    q_ptrs = Q + q_off + offs_m[:, None] * stride_qm + offs_d[None, :] * stride_qk
    k_ptrs = K + k_off + offs_d[:, None] * stride_kk + offs_n[None, :] * stride_kn
    v_ptrs = V + v_off + offs_n[:, None] * stride_vn + offs_d[None, :] * stride_vk
    m_i = tl.full([BLOCK_M], float("-inf"), dtype=tl.float32)
    l_i = tl.zeros([BLOCK_M], dtype=tl.float32) + 1.0
    acc = tl.zeros([BLOCK_M, HEAD_DIM], dtype=tl.float32)
    q = tl.load(q_ptrs)
    acc, l_i, m_i = _attn_fwd_inner(
        acc,
        l_i,
        m_i,
        q,
        k_ptrs,
        v_ptrs,
        sm_scale,
        stride_kn,
        stride_vn,
        start_m,
        seqlen_k,
        BLOCK_M,
        BLOCK_N,
        HEAD_DIM,
        CAUSAL,
    )
    acc = acc / l_i[:, None]
    lse = m_i + tl.math.log2(l_i) / 1.4426950408889634
    o_ptrs = (
        Out
        + off_hz * stride_oh
        + offs_m[:, None] * stride_om
        + offs_d[None, :] * stride_ok
    )
    tl.store(o_ptrs, acc.to(Out.dtype.element_ty))
    tl.store(Lse + off_hz * seqlen_q + offs_m, lse)

# config = {"BLOCK_M": 64, "BLOCK_N": 128, "HEAD_DIM": 256, "arch": "sm_80", "causal": true, "dtype": "fp16", "num_stages": 2, "num_warps": 4}
# arch = sm_80


// ===== COMPILED SASS (sm_80) =====

	.target	sm_80

	.elftype	@"ET_EXEC"


//--------------------- .note.nv.tkinfo           --------------------------
	.section	.note.nv.tkinfo,"",@"SHT_NOTE"
	.sectionflags	@"SHF_NOTE_NV_TKINFO"
	.tkinfo
        /*0018*/ 	.word	0x00000002
        /*0030*/ 	.string	""
        /*0030*/ 	.string	"ptxas"
        /*0030*/ 	.string	"Cuda compilation tools, release 13.0, V13.0.88"
        /*0030*/ 	.string	"Build cuda_13.0.r13.0/compiler.36424714_0"
        /*0030*/ 	.string	"-v  -suppress-debug-info  -lineinfo  -arch sm_80 "



//--------------------- .note.nv.cuinfo           --------------------------
	.section	.note.nv.cuinfo,"",@"SHT_NOTE"
	.sectionflags	@"SHF_NOTE_NV_CUINFO"
        /*0018*/ 	.short	0x0002
        /*001a*/ 	.short	0x0050
        /*001c*/ 	.short	0x0082
	.zero		2


//--------------------- .nv.info                  --------------------------
	.section	.nv.info,"",@"SHT_CUDA_INFO"
	.align	4


	//----- nvinfo : EIATTR_REGCOUNT
	.align		4
        /*0000*/ 	.byte	0x04, 0x2f
        /*0002*/ 	.short	(.L_2 - .L_1)
	.align		4
.L_1:
        /*0004*/ 	.word	index@(attn_fwd)
        /*0008*/ 	.word	0x00000020


	//----- nvinfo : EIATTR_FRAME_SIZE
	.align		4
.L_2:
        /*000c*/ 	.byte	0x04, 0x11
        /*000e*/ 	.short	(.L_4 - .L_3)
	.align		4
.L_3:
        /*0010*/ 	.word	index@(attn_fwd)
        /*0014*/ 	.word	0x00002b58


	//----- nvinfo : EIATTR_MIN_STACK_SIZE
	.align		4
.L_4:
        /*0018*/ 	.byte	0x04, 0x12
        /*001a*/ 	.short	(.L_6 - .L_5)
	.align		4
.L_5:
        /*001c*/ 	.word	index@(attn_fwd)
        /*0020*/ 	.word	0x00002b58
.L_6:


//--------------------- .nv.info.attn_fwd         --------------------------
	.section	.nv.info.attn_fwd,"",@"SHT_CUDA_INFO"
	.sectionflags	@""
	.align	4


	//----- nvinfo : EIATTR_CUDA_API_VERSION
	.align		4
        /*0000*/ 	.byte	0x04, 0x37
        /*0002*/ 	.short	(.L_8 - .L_7)
.L_7:
        /*0004*/ 	.word	0x00000082


	//----- nvinfo : EIATTR_SW2861232_WAR
	.align		4
.L_8:
        /*0008*/ 	.byte	0x01, 0x35
	.zero		2


	//----- nvinfo : EIATTR_PARAM_CBANK
	.align		4
        /*000c*/ 	.byte	0x04, 0x0a
        /*000e*/ 	.short	(.L_10 - .L_9)
	.align		4
.L_9:
        /*0010*/ 	.word	index@(.nv.constant0.attn_fwd)
        /*0014*/ 	.short	0x0160
        /*0016*/ 	.short	0x0088


	//----- nvinfo : EIATTR_CBANK_PARAM_SIZE
	.align		4
.L_10:
        /*0018*/ 	.byte	0x03, 0x19
        /*001a*/ 	.short	0x0088


	//----- nvinfo : EIATTR_KPARAM_INFO
	.align		4
        /*001c*/ 	.byte	0x04, 0x17
        /*001e*/ 	.short	(.L_12 - .L_11)
.L_11:
        /*0020*/ 	.word	0x00000000
        /*0024*/ 	.short	0x0019
        /*0026*/ 	.short	0x0080
        /*0028*/ 	.byte	0x00, 0xf4, 0x21, 0x00


	//----- nvinfo : EIATTR_KPARAM_INFO
	.align		4
.L_12:
        /*002c*/ 	.byte	0x04, 0x17
        /*002e*/ 	.short	(.L_14 - .L_13)
.L_13:
        /*0030*/ 	.word	0x00000000
        /*0034*/ 	.short	0x0018
        /*0036*/ 	.short	0x0078
        /*0038*/ 	.byte	0x00, 0xf4, 0x21, 0x00


	//----- nvinfo : EIATTR_KPARAM_INFO
	.align		4
.L_14:
        /*003c*/ 	.byte	0x04, 0x17
        /*003e*/ 	.short	(.L_16 - .L_15)
.L_15:
        /*0040*/ 	.word	0x00000000
        /*0044*/ 	.short	0x0017
        /*0046*/ 	.short	0x0070
        /*0048*/ 	.byte	0x00, 0xf0, 0x11, 0x00


	//----- nvinfo : EIATTR_KPARAM_INFO
	.align		4
.L_16:
        /*004c*/ 	.byte	0x04, 0x17
        /*004e*/ 	.short	(.L_18 - .L_17)
.L_17:
        /*0050*/ 	.word	0x00000000
        /*0054*/ 	.short	0x0016
        /*0056*/ 	.short	0x006c
        /*0058*/ 	.byte	0x00, 0xf0, 0x11, 0x00


	//----- nvinfo : EIATTR_KPARAM_INFO
	.align		4
.L_18:
        /*005c*/ 	.byte	0x04, 0x17
        /*005e*/ 	.short	(.L_20 - .L_19)
.L_19:
        /*0060*/ 	.word	0x00000000
        /*0064*/ 	.short	0x0015
        /*0066*/ 	.short	0x0068
        /*0068*/ 	.byte	0x00, 0xf0, 0x11, 0x00


	//----- nvinfo : EIATTR_KPARAM_INFO
	.align		4
.L_20:
        /*006c*/ 	.byte	0x04, 0x17
        /*006e*/ 	.short	(.L_22 - .L_21)
.L_21:
        /*0070*/ 	.word	0x00000000
        /*0074*/ 	.short	0x0014
        /*0076*/ 	.short	0x0064
        /*0078*/ 	.byte	0x00, 0xf0, 0x11, 0x00


	//----- nvinfo : EIATTR_KPARAM_INFO
	.align		4
.L_22:
        /*007c*/ 	.byte	0x04, 0x17
        /*007e*/ 	.short	(.L_24 - .L_23)
.L_23:
        /*0080*/ 	.word	0x00000000
        /*0084*/ 	.short	0x0013
        /*0086*/ 	.short	0x0060
        /*0088*/ 	.byte	0x00, 0xf0, 0x11, 0x00


	//----- nvinfo : EIATTR_KPARAM_INFO
	.align		4
.L_24:
        /*008c*/ 	.byte	0x04, 0x17
        /*008e*/ 	.short	(.L_26 - .L_25)
.L_25:
        /*0090*/ 	.word	0x00000000
        /*0094*/ 	.short	0x0012
        /*0096*/ 	.short	0x005c
        /*0098*/ 	.byte	0x00, 0xf0, 0x11, 0x00


	//----- nvinfo : EIATTR_KPARAM_INFO
	.align		4
.L_26:
        /*009c*/ 	.byte	0x04, 0x17
        /*009e*/ 	.short	(.L_28 - .L_27)
.L_27:
        /*00a0*/ 	.word	0x00000000
        /*00a4*/ 	.short	0x0011
        /*00a6*/ 	.short	0x0058
        /*00a8*/ 	.byte	0x00, 0xf0, 0x11, 0x00


	//----- nvinfo : EIATTR_KPARAM_INFO
	.align		4
.L_28:
        /*00ac*/ 	.byte	0x04, 0x17
        /*00ae*/ 	.short	(.L_30 - .L_29)
.L_29:
        /*00b0*/ 	.word	0x00000000
        /*00b4*/ 	.short	0x0010
        /*00b6*/ 	.short	0x0054
        /*00b8*/ 	.byte	0x00, 0xf0, 0x11, 0x00


	//----- nvinfo : EIATTR_KPARAM_INFO
	.align		4
.L_30:
        /*00bc*/ 	.byte	0x04, 0x17
        /*00be*/ 	.short	(.L_32 - .L_31)
.L_31:
        /*00c0*/ 	.word	0x00000000
        /*00c4*/ 	.short	0x000f
        /*00c6*/ 	.short	0x0050
        /*00c8*/ 	.byte	0x00, 0xf0, 0x11, 0x00


	//----- nvinfo : EIATTR_KPARAM_INFO
	.align		4
.L_32:
        /*00cc*/ 	.byte	0x04, 0x17
        /*00ce*/ 	.short	(.L_34 - .L_33)
.L_33:
        /*00d0*/ 	.word	0x00000000
        /*00d4*/ 	.short	0x000e
        /*00d6*/ 	.short	0x004c
        /*00d8*/ 	.byte	0x00, 0xf0, 0x11, 0x00


	//----- nvinfo : EIATTR_KPARAM_INFO
	.align		4
.L_34:
        /*00dc*/ 	.byte	0x04, 0x17
        /*00de*/ 	.short	(.L_36 - .L_35)
.L_35:
        /*00e0*/ 	.word	0x00000000
        /*00e4*/ 	.short	0x000d
        /*00e6*/ 	.short	0x0048
        /*00e8*/ 	.byte	0x00, 0xf0, 0x11, 0x00


	//----- nvinfo : EIATTR_KPARAM_INFO
	.align		4
.L_36:
        /*00ec*/ 	.byte	0x04, 0x17
        /*00ee*/ 	.short	(.L_38 - .L_37)
.L_37:
        /*00f0*/ 	.word	0x00000000
        /*00f4*/ 	.short	0x000c
        /*00f6*/ 	.short	0x0044
        /*00f8*/ 	.byte	0x00, 0xf0, 0x11, 0x00


	//----- nvinfo : EIATTR_KPARAM_INFO
	.align		4
.L_38:
        /*00fc*/ 	.byte	0x04, 0x17
        /*00fe*/ 	.short	(.L_40 - .L_39)
.L_39:
        /*0100*/ 	.word	0x00000000
        /*0104*/ 	.short	0x000b
        /*0106*/ 	.short	0x0040
        /*0108*/ 	.byte	0x00, 0xf0, 0x11, 0x00


	//----- nvinfo : EIATTR_KPARAM_INFO
	.align		4
.L_40:
        /*010c*/ 	.byte	0x04, 0x17
        /*010e*/ 	.short	(.L_42 - .L_41)
.L_41:
        /*0110*/ 	.word	0x00000000
        /*0114*/ 	.short	0x000a
        /*0116*/ 	.short	0x003c
        /*0118*/ 	.byte	0x00, 0xf0, 0x11, 0x00


	//----- nvinfo : EIATTR_KPARAM_INFO
	.align		4
.L_42:
        /*011c*/ 	.byte	0x04, 0x17
        /*011e*/ 	.short	(.L_44 - .L_43)
.L_43:
        /*0120*/ 	.word	0x00000000
        /*0124*/ 	.short	0x0009
        /*0126*/ 	.short	0x0038
        /*0128*/ 	.byte	0x00, 0xf0, 0x11, 0x00


	//----- nvinfo : EIATTR_KPARAM_INFO
	.align		4
.L_44:
        /*012c*/ 	.byte	0x04, 0x17
        /*012e*/ 	.short	(.L_46 - .L_45)
.L_45:
        /*0130*/ 	.word	0x00000000
        /*0134*/ 	.short	0x0008
        /*0136*/ 	.short	0x0034
        /*0138*/ 	.byte	0x00, 0xf0, 0x11, 0x00


	//----- nvinfo : EIATTR_KPARAM_INFO
	.align		4
.L_46:
        /*013c*/ 	.byte	0x04, 0x17
        /*013e*/ 	.short	(.L_48 - .L_47)
.L_47:
        /*0140*/ 	.word	0x00000000
        /*0144*/ 	.short	0x0007
        /*0146*/ 	.short	0x0030
        /*0148*/ 	.byte	0x00, 0xf0, 0x11, 0x00


	//----- nvinfo : EIATTR_KPARAM_INFO
	.align		4
.L_48:
        /*014c*/ 	.byte	0x04, 0x17
        /*014e*/ 	.short	(.L_50 - .L_49)
.L_49:
        /*0150*/ 	.word	0x00000000
        /*0154*/ 	.short	0x0006
        /*0156*/ 	.short	0x002c
        /*0158*/ 	.byte	0x00, 0xf0, 0x11, 0x00


	//----- nvinfo : EIATTR_KPARAM_INFO
	.align		4
.L_50:
        /*015c*/ 	.byte	0x04, 0x17
        /*015e*/ 	.short	(.L_52 - .L_51)
.L_51:
        /*0160*/ 	.word	0x00000000
        /*0164*/ 	.short	0x0005
        /*0166*/ 	.short	0x0028
        /*0168*/ 	.byte	0x00, 0xf0, 0x11, 0x00


	//----- nvinfo : EIATTR_KPARAM_INFO
	.align		4
.L_52:
        /*016c*/ 	.byte	0x04, 0x17
        /*016e*/ 	.short	(.L_54 - .L_53)
.L_53:
        /*0170*/ 	.word	0x00000000
        /*0174*/ 	.short	0x0004
        /*0176*/ 	.short	0x0020
        /*0178*/ 	.byte	0x00, 0xf4, 0x21, 0x00


	//----- nvinfo : EIATTR_KPARAM_INFO
	.align		4
.L_54:
        /*017c*/ 	.byte	0x04, 0x17
        /*017e*/ 	.short	(.L_56 - .L_55)
.L_55:
        /*0180*/ 	.word	0x00000000
        /*0184*/ 	.short	0x0003
        /*0186*/ 	.short	0x0018
        /*0188*/ 	.byte	0x00, 0xf4, 0x21, 0x00


	//----- nvinfo : EIATTR_KPARAM_INFO
	.align		4
.L_56:
        /*018c*/ 	.byte	0x04, 0x17
        /*018e*/ 	.short	(.L_58 - .L_57)
.L_57:
        /*0190*/ 	.word	0x00000000
        /*0194*/ 	.short	0x0002
        /*0196*/ 	.short	0x0010
        /*0198*/ 	.byte	0x00, 0xf4, 0x21, 0x00


	//----- nvinfo : EIATTR_KPARAM_INFO
	.align		4
.L_58:
        /*019c*/ 	.byte	0x04, 0x17
        /*019e*/ 	.short	(.L_60 - .L_59)
.L_59:
        /*01a0*/ 	.word	0x00000000
        /*01a4*/ 	.short	0x0001
        /*01a6*/ 	.short	0x0008
        /*01a8*/ 	.byte	0x00, 0xf4, 0x21, 0x00


	//----- nvinfo : EIATTR_KPARAM_INFO
	.align		4
.L_60:
        /*01ac*/ 	.byte	0x04, 0x17
        /*01ae*/ 	.short	(.L_62 - .L_61)
.L_61:
        /*01b0*/ 	.word	0x00000000
        /*01b4*/ 	.short	0x0000
        /*01b6*/ 	.short	0x0000
        /*01b8*/ 	.byte	0x00, 0xf4, 0x21, 0x00


	//----- nvinfo : EIATTR_MAXREG_COUNT
	.align		4
.L_62:
        /*01bc*/ 	.byte	0x03, 0x1b
        /*01be*/ 	.short	0x00ff


	//----- nvinfo : EIATTR_NUM_BARRIERS
	.align		4
        /*01c0*/ 	.byte	0x02, 0x4c
        /*01c2*/ 	.byte	0x01
	.zero		1


	//----- nvinfo : EIATTR_ANNOTATIONS
	.align		4
        /*01c4*/ 	.byte	0x04, 0x55
        /*01c6*/ 	.short	(.L_64 - .L_63)


	//   ....[0]....
.L_63:
        /*01c8*/ 	.word	0x00000001
        /*01cc*/ 	.byte	0x40, 0x04, 0x00, 0x00, 0x01, 0x00, 0x00, 0x00, 0x50, 0x04, 0x00, 0x00, 0x01, 0x00, 0x00, 0x00
        /* <DEDUP_REMOVED lines=857> */
        /*376c*/ 	.byte	0x10, 0x1a, 0x01, 0x00, 0x01, 0x00, 0x00, 0x00, 0x20, 0x1a, 0x01, 0x00


	//----- nvinfo : EIATTR_MERCURY_ISA_VERSION
	.align		4
.L_64:
        /*3778*/ 	.byte	0x03, 0x5f
        /*377a*/ 	.short	0x0000


	//----- nvinfo : EIATTR_COOP_GROUP_MASK_REGIDS
	.align		4
        /*377c*/ 	.byte	0x04, 0x29
        /*377e*/ 	.short	(.L_66 - .L_65)


	//   ....[0]....
.L_65:
        /*3780*/ 	.word	0xffffffff


	//   ....[1]....
        /*3784*/ 	.word	0xffffffff


	//   ....[2]....
        /*3788*/ 	.word	0xffffffff


	//   ....[3]....
        /*378c*/ 	.word	0xffffffff


	//   ....[4]....
        /*3790*/ 	.word	0xffffffff


	//   ....[5]....
        /*3794*/ 	.word	0xffffffff


	//   ....[6]....
        /*3798*/ 	.word	0xffffffff


	//   ....[7]....
        /*379c*/ 	.word	0xffffffff


	//   ....[8]....
        /*37a0*/ 	.word	0xffffffff


	//   ....[9]....
        /*37a4*/ 	.word	0xffffffff


	//   ....[10]....
        /*37a8*/ 	.word	0xffffffff


	//   ....[11]....
        /*37ac*/ 	.word	0xffffffff


	//   ....[12]....
        /*37b0*/ 	.word	0xffffffff


	//   ....[13]....
        /*37b4*/ 	.word	0xffffffff


	//   ....[14]....
        /*37b8*/ 	.word	0xffffffff


	//   ....[15]....
        /*37bc*/ 	.word	0xffffffff


	//   ....[16]....
        /*37c0*/ 	.word	0xffffffff


	//   ....[17]....
        /*37c4*/ 	.word	0xffffffff


	//   ....[18]....
        /*37c8*/ 	.word	0xffffffff


	//   ....[19]....
        /*37cc*/ 	.word	0xffffffff


	//   ....[20]....
        /*37d0*/ 	.word	0xffffffff


	//   ....[21]....
        /*37d4*/ 	.word	0xffffffff


	//   ....[22]....
        /*37d8*/ 	.word	0xffffffff


	//   ....[23]....
        /*37dc*/ 	.word	0xffffffff


	//   ....[24]....
        /*37e0*/ 	.word	0xffffffff


	//   ....[25]....
        /*37e4*/ 	.word	0xffffffff


	//   ....[26]....
        /*37e8*/ 	.word	0xffffffff


	//   ....[27]....
        /*37ec*/ 	.word	0xffffffff


	//   ....[28]....
        /*37f0*/ 	.word	0xffffffff


	//   ....[29]....
        /*37f4*/ 	.word	0xffffffff


	//   ....[30]....
        /*37f8*/ 	.word	0xffffffff


	//   ....[31]....
        /*37fc*/ 	.word	0xffffffff


	//   ....[32]....
        /*3800*/ 	.word	0xffffffff


	//   ....[33]....
        /*3804*/ 	.word	0xffffffff


	//   ....[34]....
        /*3808*/ 	.word	0xffffffff


	//   ....[35]....
        /*380c*/ 	.word	0xffffffff


	//   ....[36]....
        /*3810*/ 	.word	0xffffffff


	//   ....[37]....
        /*3814*/ 	.word	0xffffffff


	//   ....[38]....
        /*3818*/ 	.word	0xffffffff


	//   ....[39]....
        /*381c*/ 	.word	0xffffffff


	//----- nvinfo : EIATTR_COOP_GROUP_INSTR_OFFSETS
	.align		4
.L_66:
        /*3820*/ 	.byte	0x04, 0x28
        /*3822*/ 	.short	(.L_68 - .L_67)


	//   ....[0]....
.L_67:
        /*3824*/ 	.word	0x00024a90


	//   ....[1]....
        /*3828*/ 	.word	0x00024ab0


	//   ....[2]....
        /*382c*/ 	.word	0x00024ac0


	//   ....[3]....
        /*3830*/ 	.word	0x00024ad0


	//   ....[4]....
        /*3834*/ 	.word	0x00024ae0


	//   ....[5]....
        /*3838*/ 	.word	0x00024af0


	//   ....[6]....
        /*383c*/ 	.word	0x00024b60


	//   ....[7]....
        /*3840*/ 	.word	0x00024b70


	//   ....[8]....
        /*3844*/ 	.word	0x00024bf0


	//   ....[9]....
        /*3848*/ 	.word	0x00024c00


	//   ....[10]....
        /*384c*/ 	.word	0x00024c10


	//   ....[11]....
        /*3850*/ 	.word	0x00024c20


	//   ....[12]....
        /*3854*/ 	.word	0x00024c50


	//   ....[13]....
        /*3858*/ 	.word	0x00024c60


	//   ....[14]....
        /*385c*/ 	.word	0x00024ca0


	//   ....[15]....
        /*3860*/ 	.word	0x00024cb0


	//   ....[16]....
        /*3864*/ 	.word	0x00025070


	//   ....[17]....
        /*3868*/ 	.word	0x00025080


	//   ....[18]....
        /*386c*/ 	.word	0x000250b0


	//   ....[19]....
        /*3870*/ 	.word	0x000250c0


	//   ....[20]....
        /*3874*/ 	.word	0x00026a40


	//   ....[21]....
        /*3878*/ 	.word	0x00026a50


	//   ....[22]....
        /*387c*/ 	.word	0x00026f90


	//   ....[23]....
        /*3880*/ 	.word	0x00027020


	//   ....[24]....
        /*3884*/ 	.word	0x00027030


	//   ....[25]....
        /*3888*/ 	.word	0x00027040


	//   ....[26]....
        /*388c*/ 	.word	0x00027050


	//   ....[27]....
        /*3890*/ 	.word	0x00027060


	//   ....[28]....
        /*3894*/ 	.word	0x00027070


	//   ....[29]....
        /*3898*/ 	.word	0x00027080


	//   ....[30]....
        /*389c*/ 	.word	0x00027110


	//   ....[31]....
        /*38a0*/ 	.word	0x00027120


	//   ....[32]....
        /*38a4*/ 	.word	0x00027130


	//   ....[33]....
        /*38a8*/ 	.word	0x00027140


	//   ....[34]....
        /*38ac*/ 	.word	0x00027150


	//   ....[35]....
        /*38b0*/ 	.word	0x00027160


	//   ....[36]....
        /*38b4*/ 	.word	0x00027850


	//   ....[37]....
        /*38b8*/ 	.word	0x00027860


	//   ....[38]....
        /*38bc*/ 	.word	0x00027890


	//   ....[39]....
        /*38c0*/ 	.word	0x000278a0


	//----- nvinfo : EIATTR_EXIT_INSTR_OFFSETS
	.align		4
.L_68:
        /*38c4*/ 	.byte	0x04, 0x1c
        /*38c6*/ 	.short	(.L_70 - .L_69)


	//   ....[0]....
.L_69:
        /*38c8*/ 	.word	0x000492e0


	//   ....[1]....
        /*38cc*/ 	.word	0x00049460


	//----- nvinfo : EIATTR_REQNTID
	.align		4
.L_70:
        /*38d0*/ 	.byte	0x04, 0x10
        /*38d2*/ 	.short	(.L_72 - .L_71)
.L_71:
        /*38d4*/ 	.word	0x00000080
        /*38d8*/ 	.word	0x00000001
        /*38dc*/ 	.word	0x00000001


	//----- nvinfo : EIATTR_CRS_STACK_SIZE
	.align		4
.L_72:
        /*38e0*/ 	.byte	0x04, 0x1e
        /*38e2*/ 	.short	(.L_74 - .L_73)
.L_73:
        /*38e4*/ 	.word	0x00000000
.L_74:


//--------------------- .nv.callgraph             --------------------------
	.section	.nv.callgraph,"",@"SHT_CUDA_CALLGRAPH"
	.align	4
	.sectionentsize	8
	.align		4
        /*0000*/ 	.word	0x00000000
	.align		4
        /*0004*/ 	.word	0xffffffff
	.align		4
        /*0008*/ 	.word	0x00000000
	.align		4
        /*000c*/ 	.word	0xfffffffe
	.align		4
        /*0010*/ 	.word	0x00000000
	.align		4
        /*0014*/ 	.word	0xfffffffd
	.align		4
        /*0018*/ 	.word	0x00000000
	.align		4
        /*001c*/ 	.word	0xfffffffc


//--------------------- .nv.rel.action            --------------------------
	.section	.nv.rel.action,"",@"SHT_CUDA_RELOCINFO"
	.align	8
	.sectionentsize	8
        /*0000*/ 	.byte	0x73, 0x00, 0x00, 0x00, 0x00, 0x00, 0x00, 0x00, 0x00, 0x00, 0x00, 0x11, 0x25, 0x00, 0x05, 0x36


//--------------------- .nv.constant4             --------------------------
	.section	.nv.constant4,"a",@progbits
	.align	8
	.align		8
.nv.constant4:
        /*0000*/ 	.dword	_$_str


//--------------------- .nv.constant0.attn_fwd    --------------------------
	.section	.nv.constant0.attn_fwd,"a",@progbits
	.sectionflags	@""
	.align	4
.nv.constant0.attn_fwd:
	.zero		488


//--------------------- .text.attn_fwd            --------------------------
	.section	.text.attn_fwd,"ax",@progbits
	.sectioninfo	@"SHI_REGISTERS=32"
	.align	128
        .global         attn_fwd
        .type           attn_fwd,@function
        .size           attn_fwd,(.L_x_21 - attn_fwd)
        .other          attn_fwd,@"STO_CUDA_ENTRY STV_DEFAULT"
attn_fwd:
.text.attn_fwd:
[----:B------:R-:W-:Y:S02]  /*0000*/  MOV R1, c[0x0][0x28] ;  /* 0x00000a0000017a02 */ /* 0x000fe40000000f00 */
[----:B------:R-:W0:Y:S01]  /*0010*/  S2R R0, SR_CTAID.X ;  /* 0x0000000000007919 */ /* 0x000e220000002500 */
[----:B------:R-:W-:Y:S01]  /*0020*/  MOV R29, c[0x0][0x198] ;  /* 0x00006600001d7a02 */ /* 0x000fe20000000f00 */
[----:B------:R-:W-:Y:S01]  /*0030*/  ULDC.64 UR6, c[0x0][0x118] ;  /* 0x0000460000067ab9 */ /* 0x000fe20000000a00 */
[----:B------:R-:W-:Y:S01]  /*0040*/  IADD3 R1, R1, -0x2b58, RZ ;  /* 0xffffd4a801017810 */ /* 0x000fe20007ffe0ff */
[----:B------:R-:W1:Y:S04]  /*0050*/  S2R R2, SR_TID.X ;  /* 0x0000000000027919 */ /* 0x000e680000002100 */
[----:B------:R-:W2:Y:S01]  /*0060*/  S2R R4, SR_CTAID.Y ;  /* 0x0000000000047919 */ /* 0x000ea20000002600 */
[----:B0-----:R-:W-:-:S05]  /*0070*/  IMAD.SHL.U32 R3, R0, 0x40, RZ ;  /* 0x0000004000037824 */ /* 0x001fca00078e00ff */
[--C-:B-1----:R-:W-:Y:S02]  /*0080*/  LOP3.LUT R3, R3, 0x3f, R2.reuse, 0xf8, !PT ;  /* 0x0000003f03037812 */ /* 0x102fe400078ef802 */
[----:B------:R-:W-:Y:S01]  /*0090*/  SHF.R.U32.HI R2, RZ, 0x6, R2 ;  /* 0x00000006ff027819 */ /* 0x000fe20000011602 */
[----:B--2---:R-:W-:Y:S02]  /*00a0*/  IMAD R0, R4, c[0x0][0x190], RZ ;  /* 0x0000640004007a24 */ /* 0x004fe400078e02ff */
[----:B------:R-:W-:Y:S01]  /*00b0*/  IMAD R3, R3, c[0x0][0x194], RZ ;  /* 0x0000650003037a24 */ /* 0x000fe200078e02ff */
[----:B------:R-:W-:Y:S01]  /*00c0*/  SGXT.U32 R4, R2, 0x1 ;  /* 0x000000010204781a */ /* 0x000fe20000000000 */
[C---:B------:R-:W-:Y:S02]  /*00d0*/  IMAD.SHL.U32 R2, R0.reuse, 0x2, RZ ;  /* 0x0000000200027824 */ /* 0x040fe400078e00ff */
[----:B------:R-:W-:Y:S01]  /*00e0*/  IMAD.HI R0, R0, 0x2, RZ ;  /* 0x0000000200007827 */ /* 0x000fe200078e02ff */
[----:B------:R-:W-:-:S03]  /*00f0*/  SHF.L.U32 R5, R3, 0x1, RZ ;  /* 0x0000000103057819 */ /* 0x000fc600000006ff */
[----:B------:R-:W-:Y:S01]  /*0100*/  IMAD R7, R4, c[0x0][0x198], RZ ;  /* 0x0000660004077a24 */ /* 0x000fe200078e02ff */
[----:B------:R-:W-:Y:S01]  /*0110*/  IADD3 R2, P0, P1, R5, c[0x0][0x160], R2 ;  /* 0x0000580005027a10 */ /* 0x000fe2000791e002 */
[----:B------:R-:W-:-:S04]  /*0120*/  IMAD.HI R3, R3, 0x2, RZ ;  /* 0x0000000203037827 */ /* 0x000fc800078e02ff */
[----:B------:R-:W-:Y:S01]  /*0130*/  IMAD R5, R29, 0x2, R7 ;  /* 0x000000021d057824 */ /* 0x000fe200078e0207 */
[----:B------:R-:W-:Y:S02]  /*0140*/  IADD3.X R0, R3, c[0x0][0x164], R0, P0, P1 ;  /* 0x0000590003007a10 */ /* 0x000fe400007e2400 */
[-C--:B------:R-:W-:Y:S02]  /*0150*/  LEA R14, P0, R7, R2.reuse, 0x1 ;  /* 0x00000002070e7211 */ /* 0x080fe400078008ff */
[----:B------:R-:W-:Y:S02]  /*0160*/  LEA R3, R29, R5, 0x1 ;  /* 0x000000051d037211 */ /* 0x000fe400078e08ff */
[----:B------:R-:W-:Y:S02]  /*0170*/  LEA R4, P1, R5, R2, 0x1 ;  /* 0x0000000205047211 */ /* 0x000fe400078208ff */
[----:B------:R-:W-:Y:S01]  /*0180*/  LEA.HI.X.SX32 R15, R7, R0, 0x1, P0 ;  /* 0x00000000070f7211 */ /* 0x000fe200000f0eff */
[----:B------:R-:W-:Y:S01]  /*0190*/  IMAD R7, R29, 0x2, R3 ;  /* 0x000000021d077824 */ /* 0x000fe200078e0203 */
[----:B------:R-:W-:-:S02]  /*01a0*/  LEA R12, P0, R3, R2, 0x1 ;  /* 0x00000002030c7211 */ /* 0x000fc400078008ff */
[-C--:B------:R-:W-:Y:S01]  /*01b0*/  LEA.HI.X.SX32 R5, R5, R0.reuse, 0x1, P1 ;  /* 0x0000000005057211 */ /* 0x080fe200008f0eff */
[----:B------:R0:W2:Y:S01]  /*01c0*/  LDG.E.U16 R21, [R14.64] ;  /* 0x000000060e157981 */ /* 0x0000a2000c1e1500 */
[----:B------:R-:W-:Y:S02]  /*01d0*/  LEA.HI.X.SX32 R13, R3, R0, 0x1, P0 ;  /* 0x00000000030d7211 */ /* 0x000fe400000f0eff */
[----:B------:R-:W-:Y:S02]  /*01e0*/  LEA R3, R29, R7, 0x1 ;  /* 0x000000071d037211 */ /* 0x000fe400078e08ff */
[-C--:B------:R-:W-:Y:S01]  /*01f0*/  LEA R10, P0, R7, R2.reuse, 0x1 ;  /* 0x00000002070a7211 */ /* 0x080fe200078008ff */
[----:B------:R1:W3:Y:S04]  /*0200*/  LDG.E.U16 R20, [R12.64] ;  /* 0x000000060c147981 */ /* 0x0002e8000c1e1500 */
[----:B0-----:R0:W4:Y:S01]  /*0210*/  LDG.E.U16 R14, [R4.64] ;  /* 0x00000006040e7981 */ /* 0x001122000c1e1500 */
[----:B------:R-:W-:Y:S01]  /*0220*/  IMAD R17, R29, 0x2, R3 ;  /* 0x000000021d117824 */ /* 0x000fe200078e0203 */
[----:B------:R-:W-:-:S02]  /*0230*/  LEA R8, P1, R3, R2, 0x1 ;  /* 0x0000000203087211 */ /* 0x000fc400078208ff */
[----:B------:R-:W-:Y:S02]  /*0240*/  LEA.HI.X.SX32 R11, R7, R0, 0x1, P0 ;  /* 0x00000000070b7211 */ /* 0x000fe400000f0eff */
[----:B------:R-:W-:Y:S02]  /*0250*/  LEA R6, P0, R17, R2, 0x1 ;  /* 0x0000000211067211 */ /* 0x000fe400078008ff */
[-C--:B------:R-:W-:Y:S01]  /*0260*/  LEA.HI.X.SX32 R9, R3, R0.reuse, 0x1, P1 ;  /* 0x0000000003097211 */ /* 0x080fe200008f0eff */
[----:B-1----:R1:W5:Y:S01]  /*0270*/  LDG.E.U16 R12, [R10.64] ;  /* 0x000000060a0c7981 */ /* 0x002362000c1e1500 */
[----:B------:R-:W-:Y:S02]  /*0280*/  LEA R3, R29, R17, 0x1 ;  /* 0x000000111d037211 */ /* 0x000fe400078e08ff */
[----:B------:R-:W-:Y:S01]  /*0290*/  LEA.HI.X.SX32 R7, R17, R0, 0x1, P0 ;  /* 0x0000000011077211 */ /* 0x000fe200000f0eff */
[----:B------:R1:W3:Y:S01]  /*02a0*/  LDG.E.U16 R19, [R8.64] ;  /* 0x0000000608137981 */ /* 0x0002e2000c1e1500 */
[----:B0-----:R-:W-:Y:S01]  /*02b0*/  LEA R4, P0, R3, R2, 0x1 ;  /* 0x0000000203047211 */ /* 0x001fe200078008ff */
[----:B------:R-:W-:-:S02]  /*02c0*/  IMAD R15, R29, 0x2, R3 ;  /* 0x000000021d0f7824 */ /* 0x000fc400078e0203 */
[----:B------:R0:W3:Y:S01]  /*02d0*/  LDG.E.U16 R17, [R6.64] ;  /* 0x0000000606117981 */ /* 0x0000e2000c1e1500 */
[----:B------:R-:W-:Y:S02]  /*02e0*/  LEA.HI.X.SX32 R5, R3, R0, 0x1, P0 ;  /* 0x0000000003057211 */ /* 0x000fe400000f0eff */
[----:B------:R-:W-:-:S03]  /*02f0*/  LEA R3, R29, R15, 0x1 ;  /* 0x0000000f1d037211 */ /* 0x000fc600078e08ff */
[----:B------:R0:W5:Y:S01]  /*0300*/  LDG.E.U16 R16, [R4.64] ;  /* 0x0000000604107981 */ /* 0x000162000c1e1500 */
[-C--:B-1----:R-:W-:Y:S02]  /*0310*/  LEA R8, P1, R3, R2.reuse, 0x1 ;  /* 0x0000000203087211 */ /* 0x082fe400078208ff */
[----:B0-----:R-:W-:Y:S02]  /*0320*/  LEA R6, P0, R15, R2, 0x1 ;  /* 0x000000020f067211 */ /* 0x001fe400078008ff */
[-C--:B------:R-:W-:Y:S02]  /*0330*/  LEA.HI.X.SX32 R9, R3, R0.reuse, 0x1, P1 ;  /* 0x0000000003097211 */ /* 0x080fe400008f0eff */
[----:B------:R-:W-:-:S03]  /*0340*/  LEA.HI.X.SX32 R7, R15, R0, 0x1, P0 ;  /* 0x000000000f077211 */ /* 0x000fc600000f0eff */
[----:B------:R0:W5:Y:S04]  /*0350*/  LDG.E.U16 R15, [R8.64] ;  /* 0x00000006080f7981 */ /* 0x000168000c1e1500 */
[----:B------:R1:W5:Y:S01]  /*0360*/  LDG.E.U16 R18, [R6.64] ;  /* 0x0000000606127981 */ /* 0x000362000c1e1500 */
[----:B------:R-:W-:-:S05]  /*0370*/  IMAD R13, R29, 0x2, R3 ;  /* 0x000000021d0d7824 */ /* 0x000fca00078e0203 */
[----:B------:R-:W-:Y:S02]  /*0380*/  LEA R11, R29, R13, 0x1 ;  /* 0x0000000d1d0b7211 */ /* 0x000fe400078e08ff */
[----:B------:R-:W-:-:S03]  /*0390*/  LEA R4, P0, R13, R2, 0x1 ;  /* 0x000000020d047211 */ /* 0x000fc600078008ff */
[----:B------:R-:W-:Y:S01]  /*03a0*/  IMAD R3, R29, 0x2, R11 ;  /* 0x000000021d037824 */ /* 0x000fe200078e020b */
[----:B------:R-:W-:Y:S02]  /*03b0*/  LEA.HI.X.SX32 R5, R13, R0, 0x1, P0 ;  /* 0x000000000d057211 */ /* 0x000fe400000f0eff */
[----:B-1----:R-:W-:Y:S02]  /*03c0*/  LEA R6, P0, R11, R2, 0x1 ;  /* 0x000000020b067211 */ /* 0x002fe400078008ff */
[----:B0-----:R-:W-:Y:S02]  /*03d0*/  LEA R9, R29, R3, 0x1 ;  /* 0x000000031d097211 */ /* 0x001fe400078e08ff */
[----:B------:R-:W-:-:S03]  /*03e0*/  LEA.HI.X.SX32 R7, R11, R0, 0x1, P0 ;  /* 0x000000000b077211 */ /* 0x000fc600000f0eff */
[----:B------:R-:W-:Y:S01]  /*03f0*/  IMAD R10, R29, 0x2, R9 ;  /* 0x000000021d0a7824 */ /* 0x000fe200078e0209 */
[C---:B------:R-:W-:Y:S01]  /*0400*/  LEA R8, P1, R9.reuse, R2, 0x1 ;  /* 0x0000000209087211 */ /* 0x040fe200078208ff */
[----:B------:R0:W5:Y:S03]  /*0410*/  LDG.E.U16 R13, [R6.64] ;  /* 0x00000006060d7981 */ /* 0x000166000c1e1500 */
[----:B------:R-:W-:-:S05]  /*0420*/  LEA.HI.X.SX32 R9, R9, R0, 0x1, P1 ;  /* 0x0000000009097211 */ /* 0x000fca00008f0eff */
[----:B------:R1:W5:Y:S04]  /*0430*/  LDG.E.U16 R11, [R8.64] ;  /* 0x00000006080b7981 */ /* 0x000368000c1e1500 */
[----:B--2---:R-:W-:Y:S04]  /*0440*/  STL [R1+0x168], R21 ;  /* 0x0001681501007387 */ /* 0x004fe80000100800 */
[----:B----4-:R2:W-:Y:S04]  /*0450*/  STL [R1+0x1ac], R14 ;  /* 0x0001ac0e01007387 */ /* 0x0105e80000100800 */
[----:B--2---:R2:W4:Y:S02]  /*0460*/  LDG.E.U16 R14, [R4.64] ;  /* 0x00000006040e7981 */ /* 0x004524000c1e1500 */
[----:B--2---:R-:W-:-:S02]  /*0470*/  LEA R4, P0, R3, R2, 0x1 ;  /* 0x0000000203047211 */ /* 0x004fc400078008ff */
[----:B---3--:R-:W-:Y:S02]  /*0480*/  STL [R1+0x1c4], R20 ;  /* 0x0001c41401007387 */ /* 0x008fe40000100800 */
[----:B------:R-:W-:Y:S02]  /*0490*/  LEA.HI.X.SX32 R5, R3, R0, 0x1, P0 ;  /* 0x0000000003057211 */ /* 0x000fe400000f0eff */
[C---:B0-----:R-:W-:Y:S01]  /*04a0*/  LEA R6, P0, R10.reuse, R2, 0x1 ;  /* 0x000000020a067211 */ /* 0x041fe200078008ff */
[----:B-----5:R0:W-:Y:S01]  /*04b0*/  STL [R1+0x1cc], R12 ;  /* 0x0001cc0c01007387 */ /* 0x0201e20000100800 */
[C---:B------:R-:W-:Y:S02]  /*04c0*/  LEA R3, R29.reuse, R10, 0x1 ;  /* 0x0000000a1d037211 */ /* 0x040fe400078e08ff */
[----:B------:R-:W-:Y:S01]  /*04d0*/  LEA.HI.X.SX32 R7, R10, R0, 0x1, P0 ;  /* 0x000000000a077211 */ /* 0x000fe200000f0eff */
[----:B------:R-:W-:Y:S04]  /*04e0*/  STL [R1+0x158], R19 ;  /* 0x0001581301007387 */ /* 0x000fe80000100800 */
[----:B0-----:R0:W2:Y:S01]  /*04f0*/  LDG.E.U16 R12, [R4.64] ;  /* 0x00000006040c7981 */ /* 0x0010a2000c1e1500 */
[----:B------:R-:W-:-:S03]  /*0500*/  IMAD R10, R29, 0x2, R3 ;  /* 0x000000021d0a7824 */ /* 0x000fc600078e0203 */
[----:B------:R3:W-:Y:S01]  /*0510*/  STL [R1+0x1a8], R17 ;  /* 0x0001a81101007387 */ /* 0x0007e20000100800 */
[----:B0-----:R-:W-:-:S03]  /*0520*/  LEA R4, P0, R3, R2, 0x1 ;  /* 0x0000000203047211 */ /* 0x001fc600078008ff */
[----:B---3--:R0:W3:Y:S01]  /*0530*/  LDG.E.U16 R17, [R6.64] ;  /* 0x0000000606117981 */ /* 0x0080e2000c1e1500 */
[----:B------:R-:W-:Y:S02]  /*0540*/  LEA.HI.X.SX32 R5, R3, R0, 0x1, P0 ;  /* 0x0000000003057211 */ /* 0x000fe400000f0eff */
[----:B-1----:R-:W-:Y:S01]  /*0550*/  LEA R9, R29, R10, 0x1 ;  /* 0x0000000a1d097211 */ /* 0x002fe200078e08ff */
[----:B------:R1:W-:Y:S03]  /*0560*/  STL [R1+0x1bc], R16 ;  /* 0x0001bc1001007387 */ /* 0x0003e60000100800 */
[-C--:B------:R-:W-:Y:S02]  /*0570*/  LEA R8, P1, R9, R2.reuse, 0x1 ;  /* 0x0000000209087211 */ /* 0x080fe400078208ff */
[C---:B0-----:R-:W-:Y:S01]  /*0580*/  LEA R6, P0, R10.reuse, R2, 0x1 ;  /* 0x000000020a067211 */ /* 0x041fe200078008ff */
[----:B------:R-:W-:Y:S01]  /*0590*/  IMAD R3, R29, 0x2, R9 ;  /* 0x000000021d037824 */ /* 0x000fe200078e0209 */
[----:B-1----:R0:W5:Y:S02]  /*05a0*/  LDG.E.U16 R16, [R4.64] ;  /* 0x0000000604107981 */ /* 0x002164000c1e1500 */
[----:B------:R-:W-:-:S02]  /*05b0*/  LEA.HI.X.SX32 R7, R10, R0, 0x1, P0 ;  /* 0x000000000a077211 */ /* 0x000fc400000f0eff */
[----:B------:R-:W-:Y:S01]  /*05c0*/  LEA.HI.X.SX32 R9, R9, R0, 0x1, P1 ;  /* 0x0000000009097211 */ /* 0x000fe200008f0eff */
[----:B------:R1:W-:Y:S04]  /*05d0*/  STL [R1+0x1c8], R18 ;  /* 0x0001c81201007387 */ /* 0x0003e80000100800 */
[----:B------:R0:W-:Y:S04]  /*05e0*/  STL [R1+0x150], R15 ;  /* 0x0001500f01007387 */ /* 0x0001e80000100800 */
[----:B-1----:R1:W5:Y:S04]  /*05f0*/  LDG.E.U16 R18, [R6.64] ;  /* 0x0000000606127981 */ /* 0x002368000c1e1500 */
[----:B0-----:R0:W5:Y:S01]  /*0600*/  LDG.E.U16 R15, [R8.64] ;  /* 0x00000006080f7981 */ /* 0x001162000c1e1500 */
[----:B------:R-:W-:-:S02]  /*0610*/  LEA R4, P0, R3, R2, 0x1 ;  /* 0x0000000203047211 */ /* 0x000fc400078008ff */
[----:B------:R-:W-:Y:S02]  /*0620*/  LEA R10, R29, R3, 0x1 ;  /* 0x000000031d0a7211 */ /* 0x000fe400078e08ff */
[----:B------:R-:W-:-:S03]  /*0630*/  LEA.HI.X.SX32 R5, R3, R0, 0x1, P0 ;  /* 0x0000000003057211 */ /* 0x000fc600000f0eff */
[----:B------:R-:W-:Y:S01]  /*0640*/  IMAD R3, R29, 0x2, R10 ;  /* 0x000000021d037824 */ /* 0x000fe200078e020a */
[----:B-1----:R-:W-:-:S04]  /*0650*/  LEA R6, P0, R10, R2, 0x1 ;  /* 0x000000020a067211 */ /* 0x002fc800078008ff */
[----:B0-----:R-:W-:Y:S02]  /*0660*/  LEA R9, R29, R3, 0x1 ;  /* 0x000000031d097211 */ /* 0x001fe400078e08ff */
[----:B------:R-:W-:-:S03]  /*0670*/  LEA.HI.X.SX32 R7, R10, R0, 0x1, P0 ;  /* 0x000000000a077211 */ /* 0x000fc600000f0eff */
[----:B------:R-:W-:Y:S01]  /*0680*/  IMAD R10, R29, 0x2, R9 ;  /* 0x000000021d0a7824 */ /* 0x000fe200078e0209 */
[----:B------:R-:W-:-:S04]  /*0690*/  LEA R8, P1, R9, R2, 0x1 ;  /* 0x0000000209087211 */ /* 0x000fc800078208ff */
[----:B------:R-:W-:Y:S01]  /*06a0*/  LEA.HI.X.SX32 R9, R9, R0, 0x1, P1 ;  /* 0x0000000009097211 */ /* 0x000fe200008f0eff */
[----:B----4-:R0:W-:Y:S04]  /*06b0*/  STL [R1+0x19c], R14 ;  /* 0x00019c0e01007387 */ /* 0x0101e80000100800 */
[----:B------:R1:W-:Y:S04]  /*06c0*/  STL [R1+0x1b8], R13 ;  /* 0x0001b80d01007387 */ /* 0x0003e80000100800 */
[----:B0-----:R0:W4:Y:S04]  /*06d0*/  LDG.E.U16 R14, [R4.64] ;  /* 0x00000006040e7981 */ /* 0x001128000c1e1500 */
[----:B-1----:R1:W4:Y:S01]  /*06e0*/  LDG.E.U16 R13, [R6.64] ;  /* 0x00000006060d7981 */ /* 0x002322000c1e1500 */
[----:B0-----:R-:W-:-:S04]  /*06f0*/  LEA R4, P0, R3, R2, 0x1 ;  /* 0x0000000203047211 */ /* 0x001fc800078008ff */
[----:B------:R-:W-:Y:S02]  /*0700*/  LEA.HI.X.SX32 R5, R3, R0, 0x1, P0 ;  /* 0x0000000003057211 */ /* 0x000fe400000f0eff */
[C---:B-1----:R-:W-:Y:S01]  /*0710*/  LEA R6, P0, R10.reuse, R2, 0x1 ;  /* 0x000000020a067211 */ /* 0x042fe200078008ff */
[----:B--2---:R0:W-:Y:S01]  /*0720*/  STL [R1+0x1c0], R12 ;  /* 0x0001c00c01007387 */ /* 0x0041e20000100800 */
[C---:B------:R-:W-:Y:S02]  /*0730*/  LEA R3, R29.reuse, R10, 0x1 ;  /* 0x0000000a1d037211 */ /* 0x040fe400078e08ff */
[----:B------:R-:W-:Y:S01]  /*0740*/  LEA.HI.X.SX32 R7, R10, R0, 0x1, P0 ;  /* 0x000000000a077211 */ /* 0x000fe200000f0eff */
[----:B------:R1:W-:Y:S04]  /*0750*/  STL [R1+0x14c], R11 ;  /* 0x00014c0b01007387 */ /* 0x0003e80000100800 */
[----:B0-----:R0:W2:Y:S01]  /*0760*/  LDG.E.U16 R12, [R4.64] ;  /* 0x00000006040c7981 */ /* 0x0010a2000c1e1500 */
[----:B------:R-:W-:-:S03]  /*0770*/  IMAD R10, R29, 0x2, R3 ;  /* 0x000000021d0a7824 */ /* 0x000fc600078e0203 */
[----:B-1----:R1:W2:Y:S04]  /*0780*/  LDG.E.U16 R11, [R8.64] ;  /* 0x00000006080b7981 */ /* 0x0022a8000c1e1500 */
[----:B---3--:R3:W-:Y:S01]  /*0790*/  STL [R1+0x198], R17 ;  /* 0x0001981101007387 */ /* 0x0087e20000100800 */
[----:B0-----:R-:W-:-:S04]  /*07a0*/  LEA R4, P0, R3, R2, 0x1 ;  /* 0x0000000203047211 */ /* 0x001fc800078008ff */
[----:B------:R-:W-:Y:S01]  /*07b0*/  LEA.HI.X.SX32 R5, R3, R0, 0x1, P0 ;  /* 0x0000000003057211 */ /* 0x000fe200000f0eff */
[----:B---3--:R0:W3:Y:S01]  /*07c0*/  LDG.E.U16 R17, [R6.64] ;  /* 0x0000000606117981 */ /* 0x0080e2000c1e1500 */
[----:B-1----:R-:W-:-:S03]  /*07d0*/  LEA R9, R29, R10, 0x1 ;  /* 0x0000000a1d097211 */ /* 0x002fc600078e08ff */
[----:B-----5:R1:W-:Y:S01]  /*07e0*/  STL [R1+0x1b4], R16 ;  /* 0x0001b41001007387 */ /* 0x0203e20000100800 */
[-C--:B------:R-:W-:Y:S01]  /*07f0*/  LEA R8, P1, R9, R2.reuse, 0x1 ;  /* 0x0000000209087211 */ /* 0x080fe200078208ff */
[----:B------:R-:W-:Y:S01]  /*0800*/  IMAD R3, R29, 0x2, R9 ;  /* 0x000000021d037824 */ /* 0x000fe200078e0209 */
[C---:B0-----:R-:W-:Y:S01]  /*0810*/  LEA R6, P0, R10.reuse, R2, 0x1 ;  /* 0x000000020a067211 */ /* 0x041fe200078008ff */
[----:B-1----:R0:W5:Y:S03]  /*0820*/  LDG.E.U16 R16, [R4.64] ;  /* 0x0000000604107981 */ /* 0x002166000c1e1500 */
[-C--:B------:R-:W-:Y:S02]  /*0830*/  LEA.HI.X.SX32 R7, R10, R0.reuse, 0x1, P0 ;  /* 0x000000000a077211 */ /* 0x080fe400000f0eff */
        /* <DEDUP_REMOVED lines=38> */
[----:B-1----:R0:W3:Y:S03]  /*0aa0*/  LDG.E.U16 R16, [R4.64] ;  /* 0x0000000604107981 */ /* 0x0020e6000c1e1500 */
[-C--:B------:R-:W-:Y:S02]  /*0ab0*/  LEA.HI.X.SX32 R7, R10, R0.reuse, 0x1, P0 ;  /* 0x000000000a077211 */ /* 0x080fe400000f0eff */
[----:B------:R-:W-:Y:S01]  /*0ac0*/  LEA.HI.X.SX32 R9, R9, R0, 0x1, P1 ;  /* 0x0000000009097211 */ /* 0x000fe200008f0eff */
[----:B------:R-:W-:Y:S04]  /*0ad0*/  STL [R1+0x190], R18 ;  /* 0x0001901201007387 */ /* 0x000fe80000100800 */
[----:B------:R1:W3:Y:S04]  /*0ae0*/  LDG.E.U16 R19, [R6.64] ;  /* 0x0000000606137981 */ /* 0x0002e8000c1e1500 */
[----:B------:R0:W-:Y:S04]  /*0af0*/  STL [R1+0x12c], R15 ;  /* 0x00012c0f01007387 */ /* 0x0001e80000100800 */
[----:B0-----:R0:W3:Y:S01]  /*0b00*/  LDG.E.U16 R15, [R8.64] ;  /* 0x00000006080f7981 */ /* 0x0010e2000c1e1500 */
        /* <DEDUP_REMOVED lines=9> */
[----:B------:R-:W-:-:S05]  /*0ba0*/  LEA.HI.X.SX32 R9, R9, R0, 0x1, P1 ;  /* 0x0000000009097211 */ /* 0x000fca00008f0eff */
[----:B------:R0:W3:Y:S04]  /*0bb0*/  LDG.E.U16 R18, [R8.64] ;  /* 0x0000000608127981 */ /* 0x0000e8000c1e1500 */
[----:B----4-:R1:W-:Y:S04]  /*0bc0*/  STL [R1+0x17c], R14 ;  /* 0x00017c0e01007387 */ /* 0x0103e80000100800 */
[----:B------:R4:W-:Y:S04]  /*0bd0*/  STL [R1+0x184], R13 ;  /* 0x0001840d01007387 */ /* 0x0009e80000100800 */
[----:B-1----:R1:W5:Y:S04]  /*0be0*/  LDG.E.U16 R14, [R4.64] ;  /* 0x00000006040e7981 */ /* 0x002368000c1e1500 */
[----:B----4-:R4:W5:Y:S01]  /*0bf0*/  LDG.E.U16 R13, [R6.64] ;  /* 0x00000006060d7981 */ /* 0x010962000c1e1500 */
[----:B-1----:R-:W-:-:S04]  /*0c00*/  LEA R4, P0, R3, R2, 0x1 ;  /* 0x0000000203047211 */ /* 0x002fc800078008ff */
[----:B------:R-:W-:Y:S02]  /*0c10*/  LEA.HI.X.SX32 R5, R3, R0, 0x1, P0 ;  /* 0x0000000003057211 */ /* 0x000fe400000f0eff */
[C---:B------:R-:W-:Y:S02]  /*0c20*/  LEA R3, R29.reuse, R10, 0x1 ;  /* 0x0000000a1d037211 */ /* 0x040fe400078e08ff */
[C---:B----4-:R-:W-:Y:S01]  /*0c30*/  LEA R6, P0, R10.reuse, R2, 0x1 ;  /* 0x000000020a067211 */ /* 0x050fe200078008ff */
[----:B--2---:R1:W-:Y:S03]  /*0c40*/  STL [R1+0x180], R12 ;  /* 0x0001800c01007387 */ /* 0x0043e60000100800 */
[----:B------:R-:W-:Y:S01]  /*0c50*/  LEA.HI.X.SX32 R7, R10, R0, 0x1, P0 ;  /* 0x000000000a077211 */ /* 0x000fe200000f0eff */
[----:B------:R2:W4:Y:S01]  /*0c60*/  LDG.E.U16 R21, [R4.64] ;  /* 0x0000000604157981 */ /* 0x000522000c1e1500 */
[----:B-1----:R-:W-:-:S03]  /*0c70*/  IMAD R12, R29, 0x2, R3 ;  /* 0x000000021d0c7824 */ /* 0x002fc600078e0203 */
[----:B------:R1:W-:Y:S01]  /*0c80*/  STL [R1+0x124], R11 ;  /* 0x0001240b01007387 */ /* 0x0003e20000100800 */
[----:B--2---:R-:W-:-:S03]  /*0c90*/  LEA R4, P0, R3, R2, 0x1 ;  /* 0x0000000203047211 */ /* 0x004fc600078008ff */
[----:B---3--:R2:W-:Y:S01]  /*0ca0*/  STL [R1+0x178], R17 ;  /* 0x0001781101007387 */ /* 0x0085e20000100800 */
[----:B-1----:R-:W-:Y:S02]  /*0cb0*/  LEA R11, R29, R12, 0x1 ;  /* 0x0000000c1d0b7211 */ /* 0x002fe400078e08ff */
[----:B------:R-:W-:Y:S01]  /*0cc0*/  LEA.HI.X.SX32 R5, R3, R0, 0x1, P0 ;  /* 0x0000000003057211 */ /* 0x000fe200000f0eff */
[----:B--2---:R1:W2:Y:S02]  /*0cd0*/  LDG.E.U16 R17, [R6.64] ;  /* 0x0000000606117981 */ /* 0x0042a4000c1e1500 */
[----:B------:R-:W-:Y:S01]  /*0ce0*/  IMAD R3, R29, 0x2, R11 ;  /* 0x000000021d037824 */ /* 0x000fe200078e020b */
[-C--:B0-----:R-:W-:Y:S01]  /*0cf0*/  LEA R8, P1, R11, R2.reuse, 0x1 ;  /* 0x000000020b087211 */ /* 0x081fe200078208ff */
[----:B------:R0:W-:Y:S01]  /*0d00*/  STL [R1+0x174], R16 ;  /* 0x0001741001007387 */ /* 0x0001e20000100800 */
[----:B-1----:R-:W-:-:S04]  /*0d10*/  LEA R6, P0, R12, R2, 0x1 ;  /* 0x000000020c067211 */ /* 0x002fc800078008ff */
[-C--:B------:R-:W-:Y:S01]  /*0d20*/  LEA.HI.X.SX32 R7, R12, R0.reuse, 0x1, P0 ;  /* 0x000000000c077211 */ /* 0x080fe200000f0eff */
[----:B0-----:R0:W3:Y:S01]  /*0d30*/  LDG.E.U16 R16, [R4.64] ;  /* 0x0000000604107981 */ /* 0x0010e2000c1e1500 */
[----:B------:R-:W-:-:S03]  /*0d40*/  LEA.HI.X.SX32 R9, R11, R0, 0x1, P1 ;  /* 0x000000000b097211 */ /* 0x000fc600008f0eff */
[----:B------:R1:W-:Y:S04]  /*0d50*/  STL [R1+0x170], R19 ;  /* 0x0001701301007387 */ /* 0x0003e80000100800 */
[----:B------:R1:W3:Y:S01]  /*0d60*/  LDG.E.U16 R20, [R6.64] ;  /* 0x0000000606147981 */ /* 0x0002e2000c1e1500 */
[----:B0-----:R-:W-:-:S04]  /*0d70*/  LEA R4, P0, R3, R2, 0x1 ;  /* 0x0000000203047211 */ /* 0x001fc800078008ff */
[----:B------:R-:W-:Y:S01]  /*0d80*/  LEA.HI.X.SX32 R5, R3, R0, 0x1, P0 ;  /* 0x0000000003057211 */ /* 0x000fe200000f0eff */
[----:B------:R0:W-:Y:S04]  /*0d90*/  STL [R1+0x118], R15 ;  /* 0x0001180f01007387 */ /* 0x0001e80000100800 */
[----:B-1----:R1:W3:Y:S04]  /*0da0*/  LDG.E.U16 R19, [R4.64] ;  /* 0x0000000604137981 */ /* 0x0022e8000c1e1500 */
[----:B0-----:R0:W3:Y:S01]  /*0db0*/  LDG.E.U16 R15, [R8.64] ;  /* 0x00000006080f7981 */ /* 0x0010e2000c1e1500 */
[----:B------:R-:W-:-:S05]  /*0dc0*/  LEA R10, R29, R3, 0x1 ;  /* 0x000000031d0a7211 */ /* 0x000fca00078e08ff */
[----:B------:R-:W-:Y:S01]  /*0dd0*/  IMAD R12, R29, 0x2, R10 ;  /* 0x000000021d0c7824 */ /* 0x000fe200078e020a */
[----:B------:R-:W-:-:S04]  /*0de0*/  LEA R6, P0, R10, R2, 0x1 ;  /* 0x000000020a067211 */ /* 0x000fc800078008ff */
[C---:B------:R-:W-:Y:S02]  /*0df0*/  LEA R11, R29.reuse, R12, 0x1 ;  /* 0x0000000c1d0b7211 */ /* 0x040fe400078e08ff */
[----:B------:R-:W-:Y:S02]  /*0e00*/  LEA.HI.X.SX32 R7, R10, R0, 0x1, P0 ;  /* 0x000000000a077211 */ /* 0x000fe400000f0eff */
[CC--:B-1----:R-:W-:Y:S01]  /*0e10*/  LEA R4, P0, R12.reuse, R2.reuse, 0x1 ;  /* 0x000000020c047211 */ /* 0x0c2fe200078008ff */
[----:B------:R-:W-:Y:S01]  /*0e20*/  IMAD R3, R29, 0x2, R11 ;  /* 0x000000021d037824 */ /* 0x000fe200078e020b */
[----:B0-----:R-:W-:Y:S01]  /*0e30*/  LEA R8, P1, R11, R2, 0x1 ;  /* 0x000000020b087211 */ /* 0x001fe200078208ff */
[----:B------:R0:W3:Y:S01]  /*0e40*/  LDG.E.U16 R24, [R6.64] ;  /* 0x0000000606187981 */ /* 0x0000e2000c1e1500 */
[----:B------:R-:W-:Y:S02]  /*0e50*/  LEA.HI.X.SX32 R5, R12, R0, 0x1, P0 ;  /* 0x000000000c057211 */ /* 0x000fe400000f0eff */
[----:B------:R-:W-:-:S02]  /*0e60*/  LEA R10, R29, R3, 0x1 ;  /* 0x000000031d0a7211 */ /* 0x000fc400078e08ff */
[----:B------:R-:W-:Y:S01]  /*0e70*/  LEA.HI.X.SX32 R9, R11, R0, 0x1, P1 ;  /* 0x000000000b097211 */ /* 0x000fe200008f0eff */
[----:B------:R1:W3:Y:S01]  /*0e80*/  LDG.E.U16 R23, [R4.64] ;  /* 0x0000000604177981 */ /* 0x0002e2000c1e1500 */
[----:B0-----:R-:W-:-:S03]  /*0e90*/  LEA R6, P0, R3, R2, 0x1 ;  /* 0x0000000203067211 */ /* 0x001fc600078008ff */
[----:B------:R0:W3:Y:S01]  /*0ea0*/  LDG.E.U16 R22, [R8.64] ;  /* 0x0000000608167981 */ /* 0x0000e2000c1e1500 */
[----:B------:R-:W-:Y:S02]  /*0eb0*/  LEA.HI.X.SX32 R7, R3, R0, 0x1, P0 ;  /* 0x0000000003077211 */ /* 0x000fe400000f0eff */
[----:B-1----:R-:W-:-:S04]  /*0ec0*/  LEA R4, P0, R10, R2, 0x1 ;  /* 0x000000020a047211 */ /* 0x002fc800078008ff */
[----:B------:R-:W-:Y:S01]  /*0ed0*/  LEA.HI.X.SX32 R5, R10, R0, 0x1, P0 ;  /* 0x000000000a057211 */ /* 0x000fe200000f0eff */
[----:B-----5:R1:W-:Y:S04]  /*0ee0*/  STL [R1+0x16c], R14 ;  /* 0x00016c0e01007387 */ /* 0x0203e80000100800 */
[----:B------:R5:W-:Y:S01]  /*0ef0*/  STL [R1+0x164], R13 ;  /* 0x0001640d01007387 */ /* 0x000be20000100800 */
[----:B-1----:R-:W-:-:S05]  /*0f00*/  IMAD R14, R29, 0x2, R10 ;  /* 0x000000021d0e7824 */ /* 0x002fca00078e020a */
[C---:B-----5:R-:W-:Y:S01]  /*0f10*/  LEA R13, R29.reuse, R14, 0x1 ;  /* 0x0000000e1d0d7211 */ /* 0x060fe200078e08ff */
[----:B----4-:R-:W-:Y:S04]  /*0f20*/  STL [R1+0x160], R21 ;  /* 0x0001601501007387 */ /* 0x010fe80000100800 */
[----:B------:R1:W-:Y:S01]  /*0f30*/  STL [R1+0x110], R18 ;  /* 0x0001101201007387 */ /* 0x0003e20000100800 */
[----:B------:R-:W-:Y:S01]  /*0f40*/  IMAD R12, R29, 0x2, R13 ;  /* 0x000000021d0c7824 */ /* 0x000fe200078e020d */
[C---:B0-----:R-:W-:Y:S02]  /*0f50*/  LEA R8, P1, R13.reuse, R2, 0x1 ;  /* 0x000000020d087211 */ /* 0x041fe400078208ff */
[----:B-1----:R0:W4:Y:S04]  /*0f60*/  LDG.E.U16 R18, [R4.64] ;  /* 0x0000000604127981 */ /* 0x002128000c1e1500 */
[----:B--2---:R1:W-:Y:S04]  /*0f70*/  STL [R1+0x15c], R17 ;  /* 0x00015c1101007387 */ /* 0x0043e80000100800 */
[----:B-1----:R1:W2:Y:S01]  /*0f80*/  LDG.E.U16 R17, [R6.64] ;  /* 0x0000000606117981 */ /* 0x0022a2000c1e1500 */
[----:B------:R-:W-:-:S02]  /*0f90*/  LEA.HI.X.SX32 R9, R13, R0, 0x1, P1 ;  /* 0x000000000d097211 */ /* 0x000fc400008f0eff */
[----:B-1----:R-:W-:-:S04]  /*0fa0*/  LEA R6, P0, R14, R2, 0x1 ;  /* 0x000000020e067211 */ /* 0x002fc800078008ff */
[----:B------:R-:W-:Y:S02]  /*0fb0*/  LEA.HI.X.SX32 R7, R14, R0, 0x1, P0 ;  /* 0x000000000e077211 */ /* 0x000fe400000f0eff */
[C---:B0-----:R-:W-:Y:S01]  /*0fc0*/  LEA R4, P0, R12.reuse, R2, 0x1 ;  /* 0x000000020c047211 */ /* 0x041fe200078008ff */
[----:B---3--:R-:W-:Y:S03]  /*0fd0*/  STL [R1+0x154], R16 ;  /* 0x0001541001007387 */ /* 0x008fe60000100800 */
[----:B------:R-:W-:Y:S01]  /*0fe0*/  LEA.HI.X.SX32 R5, R12, R0, 0x1, P0 ;  /* 0x000000000c057211 */ /* 0x000fe200000f0eff */
[----:B------:R0:W-:Y:S04]  /*0ff0*/  STL [R1+0x148], R20 ;  /* 0x0001481401007387 */ /* 0x0001e80000100800 */
[----:B------:R1:W5:Y:S04]  /*1000*/  LDG.E.U16 R21, [R4.64] ;  /* 0x0000000604157981 */ /* 0x000368000c1e1500 */
[----:B------:R-:W-:Y:S04]  /*1010*/  STL [R1+0x10c], R15 ;  /* 0x00010c0f01007387 */ /* 0x000fe80000100800 */
[----:B0-----:R0:W5:Y:S04]  /*1020*/  LDG.E.U16 R20, [R6.64] ;  /* 0x0000000606147981 */ /* 0x001168000c1e1500 */
[----:B------:R0:W-:Y:S04]  /*1030*/  STL [R1+0x144], R19 ;  /* 0x0001441301007387 */ /* 0x0001e80000100800 */
[----:B0-----:R0:W5:Y:S01]  /*1040*/  LDG.E.U16 R19, [R8.64] ;  /* 0x0000000608137981 */ /* 0x001162000c1e1500 */
[----:B------:R-:W-:-:S05]  /*1050*/  LEA R3, R29, R12, 0x1 ;  /* 0x0000000c1d037211 */ /* 0x000fca00078e08ff */
[----:B------:R-:W-:-:S05]  /*1060*/  IMAD R11, R29, 0x2, R3 ;  /* 0x000000021d0b7824 */ /* 0x000fca00078e0203 */
[----:B------:R-:W-:Y:S02]  /*1070*/  LEA R10, R29, R11, 0x1 ;  /* 0x0000000b1d0a7211 */ /* 0x000fe400078e08ff */
[----:B------:R-:W-:-:S03]  /*1080*/  LEA R6, P0, R3, R2, 0x1 ;  /* 0x0000000203067211 */ /* 0x000fc600078008ff */
[----:B------:R-:W-:Y:S01]  /*1090*/  IMAD R16, R29, 0x2, R10 ;  /* 0x000000021d107824 */ /* 0x000fe200078e020a */
[----:B------:R-:W-:Y:S02]  /*10a0*/  LEA.HI.X.SX32 R7, R3, R0, 0x1, P0 ;  /* 0x0000000003077211 */ /* 0x000fe400000f0eff */
[----:B-1----:R-:W-:Y:S02]  /*10b0*/  LEA R4, P0, R11, R2, 0x1 ;  /* 0x000000020b047211 */ /* 0x002fe400078008ff */
[----:B------:R-:W-:Y:S01]  /*10c0*/  LEA R14, R29, R16, 0x1 ;  /* 0x000000101d0e7211 */ /* 0x000fe200078e08ff */
[----:B------:R1:W5:Y:S01]  /*10d0*/  LDG.E.U16 R26, [R6.64] ;  /* 0x00000006061a7981 */ /* 0x000362000c1e1500 */
[----:B------:R-:W-:-:S03]  /*10e0*/  LEA.HI.X.SX32 R5, R11, R0, 0x1, P0 ;  /* 0x000000000b057211 */ /* 0x000fc600000f0eff */
[----:B------:R-:W-:Y:S01]  /*10f0*/  IMAD R15, R29, 0x2, R14 ;  /* 0x000000021d0f7824 */ /* 0x000fe200078e020e */
[----:B------:R-:W-:Y:S01]  /*1100*/  STL [R1+0x13c], R24 ;  /* 0x00013c1801007387 */ /* 0x000fe20000100800 */
[----:B-1----:R-:W-:-:S03]  /*1110*/  LEA R6, P0, R16, R2, 0x1 ;  /* 0x0000000210067211 */ /* 0x002fc600078008ff */
[----:B------:R-:W-:Y:S01]  /*1120*/  STL [R1+0x134], R23 ;  /* 0x0001341701007387 */ /* 0x000fe20000100800 */
[C---:B------:R-:W-:Y:S02]  /*1130*/  LEA R13, R29.reuse, R15, 0x1 ;  /* 0x0000000f1d0d7211 */ /* 0x040fe400078e08ff */
[----:B------:R-:W-:Y:S01]  /*1140*/  LEA.HI.X.SX32 R7, R16, R0, 0x1, P0 ;  /* 0x0000000010077211 */ /* 0x000fe200000f0eff */
[----:B------:R1:W-:Y:S01]  /*1150*/  STL [R1+0x100], R22 ;  /* 0x0001001601007387 */ /* 0x0003e20000100800 */
[C---:B0-----:R-:W-:Y:S01]  /*1160*/  LEA R8, P1, R10.reuse, R2, 0x1 ;  /* 0x000000020a087211 */ /* 0x041fe200078208ff */
[C---:B------:R-:W-:Y:S02]  /*1170*/  IMAD R12, R29.reuse, 0x2, R13 ;  /* 0x000000021d0c7824 */ /* 0x040fe400078e020d */
[----:B-1----:R0:W5:Y:S01]  /*1180*/  LDG.E.U16 R22, [R4.64] ;  /* 0x0000000604167981 */ /* 0x002162000c1e1500 */
[----:B------:R-:W-:Y:S02]  /*1190*/  LEA.HI.X.SX32 R9, R10, R0, 0x1, P1 ;  /* 0x000000000a097211 */ /* 0x000fe400008f0eff */
[----:B------:R-:W-:-:S03]  /*11a0*/  LEA R3, R29, R12, 0x1 ;  /* 0x0000000c1d037211 */ /* 0x000fc600078e08ff */
[----:B------:R1:W5:Y:S01]  /*11b0*/  LDG.E.U16 R25, [R8.64] ;  /* 0x0000000608197981 */ /* 0x000362000c1e1500 */
[----:B0-----:R-:W-:-:S04]  /*11c0*/  LEA R4, P0, R14, R2, 0x1 ;  /* 0x000000020e047211 */ /* 0x001fc800078008ff */
[----:B------:R-:W-:-:S05]  /*11d0*/  LEA.HI.X.SX32 R5, R14, R0, 0x1, P0 ;  /* 0x000000000e057211 */ /* 0x000fca00000f0eff */
[----:B------:R0:W5:Y:S01]  /*11e0*/  LDG.E.U16 R28, [R4.64] ;  /* 0x00000006041c7981 */ /* 0x000162000c1e1500 */
[----:B-1----:R-:W-:-:S04]  /*11f0*/  LEA R8, P1, R13, R2, 0x1 ;  /* 0x000000020d087211 */ /* 0x002fc800078208ff */
[----:B------:R-:W-:-:S05]  /*1200*/  LEA.HI.X.SX32 R9, R13, R0, 0x1, P1 ;  /* 0x000000000d097211 */ /* 0x000fca00008f0eff */
[----:B------:R1:W5:Y:S04]  /*1210*/  LDG.E.U16 R23, [R8.64] ;  /* 0x0000000608177981 */ /* 0x000368000c1e1500 */
[----:B--2---:R2:W-:Y:S04]  /*1220*/  STL [R1+0x130], R17 ;  /* 0x0001301101007387 */ /* 0x0045e80000100800 */
[----:B--2---:R2:W3:Y:S02]  /*1230*/  LDG.E.U16 R17, [R6.64] ;  /* 0x0000000606117981 */ /* 0x0044e4000c1e1500 */
[----:B--2---:R-:W-:-:S04]  /*1240*/  LEA R6, P0, R15, R2, 0x1 ;  /* 0x000000020f067211 */ /* 0x004fc800078008ff */
[----:B------:R-:W-:Y:S02]  /*1250*/  LEA.HI.X.SX32 R7, R15, R0, 0x1, P0 ;  /* 0x000000000f077211 */ /* 0x000fe400000f0eff */
[----:B0-----:R-:W-:-:S03]  /*1260*/  LEA R4, P0, R12, R2, 0x1 ;  /* 0x000000020c047211 */ /* 0x001fc600078008ff */
[----:B------:R0:W2:Y:S01]  /*1270*/  LDG.E.U16 R24, [R6.64] ;  /* 0x0000000606187981 */ /* 0x0000a2000c1e1500 */
[----:B------:R-:W-:-:S03]  /*1280*/  LEA.HI.X.SX32 R5, R12, R0, 0x1, P0 ;  /* 0x000000000c057211 */ /* 0x000fc600000f0eff */
[----:B----4-:R-:W-:Y:S01]  /*1290*/  STL [R1+0x128], R18 ;  /* 0x0001281201007387 */ /* 0x010fe20000100800 */
[----:B0-----:R-:W-:-:S03]  /*12a0*/  LEA R6, P0, R3, R2, 0x1 ;  /* 0x0000000203067211 */ /* 0x001fc600078008ff */
[----:B-----5:R-:W-:Y:S01]  /*12b0*/  STL [R1+0x120], R20 ;  /* 0x0001201401007387 */ /* 0x020fe20000100800 */
[----:B------:R-:W-:-:S03]  /*12c0*/  LEA.HI.X.SX32 R7, R3, R0, 0x1, P0 ;  /* 0x0000000003077211 */ /* 0x000fc600000f0eff */
[----:B------:R-:W-:Y:S04]  /*12d0*/  STL [R1+0xf8], R19 ;  /* 0x0000f81301007387 */ /* 0x000fe80000100800 */
[----:B------:R0:W-:Y:S04]  /*12e0*/  STL [R1+0x11c], R21 ;  /* 0x00011c1501007387 */ /* 0x0001e80000100800 */
[----:B------:R4:W5:Y:S04]  /*12f0*/  LDG.E.U16 R27, [R6.64] ;  /* 0x00000006061b7981 */ /* 0x000968000c1e1500 */
[----:B0-----:R0:W5:Y:S01]  /*1300*/  LDG.E.U16 R21, [R4.64] ;  /* 0x0000000604157981 */ /* 0x001162000c1e1500 */
[----:B------:R-:W-:-:S05]  /*1310*/  IMAD R11, R29, 0x2, R3 ;  /* 0x000000021d0b7824 */ /* 0x000fca00078e0203 */
[----:B------:R-:W-:-:S05]  /*1320*/  LEA R10, R29, R11, 0x1 ;  /* 0x0000000b1d0a7211 */ /* 0x000fca00078e08ff */
[----:B------:R-:W-:Y:S01]  /*1330*/  IMAD R16, R29, 0x2, R10 ;  /* 0x000000021d107824 */ /* 0x000fe200078e020a */
[----:B0-----:R-:W-:-:S04]  /*1340*/  LEA R4, P0, R11, R2, 0x1 ;  /* 0x000000020b047211 */ /* 0x001fc800078008ff */
[----:B------:R-:W-:Y:S02]  /*1350*/  LEA R14, R29, R16, 0x1 ;  /* 0x000000101d0e7211 */ /* 0x000fe400078e08ff */
[----:B------:R-:W-:Y:S02]  /*1360*/  LEA.HI.X.SX32 R5, R11, R0, 0x1, P0 ;  /* 0x000000000b057211 */ /* 0x000fe400000f0eff */
[-C--:B-1----:R-:W-:Y:S01]  /*1370*/  LEA R8, P1, R10, R2.reuse, 0x1 ;  /* 0x000000020a087211 */ /* 0x082fe200078208ff */
[----:B------:R-:W-:Y:S01]  /*1380*/  IMAD R18, R29, 0x2, R14 ;  /* 0x000000021d127824 */ /* 0x000fe200078e020e */
[----:B----4-:R-:W-:Y:S01]  /*1390*/  LEA R6, P0, R16, R2, 0x1 ;  /* 0x0000000210067211 */ /* 0x010fe200078008ff */
[----:B------:R0:W-:Y:S01]  /*13a0*/  STL [R1+0x114], R26 ;  /* 0x0001141a01007387 */ /* 0x0001e20000100800 */
[-C--:B------:R-:W-:Y:S02]  /*13b0*/  LEA.HI.X.SX32 R9, R10, R0.reuse, 0x1, P1 ;  /* 0x000000000a097211 */ /* 0x080fe400008f0eff */
[----:B------:R-:W-:-:S02]  /*13c0*/  LEA.HI.X.SX32 R7, R16, R0, 0x1, P0 ;  /* 0x0000000010077211 */ /* 0x000fc400000f0eff */
[C---:B------:R-:W-:Y:S01]  /*13d0*/  LEA R15, R29.reuse, R18, 0x1 ;  /* 0x000000121d0f7211 */ /* 0x040fe200078e08ff */
[----:B------:R1:W-:Y:S04]  /*13e0*/  STL [R1+0x108], R22 ;  /* 0x0001081601007387 */ /* 0x0003e80000100800 */
[----:B------:R-:W-:Y:S01]  /*13f0*/  IMAD R20, R29, 0x2, R15 ;  /* 0x000000021d147824 */ /* 0x000fe200078e020f */
[----:B0-----:R0:W4:Y:S04]  /*1400*/  LDG.E.U16 R26, [R8.64] ;  /* 0x00000006081a7981 */ /* 0x001128000c1e1500 */
[----:B-1----:R1:W4:Y:S04]  /*1410*/  LDG.E.U16 R22, [R4.64] ;  /* 0x0000000604167981 */ /* 0x002328000c1e1500 */
[----:B------:R0:W-:Y:S01]  /*1420*/  STL [R1+0xec], R25 ;  /* 0x0000ec1901007387 */ /* 0x0001e20000100800 */
[----:B-1----:R-:W-:-:S04]  /*1430*/  LEA R4, P0, R14, R2, 0x1 ;  /* 0x000000020e047211 */ /* 0x002fc800078008ff */
[----:B------:R-:W-:Y:S01]  /*1440*/  LEA.HI.X.SX32 R5, R14, R0, 0x1, P0 ;  /* 0x000000000e057211 */ /* 0x000fe200000f0eff */
[----:B0-----:R0:W4:Y:S01]  /*1450*/  LDG.E.U16 R25, [R6.64] ;  /* 0x0000000606197981 */ /* 0x001122000c1e1500 */
[----:B------:R-:W-:-:S04]  /*1460*/  LEA R8, P0, R18, R2, 0x1 ;  /* 0x0000000212087211 */ /* 0x000fc800078008ff */
[----:B------:R-:W-:Y:S02]  /*1470*/  LEA.HI.X.SX32 R9, R18, R0, 0x1, P0 ;  /* 0x0000000012097211 */ /* 0x000fe400000f0eff */
[----:B0-----:R-:W-:-:S04]  /*1480*/  LEA R6, P1, R15, R2, 0x1 ;  /* 0x000000020f067211 */ /* 0x001fc800078208ff */
[----:B------:R-:W-:Y:S01]  /*1490*/  LEA.HI.X.SX32 R7, R15, R0, 0x1, P1 ;  /* 0x000000000f077211 */ /* 0x000fe200008f0eff */
[----:B---3--:R-:W-:Y:S04]  /*14a0*/  STL [R1+0x104], R17 ;  /* 0x0001041101007387 */ /* 0x008fe80000100800 */
[----:B------:R0:W-:Y:S04]  /*14b0*/  STL [R1+0xfc], R28 ;  /* 0x0000fc1c01007387 */ /* 0x0001e80000100800 */
[----:B0-----:R0:W3:Y:S04]  /*14c0*/  LDG.E.U16 R28, [R4.64] ;  /* 0x00000006041c7981 */ /* 0x0010e8000c1e1500 */
[----:B--2---:R1:W-:Y:S01]  /*14d0*/  STL [R1+0xf4], R24 ;  /* 0x0000f41801007387 */ /* 0x0043e20000100800 */
[----:B0-----:R-:W-:-:S03]  /*14e0*/  LEA R4, P0, R20, R2, 0x1 ;  /* 0x0000000214047211 */ /* 0x001fc600078008ff */
[----:B------:R0:W-:Y:S01]  /*14f0*/  STL [R1+0xe4], R23 ;  /* 0x0000e41701007387 */ /* 0x0001e20000100800 */
[----:B------:R-:W-:-:S03]  /*1500*/  LEA.HI.X.SX32 R5, R20, R0, 0x1, P0 ;  /* 0x0000000014057211 */ /* 0x000fc600000f0eff */
[----:B-1----:R1:W2:Y:S04]  /*1510*/  LDG.E.U16 R24, [R6.64] ;  /* 0x0000000606187981 */ /* 0x0022a8000c1e1500 */
[----:B0-----:R0:W2:Y:S04]  /*1520*/  LDG.E.U16 R23, [R8.64] ;  /* 0x0000000608177981 */ /* 0x0010a8000c1e1500 */
[----:B-----5:R-:W-:Y:S04]  /*1530*/  STL [R1+0xf0], R21 ;  /* 0x0000f01501007387 */ /* 0x020fe80000100800 */
[----:B------:R5:W-:Y:S04]  /*1540*/  STL [R1+0xe8], R27 ;  /* 0x0000e81b01007387 */ /* 0x000be80000100800 */
[----:B-----5:R5:W2:Y:S01]  /*1550*/  LDG.E.U16 R27, [R4.64] ;  /* 0x00000006041b7981 */ /* 0x020aa2000c1e1500 */
[----:B------:R-:W-:-:S05]  /*1560*/  LEA R19, R29, R20, 0x1 ;  /* 0x000000141d137211 */ /* 0x000fca00078e08ff */
[----:B------:R-:W-:Y:S01]  /*1570*/  IMAD R13, R29, 0x2, R19 ;  /* 0x000000021d0d7824 */ /* 0x000fe200078e0213 */
[----:B0-----:R-:W-:-:S04]  /*1580*/  LEA R8, P0, R19, R2, 0x1 ;  /* 0x0000000213087211 */ /* 0x001fc800078008ff */
[----:B------:R-:W-:Y:S02]  /*1590*/  LEA R3, R29, R13, 0x1 ;  /* 0x0000000d1d037211 */ /* 0x000fe400078e08ff */
[----:B------:R-:W-:Y:S02]  /*15a0*/  LEA.HI.X.SX32 R9, R19, R0, 0x1, P0 ;  /* 0x0000000013097211 */ /* 0x000fe400000f0eff */
[----:B-----5:R-:W-:Y:S01]  /*15b0*/  LEA R4, P0, R13, R2, 0x1 ;  /* 0x000000020d047211 */ /* 0x020fe200078008ff */
[----:B------:R-:W-:-:S03]  /*15c0*/  IMAD R12, R29, 0x2, R3 ;  /* 0x000000021d0c7824 */ /* 0x000fc600078e0203 */
[----:B------:R-:W-:Y:S02]  /*15d0*/  LEA.HI.X.SX32 R5, R13, R0, 0x1, P0 ;  /* 0x000000000d057211 */ /* 0x000fe400000f0eff */
[----:B------:R-:W-:Y:S02]  /*15e0*/  LEA R10, R29, R12, 0x1 ;  /* 0x0000000c1d0a7211 */ /* 0x000fe400078e08ff */
[C---:B-1----:R-:W-:Y:S01]  /*15f0*/  LEA R6, P1, R3.reuse, R2, 0x1 ;  /* 0x0000000203067211 */ /* 0x042fe200078208ff */
[----:B----4-:R-:W-:Y:S04]  /*1600*/  STL [R1+0xe0], R22 ;  /* 0x0000e01601007387 */ /* 0x010fe80000100800 */
[----:B------:R0:W-:Y:S01]  /*1610*/  STL [R1+0xd8], R26 ;  /* 0x0000d81a01007387 */ /* 0x0001e20000100800 */
[----:B------:R-:W-:-:S03]  /*1620*/  LEA.HI.X.SX32 R7, R3, R0, 0x1, P1 ;  /* 0x0000000003077211 */ /* 0x000fc600008f0eff */
[----:B0-----:R0:W4:Y:S02]  /*1630*/  LDG.E.U16 R26, [R8.64] ;  /* 0x00000006081a7981 */ /* 0x001124000c1e1500 */
[----:B0-----:R-:W-:-:S04]  /*1640*/  LEA R8, P0, R12, R2, 0x1 ;  /* 0x000000020c087211 */ /* 0x001fc800078008ff */
[----:B------:R-:W-:Y:S02]  /*1650*/  LEA.HI.X.SX32 R9, R12, R0, 0x1, P0 ;  /* 0x000000000c097211 */ /* 0x000fe400000f0eff */
[C---:B------:R-:W-:Y:S01]  /*1660*/  LEA R12, P0, R10.reuse, R2, 0x1 ;  /* 0x000000020a0c7211 */ /* 0x040fe200078008ff */
[----:B------:R0:W-:Y:S03]  /*1670*/  STL [R1+0xdc], R25 ;  /* 0x0000dc1901007387 */ /* 0x0001e60000100800 */
[----:B------:R-:W-:Y:S01]  /*1680*/  LEA.HI.X.SX32 R13, R10, R0, 0x1, P0 ;  /* 0x000000000a0d7211 */ /* 0x000fe200000f0eff */
[----:B0-----:R-:W5:Y:S04]  /*1690*/  LDG.E.U16 R25, [R4.64] ;  /* 0x0000000604197981 */ /* 0x001f68000c1e1500 */
[----:B---3--:R0:W-:Y:S04]  /*16a0*/  STL [R1+0xd4], R28 ;  /* 0x0000d41c01007387 */ /* 0x0081e80000100800 */
[----:B0-----:R-:W3:Y:S04]  /*16b0*/  LDG.E.U16 R28, [R6.64] ;  /* 0x00000006061c7981 */ /* 0x001ee8000c1e1500 */
[----:B--2---:R-:W-:Y:S04]  /*16c0*/  STL [R1+0xd0], R23 ;  /* 0x0000d01701007387 */ /* 0x004fe80000100800 */
[----:B------:R0:W-:Y:S04]  /*16d0*/  STL [R1+0xcc], R24 ;  /* 0x0000cc1801007387 */ /* 0x0001e80000100800 */
[----:B0-----:R0:W2:Y:S04]  /*16e0*/  LDG.E.U16 R24, [R8.64] ;  /* 0x0000000608187981 */ /* 0x0010a8000c1e1500 */
[----:B------:R1:W-:Y:S04]  /*16f0*/  STL [R1+0xc8], R27 ;  /* 0x0000c81b01007387 */ /* 0x0003e80000100800 */
[----:B-1----:R1:W2:Y:S01]  /*1700*/  LDG.E.U16 R27, [R12.64] ;  /* 0x000000060c1b7981 */ /* 0x0022a2000c1e1500 */
[----:B------:R-:W-:-:S05]  /*1710*/  IMAD R11, R29, 0x2, R10 ;  /* 0x000000021d0b7824 */ /* 0x000fca00078e020a */
[----:B------:R-:W-:Y:S02]  /*1720*/  LEA R17, R29, R11, 0x1 ;  /* 0x0000000b1d117211 */ /* 0x000fe400078e08ff */
[----:B0-----:R-:W-:-:S03]  /*1730*/  LEA R8, P0, R11, R2, 0x1 ;  /* 0x000000020b087211 */ /* 0x001fc600078008ff */
[----:B------:R-:W-:Y:S01]  /*1740*/  IMAD R16, R29, 0x2, R17 ;  /* 0x000000021d107824 */ /* 0x000fe200078e0211 */
[----:B------:R-:W-:-:S04]  /*1750*/  LEA.HI.X.SX32 R9, R11, R0, 0x1, P0 ;  /* 0x000000000b097211 */ /* 0x000fc800000f0eff */
[C---:B-1----:R-:W-:Y:S02]  /*1760*/  LEA R12, P0, R16.reuse, R2, 0x1 ;  /* 0x00000002100c7211 */ /* 0x042fe400078008ff */
[----:B------:R-:W-:Y:S02]  /*1770*/  LEA R14, R29, R16, 0x1 ;  /* 0x000000101d0e7211 */ /* 0x000fe400078e08ff */
[C---:B------:R-:W-:Y:S02]  /*1780*/  LEA R10, P1, R17.reuse, R2, 0x1 ;  /* 0x00000002110a7211 */ /* 0x040fe400078208ff */
[----:B------:R-:W-:Y:S02]  /*1790*/  LEA.HI.X.SX32 R13, R16, R0, 0x1, P0 ;  /* 0x00000000100d7211 */ /* 0x000fe400000f0eff */
[----:B------:R-:W-:Y:S02]  /*17a0*/  LEA R16, P0, R14, R2, 0x1 ;  /* 0x000000020e107211 */ /* 0x000fe400078008ff */
[----:B------:R-:W-:-:S02]  /*17b0*/  LEA.HI.X.SX32 R11, R17, R0, 0x1, P1 ;  /* 0x00000000110b7211 */ /* 0x000fc400008f0eff */
[----:B------:R-:W-:Y:S01]  /*17c0*/  LEA.HI.X.SX32 R17, R14, R0, 0x1, P0 ;  /* 0x000000000e117211 */ /* 0x000fe200000f0eff */
[----:B----4-:R0:W-:Y:S04]  /*17d0*/  STL [R1+0xc4], R26 ;  /* 0x0000c41a01007387 */ /* 0x0101e80000100800 */
[----:B0-----:R-:W4:Y:S04]  /*17e0*/  LDG.E.U16 R26, [R8.64] ;  /* 0x00000006081a7981 */ /* 0x001f28000c1e1500 */
[----:B-----5:R0:W-:Y:S04]  /*17f0*/  STL [R1+0xc0], R25 ;  /* 0x0000c01901007387 */ /* 0x0201e80000100800 */
[----:B0-----:R-:W5:Y:S04]  /*1800*/  LDG.E.U16 R25, [R10.64] ;  /* 0x000000060a197981 */ /* 0x001f68000c1e1500 */
[----:B---3--:R0:W-:Y:S04]  /*1810*/  STL [R1+0xbc], R28 ;  /* 0x0000bc1c01007387 */ /* 0x0081e80000100800 */
[----:B0-----:R0:W3:Y:S04]  /*1820*/  LDG.E.U16 R28, [R12.64] ;  /* 0x000000060c1c7981 */ /* 0x0010e8000c1e1500 */
[----:B--2---:R-:W-:Y:S04]  /*1830*/  STL [R1+0xb8], R24 ;  /* 0x0000b81801007387 */ /* 0x004fe80000100800 */
[----:B------:R1:W-:Y:S04]  /*1840*/  STL [R1+0xb4], R27 ;  /* 0x0000b41b01007387 */ /* 0x0003e80000100800 */
[----:B-1----:R1:W2:Y:S01]  /*1850*/  LDG.E.U16 R27, [R16.64] ;  /* 0x00000006101b7981 */ /* 0x0022a2000c1e1500 */
[----:B------:R-:W-:-:S05]  /*1860*/  IMAD R18, R29, 0x2, R14 ;  /* 0x000000021d127824 */ /* 0x000fca00078e020e */
[----:B------:R-:W-:Y:S02]  /*1870*/  LEA R15, R29, R18, 0x1 ;  /* 0x000000121d0f7211 */ /* 0x000fe400078e08ff */
[----:B0-----:R-:W-:-:S03]  /*1880*/  LEA R12, P0, R18, R2, 0x1 ;  /* 0x00000002120c7211 */ /* 0x001fc600078008ff */
[----:B------:R-:W-:Y:S01]  /*1890*/  IMAD R21, R29, 0x2, R15 ;  /* 0x000000021d157824 */ /* 0x000fe200078e020f */
[----:B------:R-:W-:Y:S02]  /*18a0*/  LEA R14, P1, R15, R2, 0x1 ;  /* 0x000000020f0e7211 */ /* 0x000fe400078208ff */
[----:B------:R-:W-:Y:S02]  /*18b0*/  LEA.HI.X.SX32 R13, R18, R0, 0x1, P0 ;  /* 0x00000000120d7211 */ /* 0x000fe400000f0eff */
[----:B-1----:R-:W-:Y:S02]  /*18c0*/  LEA R16, P0, R21, R2, 0x1 ;  /* 0x0000000215107211 */ /* 0x002fe400078008ff */
[-C--:B------:R-:W-:Y:S02]  /*18d0*/  LEA.HI.X.SX32 R15, R15, R0.reuse, 0x1, P1 ;  /* 0x000000000f0f7211 */ /* 0x080fe400008f0eff */
[----:B------:R-:W-:Y:S01]  /*18e0*/  LEA.HI.X.SX32 R17, R21, R0, 0x1, P0 ;  /* 0x0000000015117211 */ /* 0x000fe200000f0eff */
[----:B----4-:R0:W-:Y:S04]  /*18f0*/  STL [R1+0xb0], R26 ;  /* 0x0000b01a01007387 */ /* 0x0101e80000100800 */
[----:B0-----:R0:W4:Y:S04]  /*1900*/  LDG.E.U16 R26, [R12.64] ;  /* 0x000000060c1a7981 */ /* 0x001128000c1e1500 */
[----:B-----5:R-:W-:Y:S04]  /*1910*/  STL [R1+0xac], R25 ;  /* 0x0000ac1901007387 */ /* 0x020fe80000100800 */
[----:B---3--:R1:W-:Y:S04]  /*1920*/  STL [R1+0xa8], R28 ;  /* 0x0000a81c01007387 */ /* 0x0083e80000100800 */
[----:B-1----:R1:W3:Y:S04]  /*1930*/  LDG.E.U16 R28, [R14.64] ;  /* 0x000000060e1c7981 */ /* 0x0022e8000c1e1500 */
[----:B--2---:R2:W-:Y:S04]  /*1940*/  STL [R1+0xa4], R27 ;  /* 0x0000a41b01007387 */ /* 0x0045e80000100800 */
[----:B--2---:R2:W5:Y:S01]  /*1950*/  LDG.E.U16 R27, [R16.64] ;  /* 0x00000006101b7981 */ /* 0x004562000c1e1500 */
[----:B------:R-:W-:-:S05]  /*1960*/  LEA R20, R29, R21, 0x1 ;  /* 0x000000151d147211 */ /* 0x000fca00078e08ff */
[----:B------:R-:W-:-:S05]  /*1970*/  IMAD R22, R29, 0x2, R20 ;  /* 0x000000021d167824 */ /* 0x000fca00078e0214 */
        /* <DEDUP_REMOVED lines=12> */
[----:B------:R-:W-:Y:S02]  /*1a40*/  LEA R18, R29, R11, 0x1 ;  /* 0x0000000b1d127211 */ /* 0x000fe400078e08ff */
[----:B0-----:R-:W-:-:S03]  /*1a50*/  LEA R12, P0, R20, R2, 0x1 ;  /* 0x00000002140c7211 */ /* 0x001fc600078008ff */
[----:B------:R-:W-:Y:S01]  /*1a60*/  IMAD R25, R29, 0x2, R18 ;  /* 0x000000021d197824 */ /* 0x000fe200078e0212 */
[----:B------:R-:W-:-:S04]  /*1a70*/  LEA.HI.X.SX32 R13, R20, R0, 0x1, P0 ;  /* 0x00000000140d7211 */ /* 0x000fc800000f0eff */
[----:B------:R-:W-:Y:S02]  /*1a80*/  LEA R20, R29, R25, 0x1 ;  /* 0x000000191d147211 */ /* 0x000fe400078e08ff */
[----:B--2---:R-:W-:-:S03]  /*1a90*/  LEA R16, P0, R22, R2, 0x1 ;  /* 0x0000000216107211 */ /* 0x004fc600078008ff */
[----:B------:R-:W-:Y:S01]  /*1aa0*/  IMAD R21, R29, 0x2, R20 ;  /* 0x000000021d157824 */ /* 0x000fe200078e0214 */
[----:B------:R-:W-:-:S04]  /*1ab0*/  LEA.HI.X.SX32 R17, R22, R0, 0x1, P0 ;  /* 0x0000000016117211 */ /* 0x000fc800000f0eff */
[----:B------:R-:W-:Y:S01]  /*1ac0*/  STL [R1+0x1c], R21 ;  /* 0x00001c1501007387 */ /* 0x000fe20000100800 */
[----:B-1----:R-:W-:-:S03]  /*1ad0*/  LEA R14, P1, R19, R2, 0x1 ;  /* 0x00000002130e7211 */ /* 0x002fc600078208ff */
[----:B----4-:R0:W-:Y:S01]  /*1ae0*/  STL [R1+0xa0], R26 ;  /* 0x0000a01a01007387 */ /* 0x0101e20000100800 */
[----:B------:R-:W-:-:S06]  /*1af0*/  LEA.HI.X.SX32 R15, R19, R0, 0x1, P1 ;  /* 0x00000000130f7211 */ /* 0x000fcc00008f0eff */
[----:B------:R1:W2:Y:S04]  /*1b00*/  LDG.E.U16 R15, [R14.64] ;  /* 0x000000060e0f7981 */ /* 0x0002a8000c1e1500 */
[----:B0-----:R0:W4:Y:S04]  /*1b10*/  LDG.E.U16 R26, [R12.64] ;  /* 0x000000060c1a7981 */ /* 0x001128000c1e1500 */
[----:B---3--:R-:W-:Y:S04]  /*1b20*/  STL [R1+0x9c], R28 ;  /* 0x00009c1c01007387 */ /* 0x008fe80000100800 */
[----:B-----5:R3:W-:Y:S04]  /*1b30*/  STL [R1+0x98], R27 ;  /* 0x0000981b01007387 */ /* 0x0207e80000100800 */
[----:B---3--:R3:W5:Y:S01]  /*1b40*/  LDG.E.U16 R27, [R16.64] ;  /* 0x00000006101b7981 */ /* 0x008762000c1e1500 */
[----:B------:R-:W-:-:S05]  /*1b50*/  LEA R21, R29, R21, 0x1 ;  /* 0x000000151d157211 */ /* 0x000fca00078e08ff */
[----:B------:R-:W-:Y:S01]  /*1b60*/  IMAD R28, R29, 0x2, R21 ;  /* 0x000000021d1c7824 */ /* 0x000fe200078e0215 */
[----:B0-----:R-:W-:-:S04]  /*1b70*/  LEA R12, P0, R3, R2, 0x1 ;  /* 0x00000002030c7211 */ /* 0x001fc800078008ff */
[----:B------:R-:W-:Y:S02]  /*1b80*/  LEA R19, R29, R28, 0x1 ;  /* 0x0000001c1d137211 */ /* 0x000fe400078e08ff */
[----:B------:R-:W-:-:S03]  /*1b90*/  LEA.HI.X.SX32 R13, R3, R0, 0x1, P0 ;  /* 0x00000000030d7211 */ /* 0x000fc600000f0eff */
[----:B------:R-:W-:Y:S01]  /*1ba0*/  IMAD R3, R29, 0x2, R19 ;  /* 0x000000021d037824 */ /* 0x000fe200078e0213 */
[----:B------:R-:W-:Y:S01]  /*1bb0*/  STL [R1], R19 ;  /* 0x0000001301007387 */ /* 0x000fe20000100800 */
[----:B---3--:R-:W-:-:S03]  /*1bc0*/  LEA R16, P0, R4, R2, 0x1 ;  /* 0x0000000204107211 */ /* 0x008fc600078008ff */
[----:B------:R0:W-:Y:S01]  /*1bd0*/  STL [R1+0x14], R3 ;  /* 0x0000140301007387 */ /* 0x0001e20000100800 */
[----:B------:R-:W-:-:S03]  /*1be0*/  LEA.HI.X.SX32 R17, R4, R0, 0x1, P0 ;  /* 0x0000000004117211 */ /* 0x000fc600000f0eff */
[----:B------:R3:W2:Y:S01]  /*1bf0*/  LDG.E.U16 R22, [R12.64] ;  /* 0x000000060c167981 */ /* 0x0006a2000c1e1500 */
[----:B0-----:R-:W-:-:S03]  /*1c00*/  LEA R3, R29, R3, 0x1 ;  /* 0x000000031d037211 */ /* 0x001fc600078e08ff */
[----:B------:R0:W2:Y:S01]  /*1c10*/  LDG.E.U16 R19, [R16.64] ;  /* 0x0000000610137981 */ /* 0x0000a2000c1e1500 */
[----:B---3--:R-:W-:-:S04]  /*1c20*/  LEA R12, P0, R23, R2, 0x1 ;  /* 0x00000002170c7211 */ /* 0x008fc800078008ff */
[----:B------:R-:W-:Y:S02]  /*1c30*/  LEA.HI.X.SX32 R13, R23, R0, 0x1, P0 ;  /* 0x00000000170d7211 */ /* 0x000fe400000f0eff */
[CC--:B------:R-:W-:Y:S02]  /*1c40*/  LEA R4, P1, R5.reuse, R2.reuse, 0x1 ;  /* 0x0000000205047211 */ /* 0x0c0fe400078208ff */
[----:B-1----:R-:W-:Y:S02]  /*1c50*/  LEA R14, P0, R6, R2, 0x1 ;  /* 0x00000002060e7211 */ /* 0x002fe400078008ff */
[----:B------:R1:W3:Y:S01]  /*1c60*/  LDG.E.U16 R13, [R12.64] ;  /* 0x000000060c0d7981 */ /* 0x0002e2000c1e1500 */
[----:B------:R-:W-:-:S03]  /*1c70*/  LEA.HI.X.SX32 R5, R5, R0, 0x1, P1 ;  /* 0x0000000005057211 */ /* 0x000fc600008f0eff */
[----:B----4-:R4:W-:Y:S02]  /*1c80*/  STL [R1+0x94], R26 ;  /* 0x0000941a01007387 */ /* 0x0109e40000100800 */
[C---:B----4-:R-:W-:Y:S02]  /*1c90*/  IMAD R26, R29.reuse, 0x2, R3 ;  /* 0x000000021d1a7824 */ /* 0x050fe400078e0203 */
[----:B-----5:R4:W-:Y:S04]  /*1ca0*/  STL [R1+0x90], R27 ;  /* 0x0000901b01007387 */ /* 0x0209e80000100800 */
[----:B--2---:R2:W-:Y:S01]  /*1cb0*/  STL [R1+0x8c], R15 ;  /* 0x00008c0f01007387 */ /* 0x0045e20000100800 */
[----:B----4-:R-:W-:-:S05]  /*1cc0*/  LEA R27, R29, R26, 0x1 ;  /* 0x0000001a1d1b7211 */ /* 0x010fca00078e08ff */
[----:B0-----:R-:W-:Y:S01]  /*1cd0*/  IMAD R16, R29, 0x2, R27 ;  /* 0x000000021d107824 */ /* 0x001fe200078e021b */
[----:B--2---:R-:W-:-:S04]  /*1ce0*/  LEA.HI.X.SX32 R15, R6, R0, 0x1, P0 ;  /* 0x00000000060f7211 */ /* 0x004fc800000f0eff */
[----:B------:R0:W-:Y:S01]  /*1cf0*/  STL [R1+0x10], R16 ;  /* 0x0000101001007387 */ /* 0x0001e20000100800 */
[----:B-1----:R-:W-:-:S03]  /*1d00*/  LEA R12, R29, R16, 0x1 ;  /* 0x000000101d0c7211 */ /* 0x002fc600078e08ff */
[----:B------:R1:W2:Y:S04]  /*1d10*/  LDG.E.U16 R17, [R14.64] ;  /* 0x000000060e117981 */ /* 0x0002a8000c1e1500 */
[----:B0-----:R0:W4:Y:S01]  /*1d20*/  LDG.E.U16 R16, [R4.64] ;  /* 0x0000000604107981 */ /* 0x001122000c1e1500 */
[----:B------:R-:W-:-:S03]  /*1d30*/  LEA R6, P0, R7, R2, 0x1 ;  /* 0x0000000207067211 */ /* 0x000fc600078008ff */
[----:B------:R5:W-:Y:S01]  /*1d40*/  STL [R1+0x88], R22 ;  /* 0x0000881601007387 */ /* 0x000be20000100800 */
[----:B------:R-:W-:-:S03]  /*1d50*/  LEA.HI.X.SX32 R7, R7, R0, 0x1, P0 ;  /* 0x0000000007077211 */ /* 0x000fc600000f0eff */
[----:B------:R1:W-:Y:S01]  /*1d60*/  STL [R1+0x84], R19 ;  /* 0x0000841301007387 */ /* 0x0003e20000100800 */
[----:B-----5:R-:W-:Y:S01]  /*1d70*/  IMAD R22, R29, 0x2, R12 ;  /* 0x000000021d167824 */ /* 0x020fe200078e020c */
[----:B0-----:R-:W-:Y:S02]  /*1d80*/  LEA R4, P1, R9, R2, 0x1 ;  /* 0x0000000209047211 */ /* 0x001fe400078208ff */
[----:B-1----:R0:W5:Y:S02]  /*1d90*/  LDG.E.U16 R19, [R6.64] ;  /* 0x0000000606137981 */ /* 0x002164000c1e1500 */
[----:B------:R-:W-:Y:S02]  /*1da0*/  LEA R23, R29, R22, 0x1 ;  /* 0x000000161d177211 */ /* 0x000fe400078e08ff */
[----:B------:R-:W-:Y:S01]  /*1db0*/  LEA R14, P0, R8, R2, 0x1 ;  /* 0x00000002080e7211 */ /* 0x000fe200078008ff */
[----:B---3--:R1:W-:Y:S01]  /*1dc0*/  STL [R1+0x80], R13 ;  /* 0x0000800d01007387 */ /* 0x0083e20000100800 */
[----:B------:R-:W-:-:S02]  /*1dd0*/  LEA.HI.X.SX32 R5, R9, R0, 0x1, P1 ;  /* 0x0000000009057211 */ /* 0x000fc400008f0eff */
[----:B------:R-:W-:Y:S01]  /*1de0*/  LEA.HI.X.SX32 R15, R8, R0, 0x1, P0 ;  /* 0x00000000080f7211 */ /* 0x000fe200000f0eff */
[----:B-1----:R-:W-:-:S05]  /*1df0*/  IMAD R13, R29, 0x2, R23 ;  /* 0x000000021d0d7824 */ /* 0x002fca00078e0217 */
[----:B------:R-:W-:Y:S04]  /*1e00*/  STL [R1+0xc], R13 ;  /* 0x00000c0d01007387 */ /* 0x000fe80000100800 */
[----:B----4-:R1:W-:Y:S04]  /*1e10*/  STL [R1+0x7c], R16 ;  /* 0x00007c1001007387 */ /* 0x0103e80000100800 */
[----:B--2---:R2:W-:Y:S04]  /*1e20*/  STL [R1+0x78], R17 ;  /* 0x0000781101007387 */ /* 0x0045e80000100800 */
[----:B-1----:R1:W3:Y:S04]  /*1e30*/  LDG.E.U16 R16, [R14.64] ;  /* 0x000000060e107981 */ /* 0x0022e8000c1e1500 */
[----:B--2---:R2:W4:Y:S01]  /*1e40*/  LDG.E.U16 R17, [R4.64] ;  /* 0x0000000604117981 */ /* 0x004522000c1e1500 */
[----:B------:R-:W-:-:S02]  /*1e50*/  LEA R8, P0, R10, R2, 0x1 ;  /* 0x000000020a087211 */ /* 0x000fc400078008ff */
[C---:B0-----:R-:W-:Y:S02]  /*1e60*/  LEA R6, R29.reuse, R13, 0x1 ;  /* 0x0000000d1d067211 */ /* 0x041fe400078e08ff */
[----:B------:R-:W-:Y:S02]  /*1e70*/  LEA.HI.X.SX32 R9, R10, R0, 0x1, P0 ;  /* 0x000000000a097211 */ /* 0x000fe400000f0eff */
[C---:B-1----:R-:W-:Y:S01]  /*1e80*/  LEA R14, P0, R24.reuse, R2, 0x1 ;  /* 0x00000002180e7211 */ /* 0x042fe200078008ff */
[----:B------:R-:W-:Y:S01]  /*1e90*/  IMAD R7, R29, 0x2, R6 ;  /* 0x000000021d077824 */ /* 0x000fe200078e0206 */
[----:B-----5:R0:W-:Y:S02]  /*1ea0*/  STL [R1+0x74], R19 ;  /* 0x0000741301007387 */ /* 0x0201e40000100800 */
[----:B------:R-:W-:Y:S01]  /*1eb0*/  LEA.HI.X.SX32 R15, R24, R0, 0x1, P0 ;  /* 0x00000000180f7211 */ /* 0x000fe200000f0eff */
[----:B------:R-:W-:Y:S01]  /*1ec0*/  IMAD.MOV.U32 R24, RZ, RZ, c[0x0][0x198] ;  /* 0x00006600ff187624 */ /* 0x000fe200078e00ff */
[----:B--2---:R-:W-:-:S02]  /*1ed0*/  LEA R4, P1, R11, R2, 0x1 ;  /* 0x000000020b047211 */ /* 0x004fc400078208ff */
[----:B0-----:R-:W-:Y:S02]  /*1ee0*/  LEA R19, R29, R7, 0x1 ;  /* 0x000000071d137211 */ /* 0x001fe400078e08ff */
[----:B------:R-:W-:Y:S01]  /*1ef0*/  LEA R10, P0, R18, R2, 0x1 ;  /* 0x00000002120a7211 */ /* 0x000fe200078008ff */
[----:B------:R0:W2:Y:S01]  /*1f00*/  LDG.E.U16 R29, [R8.64] ;  /* 0x00000006081d7981 */ /* 0x0000a2000c1e1500 */
[----:B------:R-:W-:Y:S02]  /*1f10*/  LEA R13, R24, R19, 0x1 ;  /* 0x00000013180d7211 */ /* 0x000fe400078e08ff */
[----:B------:R-:W-:-:S03]  /*1f20*/  LEA.HI.X.SX32 R5, R11, R0, 0x1, P1 ;  /* 0x000000000b057211 */ /* 0x000fc600008f0eff */
[----:B------:R1:W-:Y:S01]  /*1f30*/  STL [R1+0x8], R13 ;  /* 0x0000080d01007387 */ /* 0x0003e20000100800 */
[----:B------:R-:W-:Y:S01]  /*1f40*/  LEA.HI.X.SX32 R11, R18, R0, 0x1, P0 ;  /* 0x00000000120b7211 */ /* 0x000fe200000f0eff */
[----:B0-----:R-:W-:Y:S02]  /*1f50*/  IMAD R8, R24, 0x2, R13 ;  /* 0x0000000218087824 */ /* 0x001fe400078e020d */
[----:B------:R-:W5:Y:S04]  /*1f60*/  LDG.E.U16 R18, [R4.64] ;  /* 0x0000000604127981 */ /* 0x000f68000c1e1500 */
[----:B-1----:R0:W5:Y:S04]  /*1f70*/  LDG.E.U16 R13, [R14.64] ;  /* 0x000000060e0d7981 */ /* 0x002168000c1e1500 */
[----:B----4-:R-:W-:Y:S04]  /*1f80*/  STL [R1+0x6c], R17 ;  /* 0x00006c1101007387 */ /* 0x010fe80000100800 */
[----:B---3--:R1:W-:Y:S02]  /*1f90*/  STL [R1+0x70], R16 ;  /* 0x0000701001007387 */ /* 0x0083e40000100800 */
[----:B-1----:R-:W-:-:S04]  /*1fa0*/  LEA R16, P0, R25, R2, 0x1 ;  /* 0x0000000219107211 */ /* 0x002fc800078008ff */
[----:B------:R-:W-:Y:S02]  /*1fb0*/  LEA.HI.X.SX32 R17, R25, R0, 0x1, P0 ;  /* 0x0000000019117211 */ /* 0x000fe400000f0eff */
[----:B------:R1:W3:Y:S01]  /*1fc0*/  LDG.E.U16 R25, [R10.64] ;  /* 0x000000060a197981 */ /* 0x0002e2000c1e1500 */
[----:B0-----:R-:W-:-:S04]  /*1fd0*/  LEA R14, P1, R20, R2, 0x1 ;  /* 0x00000002140e7211 */ /* 0x001fc800078208ff */
[----:B------:R-:W-:Y:S01]  /*1fe0*/  LEA.HI.X.SX32 R15, R20, R0, 0x1, P1 ;  /* 0x00000000140f7211 */ /* 0x000fe200008f0eff */
[----:B--2---:R-:W-:Y:S01]  /*1ff0*/  STL [R1+0x68], R29 ;  /* 0x0000681d01007387 */ /* 0x004fe20000100800 */
[----:B-1----:R-:W-:-:S03]  /*2000*/  LEA R10, P0, R21, R2, 0x1 ;  /* 0x00000002150a7211 */ /* 0x002fc600078008ff */
[----:B------:R0:W2:Y:S01]  /*2010*/  LDG.E.U16 R20, [R16.64] ;  /* 0x0000000610147981 */ /* 0x0000a2000c1e1500 */
[----:B------:R-:W-:-:S03]  /*2020*/  LEA.HI.X.SX32 R11, R21, R0, 0x1, P0 ;  /* 0x00000000150b7211 */ /* 0x000fc600000f0eff */
[----:B------:R1:W4:Y:S04]  /*2030*/  LDG.E.U16 R21, [R14.64] ;  /* 0x000000060e157981 */ /* 0x000328000c1e1500 */
[----:B-----5:R-:W-:Y:S04]  /*2040*/  STL [R1+0x64], R13 ;  /* 0x0000640d01007387 */ /* 0x020fe80000100800 */
[----:B------:R-:W-:Y:S04]  /*2050*/  STL [R1+0x60], R18 ;  /* 0x0000601201007387 */ /* 0x000fe80000100800 */
[----:B---3--:R3:W-:Y:S04]  /*2060*/  STL [R1+0x5c], R25 ;  /* 0x00005c1901007387 */ /* 0x0087e80000100800 */
[----:B---3--:R-:W3:Y:S01]  /*2070*/  LDG.E.U16 R25, [R10.64] ;  /* 0x000000060a197981 */ /* 0x008ee2000c1e1500 */
[----:B-1----:R-:W-:-:S02]  /*2080*/  LEA R14, P0, R3, R2, 0x1 ;  /* 0x00000002030e7211 */ /* 0x002fc400078008ff */
[C---:B0-----:R-:W-:Y:S02]  /*2090*/  LEA R16, P1, R12.reuse, R2, 0x1 ;  /* 0x000000020c107211 */ /* 0x041fe400078208ff */
[-C--:B------:R-:W-:Y:S01]  /*20a0*/  LEA.HI.X.SX32 R15, R3, R0.reuse, 0x1, P0 ;  /* 0x00000000030f7211 */ /* 0x080fe200000f0eff */
[----:B--2---:R-:W-:Y:S01]  /*20b0*/  STL [R1+0x58], R20 ;  /* 0x0000581401007387 */ /* 0x004fe20000100800 */
[----:B------:R-:W-:-:S03]  /*20c0*/  LEA.HI.X.SX32 R17, R12, R0, 0x1, P1 ;  /* 0x000000000c117211 */ /* 0x000fc600008f0eff */
[----:B----4-:R0:W-:Y:S04]  /*20d0*/  STL [R1+0x54], R21 ;  /* 0x0000541501007387 */ /* 0x0101e80000100800 */
[----:B0-----:R0:W2:Y:S01]  /*20e0*/  LDG.E.U16 R21, [R14.64] ;  /* 0x000000060e157981 */ /* 0x0010a2000c1e1500 */
[----:B------:R-:W-:-:S05]  /*20f0*/  LEA R9, R24, R8, 0x1 ;  /* 0x0000000818097211 */ /* 0x000fca00078e08ff */
[----:B------:R-:W-:-:S05]  /*2100*/  IMAD R4, R24, 0x2, R9 ;  /* 0x0000000218047824 */ /* 0x000fca00078e0209 */
[----:B------:R-:W-:-:S05]  /*2110*/  LEA R29, R24, R4, 0x1 ;  /* 0x00000004181d7211 */ /* 0x000fca00078e08ff */
[C---:B------:R-:W-:Y:S01]  /*2120*/  IMAD R5, R24.reuse, 0x2, R29 ;  /* 0x0000000218057824 */ /* 0x040fe200078e021d */
[----:B---3--:R1:W-:Y:S04]  /*2130*/  STL [R1+0x50], R25 ;  /* 0x0000501901007387 */ /* 0x0083e80000100800 */
[----:B-1----:R1:W3:Y:S01]  /*2140*/  LDG.E.U16 R25, [R16.64] ;  /* 0x0000000610197981 */ /* 0x0022e2000c1e1500 */
[----:B------:R-:W-:-:S05]  /*2150*/  LEA R13, R24, R5, 0x1 ;  /* 0x00000005180d7211 */ /* 0x000fca00078e08ff */
[----:B------:R-:W-:-:S05]  /*2160*/  IMAD R18, R24, 0x2, R13 ;  /* 0x0000000218127824 */ /* 0x000fca00078e020d */
[----:B------:R-:W-:Y:S02]  /*2170*/  LEA R3, R24, R18, 0x1 ;  /* 0x0000001218037211 */ /* 0x000fe400078e08ff */
[----:B------:R-:W-:-:S03]  /*2180*/  LEA R10, P0, R6, R2, 0x1 ;  /* 0x00000002060a7211 */ /* 0x000fc600078008ff */
[----:B------:R-:W-:Y:S01]  /*2190*/  IMAD R20, R24, 0x2, R3 ;  /* 0x0000000218147824 */ /* 0x000fe200078e0203 */
[----:B------:R-:W-:-:S04]  /*21a0*/  LEA.HI.X.SX32 R11, R6, R0, 0x1, P0 ;  /* 0x00000000060b7211 */ /* 0x000fc800000f0eff */
[----:B------:R-:W-:Y:S02]  /*21b0*/  LEA R6, R24, R20, 0x1 ;  /* 0x0000001418067211 */ /* 0x000fe400078e08ff */
[----:B0-----:R-:W-:-:S03]  /*21c0*/  LEA R14, P0, R8, R2, 0x1 ;  /* 0x00000002080e7211 */ /* 0x001fc600078008ff */
[----:B------:R-:W-:Y:S01]  /*21d0*/  IMAD R12, R24, 0x2, R6 ;  /* 0x00000002180c7824 */ /* 0x000fe200078e0206 */
[----:B------:R-:W-:Y:S02]  /*21e0*/  LEA.HI.X.SX32 R15, R8, R0, 0x1, P0 ;  /* 0x00000000080f7211 */ /* 0x000fe400000f0eff */
[C---:B-1----:R-:W-:Y:S02]  /*21f0*/  LEA R16, P1, R5.reuse, R2, 0x1 ;  /* 0x0000000205107211 */ /* 0x042fe400078208ff */
[----:B------:R-:W-:Y:S01]  /*2200*/  LEA R8, R24, R12, 0x1 ;  /* 0x0000000c18087211 */ /* 0x000fe200078e08ff */
[----:B--2---:R0:W-:Y:S01]  /*2210*/  STL [R1+0x4c], R21 ;  /* 0x00004c1501007387 */ /* 0x0041e20000100800 */
[----:B------:R-:W-:-:S03]  /*2220*/  LEA.HI.X.SX32 R17, R5, R0, 0x1, P1 ;  /* 0x0000000005117211 */ /* 0x000fc600008f0eff */
[----:B------:R-:W-:Y:S02]  /*2230*/  IMAD R5, R24, 0x2, R8 ;  /* 0x0000000218057824 */ /* 0x000fe400078e0208 */
[----:B------:R-:W2:Y:S04]  /*2240*/  LDL.LU R24, [R1] ;  /* 0x0000000001187983 */ /* 0x000ea80000300800 */
[----:B0-----:R0:W4:Y:S04]  /*2250*/  LDG.E.U16 R21, [R10.64] ;  /* 0x000000060a157981 */ /* 0x001128000c1e1500 */
[----:B---3--:R1:W-:Y:S04]  /*2260*/  STL [R1+0x48], R25 ;  /* 0x0000481901007387 */ /* 0x0083e80000100800 */
[----:B-1----:R-:W3:Y:S01]  /*2270*/  LDG.E.U16 R25, [R14.64] ;  /* 0x000000060e197981 */ /* 0x002ee2000c1e1500 */
[----:B0-----:R-:W-:-:S04]  /*2280*/  LEA R10, P0, R20, R2, 0x1 ;  /* 0x00000002140a7211 */ /* 0x001fc800078008ff */
[----:B------:R-:W-:Y:S01]  /*2290*/  LEA.HI.X.SX32 R11, R20, R0, 0x1, P0 ;  /* 0x00000000140b7211 */ /* 0x000fe200000f0eff */
[----:B----4-:R0:W-:Y:S04]  /*22a0*/  STL [R1+0x44], R21 ;  /* 0x0000441501007387 */ /* 0x0101e80000100800 */
[----:B0-----:R0:W4:Y:S04]  /*22b0*/  LDG.E.U16 R21, [R16.64] ;  /* 0x0000000610157981 */ /* 0x001128000c1e1500 */
[----:B---3--:R1:W-:Y:S04]  /*22c0*/  STL [R1+0x40], R25 ;  /* 0x0000401901007387 */ /* 0x0083e80000100800 */
[----:B-1----:R-:W3:Y:S01]  /*22d0*/  LDG.E.U16 R25, [R10.64] ;  /* 0x000000060a197981 */ /* 0x002ee2000c1e1500 */
[----:B------:R-:W-:-:S04]  /*22e0*/  LEA R14, P1, R5, R2, 0x1 ;  /* 0x00000002050e7211 */ /* 0x000fc800078208ff */
[----:B------:R-:W-:Y:S02]  /*22f0*/  LEA.HI.X.SX32 R15, R5, R0, 0x1, P1 ;  /* 0x00000000050f7211 */ /* 0x000fe400008f0eff */
[----:B0-----:R-:W-:-:S04]  /*2300*/  LEA R16, P0, R28, R2, 0x1 ;  /* 0x000000021c107211 */ /* 0x001fc800078008ff */
[----:B------:R-:W-:-:S05]  /*2310*/  LEA.HI.X.SX32 R17, R28, R0, 0x1, P0 ;  /* 0x000000001c117211 */ /* 0x000fca00000f0eff */
[----:B------:R0:W5:Y:S04]  /*2320*/  LDG.E.U16 R28, [R16.64] ;  /* 0x00000006101c7981 */ /* 0x000168000c1e1500 */
[----:B----4-:R-:W-:Y:S04]  /*2330*/  STL [R1+0x3c], R21 ;  /* 0x00003c1501007387 */ /* 0x010fe80000100800 */
[----:B---3--:R1:W-:Y:S04]  /*2340*/  STL [R1+0x38], R25 ;  /* 0x0000381901007387 */ /* 0x0083e80000100800 */
[----:B-1----:R1:W3:Y:S01]  /*2350*/  LDG.E.U16 R25, [R14.64] ;  /* 0x000000060e197981 */ /* 0x0022e2000c1e1500 */
[----:B------:R-:W-:-:S04]  /*2360*/  LEA R20, P0, R26, R2, 0x1 ;  /* 0x000000021a147211 */ /* 0x000fc800078008ff */
[----:B------:R-:W-:Y:S02]  /*2370*/  LEA.HI.X.SX32 R21, R26, R0, 0x1, P0 ;  /* 0x000000001a157211 */ /* 0x000fe400000f0eff */
[----:B-1----:R-:W-:-:S04]  /*2380*/  LEA R14, P0, R7, R2, 0x1 ;  /* 0x00000002070e7211 */ /* 0x002fc800078008ff */
[----:B------:R-:W-:Y:S02]  /*2390*/  LEA.HI.X.SX32 R15, R7, R0, 0x1, P0 ;  /* 0x00000000070f7211 */ /* 0x000fe400000f0eff */
[----:B0-----:R-:W-:-:S04]  /*23a0*/  LEA R16, P0, R9, R2, 0x1 ;  /* 0x0000000209107211 */ /* 0x001fc800078008ff */
[----:B------:R-:W-:Y:S02]  /*23b0*/  LEA.HI.X.SX32 R17, R9, R0, 0x1, P0 ;  /* 0x0000000009117211 */ /* 0x000fe400000f0eff */
[----:B------:R-:W-:-:S04]  /*23c0*/  LEA R10, P1, R22, R2, 0x1 ;  /* 0x00000002160a7211 */ /* 0x000fc800078208ff */
[----:B------:R-:W-:-:S05]  /*23d0*/  LEA.HI.X.SX32 R11, R22, R0, 0x1, P1 ;  /* 0x00000000160b7211 */ /* 0x000fca00008f0eff */
[----:B------:R0:W4:Y:S04]  /*23e0*/  LDG.E.U16 R26, [R10.64] ;  /* 0x000000060a1a7981 */ /* 0x000128000c1e1500 */
[----:B---3--:R1:W-:Y:S04]  /*23f0*/  STL [R1+0x34], R25 ;  /* 0x0000341901007387 */ /* 0x0083e80000100800 */
[----:B-1----:R1:W3:Y:S04]  /*2400*/  LDG.E.U16 R25, [R20.64] ;  /* 0x0000000614197981 */ /* 0x0022e8000c1e1500 */
[----:B-1----:R1:W3:Y:S04]  /*2410*/  LDG.E.U16 R21, [R14.64] ;  /* 0x000000060e157981 */ /* 0x0022e8000c1e1500 */
[----:B-----5:R5:W-:Y:S01]  /*2420*/  STL [R1+0x30], R28 ;  /* 0x0000301c01007387 */ /* 0x020be20000100800 */
[----:B------:R-:W-:-:S02]  /*2430*/  MOV R22, c[0x0][0x198] ;  /* 0x0000660000167a02 */ /* 0x000fc40000000f00 */
[-C--:B0-----:R-:W-:Y:S01]  /*2440*/  LEA R10, P1, R13, R2.reuse, 0x1 ;  /* 0x000000020d0a7211 */ /* 0x081fe200078208ff */
[----:B------:R0:W3:Y:S01]  /*2450*/  LDG.E.U16 R20, [R16.64] ;  /* 0x0000000610147981 */ /* 0x0000e2000c1e1500 */
[----:B-1----:R-:W-:-:S04]  /*2460*/  LEA R14, P0, R6, R2, 0x1 ;  /* 0x00000002060e7211 */ /* 0x002fc800078008ff */
[----:B------:R-:W-:-:S05]  /*2470*/  LEA.HI.X.SX32 R15, R6, R0, 0x1, P0 ;  /* 0x00000000060f7211 */ /* 0x000fca00000f0eff */
[----:B-----5:R-:W5:Y:S01]  /*2480*/  LDG.E.U16 R28, [R14.64] ;  /* 0x000000060e1c7981 */ /* 0x020f62000c1e1500 */
[----:B------:R-:W-:Y:S01]  /*2490*/  LEA.HI.X.SX32 R11, R13, R0, 0x1, P1 ;  /* 0x000000000d0b7211 */ /* 0x000fe200008f0eff */
[----:B------:R-:W-:-:S04]  /*24a0*/  IMAD R5, R22, 0x2, R5 ;  /* 0x0000000216057824 */ /* 0x000fc800078e0205 */
[----:B------:R2:W4:Y:S01]  /*24b0*/  LDG.E.U16 R13, [R10.64] ;  /* 0x000000060a0d7981 */ /* 0x000522000c1e1500 */
[----:B------:R-:W-:-:S04]  /*24c0*/  LEA R6, P1, R5, R2, 0x1 ;  /* 0x0000000205067211 */ /* 0x000fc800078208ff */
[----:B------:R-:W-:Y:S02]  /*24d0*/  LEA.HI.X.SX32 R7, R5, R0, 0x1, P1 ;  /* 0x0000000005077211 */ /* 0x000fe400008f0eff */
[----:B--2---:R-:W-:-:S04]  /*24e0*/  LEA R10, P0, R24, R2, 0x1 ;  /* 0x00000002180a7211 */ /* 0x004fc800078008ff */
[----:B------:R-:W-:Y:S01]  /*24f0*/  LEA.HI.X.SX32 R11, R24, R0, 0x1, P0 ;  /* 0x00000000180b7211 */ /* 0x000fe200000f0eff */
[----:B-----5:R-:W-:Y:S04]  /*2500*/  STL [R1+0x191c], R28 ;  /* 0x00191c1c01007387 */ /* 0x020fe80000100800 */
[----:B---3--:R1:W-:Y:S01]  /*2510*/  STL [R1+0x2c], R25 ;  /* 0x00002c1901007387 */ /* 0x0083e20000100800 */
[----:B------:R-:W-:-:S03]  /*2520*/  LEA R14, P1, R27, R2, 0x1 ;  /* 0x000000021b0e7211 */ /* 0x000fc600078208ff */
[----:B------:R2:W3:Y:S04]  /*2530*/  LDG.E.U16 R9, [R10.64] ;  /* 0x000000060a097981 */ /* 0x0004e8000c1e1500 */
[----:B-1----:R-:W5:Y:S04]  /*2540*/  LDL.LU R25, [R1+0x1c] ;  /* 0x00001c0001197983 */ /* 0x002f680000300800 */
[----:B------:R-:W3:Y:S04]  /*2550*/  LDL.LU R24, [R1+0x14] ;  /* 0x0000140001187983 */ /* 0x000ee80000300800 */
[----:B------:R-:W3:Y:S04]  /*2560*/  LDL.LU R28, [R1+0x8] ;  /* 0x00000800011c7983 */ /* 0x000ee80000300800 */
[----:B----4-:R1:W-:Y:S04]  /*2570*/  STL [R1+0x28], R26 ;  /* 0x0000281a01007387 */ /* 0x0103e80000100800 */
[----:B-1----:R1:W4:Y:S01]  /*2580*/  LDG.E.U16 R26, [R6.64] ;  /* 0x00000006061a7981 */ /* 0x002322000c1e1500 */
[----:B------:R-:W-:-:S02]  /*2590*/  LEA.HI.X.SX32 R15, R27, R0, 0x1, P1 ;  /* 0x000000001b0f7211 */ /* 0x000fc400008f0eff */
[----:B-1----:R-:W-:-:S03]  /*25a0*/  LEA R6, P0, R23, R2, 0x1 ;  /* 0x0000000217067211 */ /* 0x002fc600078008ff */
[----:B------:R-:W3:Y:S01]  /*25b0*/  LDG.E.U16 R14, [R14.64] ;  /* 0x000000060e0e7981 */ /* 0x000ee2000c1e1500 */
[----:B------:R-:W-:Y:S02]  /*25c0*/  LEA.HI.X.SX32 R7, R23, R0, 0x1, P0 ;  /* 0x0000000017077211 */ /* 0x000fe400000f0eff */
[----:B--2---:R-:W-:-:S03]  /*25d0*/  LEA R10, P1, R19, R2, 0x1 ;  /* 0x00000002130a7211 */ /* 0x004fc600078208ff */
[----:B------:R1:W2:Y:S01]  /*25e0*/  LDG.E.U16 R6, [R6.64] ;  /* 0x0000000606067981 */ /* 0x0002a2000c1e1500 */
[----:B------:R-:W-:-:S05]  /*25f0*/  LEA.HI.X.SX32 R11, R19, R0, 0x1, P1 ;  /* 0x00000000130b7211 */ /* 0x000fca00008f0eff */
[----:B------:R0:W2:Y:S04]  /*2600*/  LDG.E.U16 R10, [R10.64] ;  /* 0x000000060a0a7981 */ /* 0x0000a8000c1e1500 */
[----:B----4-:R4:W-:Y:S04]  /*2610*/  STL [R1+0x1920], R26 ;  /* 0x0019201a01007387 */ /* 0x0109e80000100800 */
[----:B----4-:R-:W4:Y:S04]  /*2620*/  LDL.LU R26, [R1+0xc] ;  /* 0x00000c00011a7983 */ /* 0x010f280000300800 */
[----:B------:R-:W4:Y:S01]  /*2630*/  LDL.LU R27, [R1+0x10] ;  /* 0x00001000011b7983 */ /* 0x000f220000300800 */
[----:B0-----:R-:W-:-:S02]  /*2640*/  LEA R16, P0, R4, R2, 0x1 ;  /* 0x0000000204107211 */ /* 0x001fc400078008ff */
[----:B-1----:R-:W-:Y:S01]  /*2650*/  LEA R7, R22, R5, 0x1 ;  /* 0x0000000516077211 */ /* 0x002fe200078e08ff */
[----:B---3--:R-:W-:Y:S01]  /*2660*/  STL [R1+0x18f4], R9 ;  /* 0x0018f40901007387 */ /* 0x008fe20000100800 */
[----:B------:R-:W-:-:S03]  /*2670*/  LEA.HI.X.SX32 R17, R4, R0, 0x1, P0 ;  /* 0x0000000004117211 */ /* 0x000fc600000f0eff */
[----:B------:R-:W-:Y:S01]  /*2680*/  STL [R1+0x18f8], R14 ;  /* 0x0018f80e01007387 */ /* 0x000fe20000100800 */
[----:B------:R-:W-:-:S03]  /*2690*/  LEA R4, P1, R12, R2, 0x1 ;  /* 0x000000020c047211 */ /* 0x000fc600078208ff */
[----:B------:R-:W-:Y:S01]  /*26a0*/  STL [R1+0x24], R21 ;  /* 0x0000241501007387 */ /* 0x000fe20000100800 */
[----:B------:R-:W-:-:S03]  /*26b0*/  IMAD R11, R22, 0x2, R7 ;  /* 0x00000002160b7824 */ /* 0x000fc600078e0207 */
[----:B--2---:R-:W-:Y:S04]  /*26c0*/  STL [R1+0x18fc], R6 ;  /* 0x0018fc0601007387 */ /* 0x004fe80000100800 */
[----:B------:R0:W-:Y:S01]  /*26d0*/  STL [R1+0x20], R20 ;  /* 0x0000201401007387 */ /* 0x0001e20000100800 */
[----:B------:R-:W-:-:S03]  /*26e0*/  LEA.HI.X.SX32 R5, R12, R0, 0x1, P1 ;  /* 0x000000000c057211 */ /* 0x000fc600008f0eff */
[----:B------:R1:W2:Y:S01]  /*26f0*/  LDG.E.U16 R16, [R16.64] ;  /* 0x0000000610107981 */ /* 0x0002a2000c1e1500 */
[----:B0-----:R-:W-:-:S03]  /*2700*/  LEA R20, P0, R18, R2, 0x1 ;  /* 0x0000000212147211 */ /* 0x001fc600078008ff */
[----:B------:R-:W-:Y:S01]  /*2710*/  STL [R1+0x1900], R10 ;  /* 0x0019000a01007387 */ /* 0x000fe20000100800 */
[----:B------:R-:W-:-:S03]  /*2720*/  LEA.HI.X.SX32 R21, R18, R0, 0x1, P0 ;  /* 0x0000000012157211 */ /* 0x000fc600000f0eff */
[----:B------:R0:W3:Y:S01]  /*2730*/  LDG.E.U16 R4, [R4.64] ;  /* 0x0000000604047981 */ /* 0x0000e2000c1e1500 */
[-C--:B------:R-:W-:Y:S02]  /*2740*/  LEA R12, P0, R7, R2.reuse, 0x1 ;  /* 0x00000002070c7211 */ /* 0x080fe400078008ff */
[C---:B------:R-:W-:Y:S01]  /*2750*/  LEA R18, P1, R11.reuse, R2, 0x1 ;  /* 0x000000020b127211 */ /* 0x040fe200078208ff */
[----:B------:R0:W-:Y:S03]  /*2760*/  STL [R1+0x18], R13 ;  /* 0x0000180d01007387 */ /* 0x0001e60000100800 */
[-C--:B------:R-:W-:Y:S01]  /*2770*/  LEA.HI.X.SX32 R19, R11, R0.reuse, 0x1, P1 ;  /* 0x000000000b137211 */ /* 0x080fe200008f0eff */
[----:B------:R-:W3:Y:S01]  /*2780*/  LDG.E.U16 R20, [R20.64] ;  /* 0x0000000614147981 */ /* 0x000ee2000c1e1500 */
[----:B0-----:R-:W-:Y:S02]  /*2790*/  LEA.HI.X.SX32 R13, R7, R0, 0x1, P0 ;  /* 0x00000000070d7211 */ /* 0x001fe400000f0eff */
[C---:B-----5:R-:W-:Y:S01]  /*27a0*/  LEA R22, P0, R25.reuse, R2, 0x1 ;  /* 0x0000000219167211 */ /* 0x060fe200078008ff */
[----:B------:R4:W5:Y:S03]  /*27b0*/  LDG.E.U16 R7, [R18.64] ;  /* 0x0000000612077981 */ /* 0x000966000c1e1500 */
[----:B------:R-:W-:Y:S01]  /*27c0*/  LEA.HI.X.SX32 R23, R25, R0, 0x1, P0 ;  /* 0x0000000019177211 */ /* 0x000fe200000f0eff */
[----:B------:R0:W5:Y:S04]  /*27d0*/  LDG.E.U16 R5, [R12.64] ;  /* 0x000000060c057981 */ /* 0x000168000c1e1500 */
[----:B------:R1:W5:Y:S01]  /*27e0*/  LDG.E.U16 R11, [R22.64] ;  /* 0x00000006160b7981 */ /* 0x000362000c1e1500 */
[----:B0-----:R-:W-:-:S04]  /*27f0*/  LEA R12, P0, R24, R2, 0x1 ;  /* 0x00000002180c7211 */ /* 0x001fc800078008ff */
[----:B------:R-:W-:-:S05]  /*2800*/  LEA.HI.X.SX32 R13, R24, R0, 0x1, P0 ;  /* 0x00000000180d7211 */ /* 0x000fca00000f0eff */
[----:B------:R0:W5:Y:S01]  /*2810*/  LDG.E.U16 R15, [R12.64] ;  /* 0x000000060c0f7981 */ /* 0x000162000c1e1500 */
[----:B----4-:R-:W-:-:S04]  /*2820*/  LEA R18, P1, R27, R2, 0x1 ;  /* 0x000000021b127211 */ /* 0x010fc800078208ff */
[----:B------:R-:W-:-:S05]  /*2830*/  LEA.HI.X.SX32 R19, R27, R0, 0x1, P1 ;  /* 0x000000001b137211 */ /* 0x000fca00008f0eff */
[----:B-1----:R1:W4:Y:S01]  /*2840*/  LDG.E.U16 R17, [R18.64] ;  /* 0x0000000612117981 */ /* 0x002322000c1e1500 */
[----:B------:R-:W-:-:S04]  /*2850*/  LEA R24, P0, R26, R2, 0x1 ;  /* 0x000000021a187211 */ /* 0x000fc800078008ff */
[----:B------:R-:W-:Y:S02]  /*2860*/  LEA.HI.X.SX32 R25, R26, R0, 0x1, P0 ;  /* 0x000000001a197211 */ /* 0x000fe400000f0eff */
[CC--:B0-----:R-:W-:Y:S02]  /*2870*/  LEA R12, P0, R28.reuse, R2.reuse, 0x1 ;  /* 0x000000021c0c7211 */ /* 0x0c1fe400078008ff */
[----:B-1----:R-:W-:Y:S01]  /*2880*/  LEA R18, P1, R29, R2, 0x1 ;  /* 0x000000021d127211 */ /* 0x002fe200078208ff */
[----:B------:R0:W4:Y:S01]  /*2890*/  LDG.E.U16 R24, [R24.64] ;  /* 0x0000000618187981 */ /* 0x000122000c1e1500 */
[----:B------:R-:W-:Y:S02]  /*28a0*/  LEA.HI.X.SX32 R13, R28, R0, 0x1, P0 ;  /* 0x000000001c0d7211 */ /* 0x000fe400000f0eff */
[----:B------:R-:W-:Y:S02]  /*28b0*/  LEA R22, P0, R3, R2, 0x1 ;  /* 0x0000000203167211 */ /* 0x000fe400078008ff */
[----:B------:R-:W-:Y:S01]  /*28c0*/  LEA.HI.X.SX32 R19, R29, R0, 0x1, P1 ;  /* 0x000000001d137211 */ /* 0x000fe200008f0eff */
[----:B------:R1:W4:Y:S01]  /*28d0*/  LDG.E.U16 R12, [R12.64] ;  /* 0x000000060c0c7981 */ /* 0x000322000c1e1500 */
[----:B------:R-:W-:-:S02]  /*28e0*/  LEA R2, P1, R8, R2, 0x1 ;  /* 0x0000000208027211 */ /* 0x000fc400078208ff */
[-C--:B------:R-:W-:Y:S01]  /*28f0*/  LEA.HI.X.SX32 R23, R3, R0.reuse, 0x1, P0 ;  /* 0x0000000003177211 */ /* 0x080fe200000f0eff */
[----:B------:R0:W4:Y:S01]  /*2900*/  LDG.E.U16 R18, [R18.64] ;  /* 0x0000000612127981 */ /* 0x000122000c1e1500 */
[----:B------:R-:W-:-:S03]  /*2910*/  LEA.HI.X.SX32 R3, R8, R0, 0x1, P1 ;  /* 0x0000000008037211 */ /* 0x000fc600008f0eff */
[----:B------:R0:W4:Y:S04]  /*2920*/  LDG.E.U16 R22, [R22.64] ;  /* 0x0000000616167981 */ /* 0x000128000c1e1500 */
[----:B------:R0:W4:Y:S04]  /*2930*/  LDG.E.U16 R2, [R2.64] ;  /* 0x0000000602027981 */ /* 0x000128000c1e1500 */
[----:B--2---:R-:W-:Y:S04]  /*2940*/  STL [R1+0x1904], R16 ;  /* 0x0019041001007387 */ /* 0x004fe80000100800 */
[----:B---3--:R-:W-:Y:S04]  /*2950*/  STL [R1+0x1908], R20 ;  /* 0x0019081401007387 */ /* 0x008fe80000100800 */
[----:B------:R-:W-:Y:S04]  /*2960*/  STL [R1+0x190c], R4 ;  /* 0x00190c0401007387 */ /* 0x000fe80000100800 */
[----:B-----5:R-:W-:Y:S04]  /*2970*/  STL [R1+0x1910], R5 ;  /* 0x0019100501007387 */ /* 0x020fe80000100800 */
[----:B------:R-:W-:Y:S04]  /*2980*/  STL [R1+0x18e0], R7 ;  /* 0x0018e00701007387 */ /* 0x000fe80000100800 */
[----:B------:R-:W-:Y:S04]  /*2990*/  STL [R1+0x18e4], R11 ;  /* 0x0018e40b01007387 */ /* 0x000fe80000100800 */
[----:B------:R-:W-:Y:S04]  /*29a0*/  STL [R1+0x18e8], R15 ;  /* 0x0018e80f01007387 */ /* 0x000fe80000100800 */
[----:B----4-:R2:W-:Y:S04]  /*29b0*/  STL [R1+0x18ec], R17 ;  /* 0x0018ec1101007387 */ /* 0x0105e80000100800 */
[----:B--2---:R-:W2:Y:S04]  /*29c0*/  LDL.LU R17, [R1+0xec] ;  /* 0x0000ec0001117983 */ /* 0x004ea80000300800 */
[----:B------:R-:W3:Y:S04]  /*29d0*/  LDL.LU R15, [R1+0xe4] ;  /* 0x0000e400010f7983 */ /* 0x000ee80000300800 */
[----:B------:R-:W4:Y:S04]  /*29e0*/  LDL.LU R11, [R1+0xd8] ;  /* 0x0000d800010b7983 */ /* 0x000f280000300800 */
[----:B------:R-:W5:Y:S04]  /*29f0*/  LDL.LU R7, [R1+0xcc] ;  /* 0x0000cc0001077983 */ /* 0x000f680000300800 */
[----:B------:R-:W2:Y:S04]  /*2a00*/  LDL.LU R5, [R1+0xbc] ;  /* 0x0000bc0001057983 */ /* 0x000ea80000300800 */
[----:B------:R-:W2:Y:S04]  /*2a10*/  LDL.LU R4, [R1+0xac] ;  /* 0x0000ac0001047983 */ /* 0x000ea80000300800 */
[----:B------:R-:W2:Y:S04]  /*2a20*/  LDL.LU R20, [R1+0x9c] ;  /* 0x00009c0001147983 */ /* 0x000ea80000300800 */
[----:B------:R-:W2:Y:S04]  /*2a30*/  LDL.LU R14, [R1+0x8c] ;  /* 0x00008c00010e7983 */ /* 0x000ea80000300800 */
[----:B------:R-:W2:Y:S04]  /*2a40*/  LDL.LU R28, [R1+0x7c] ;  /* 0x00007c00011c7983 */ /* 0x000ea80000300800 */
[----:B------:R-:W0:Y:S04]  /*2a50*/  S2R R27, SR_TID.X ;  /* 0x00000000001b7919 */ /* 0x000e280000002100 */
[----:B------:R-:W3:Y:S04]  /*2a60*/  LDL.LU R9, [R1+0x6c] ;  /* 0x00006c0001097983 */ /* 0x000ee80000300800 */
[----:B------:R-:W3:Y:S04]  /*2a70*/  LDL.LU R21, [R1+0x5c] ;  /* 0x00005c0001157983 */ /* 0x000ee80000300800 */
[----:B------:R-:W3:Y:S04]  /*2a80*/  LDL.LU R16, [R1+0x50] ;  /* 0x0000500001107983 */ /* 0x000ee80000300800 */
[----:B------:R-:W4:Y:S04]  /*2a90*/  LDL.LU R10, [R1+0x4c] ;  /* 0x00004c00010a7983 */ /* 0x000f280000300800 */
[----:B------:R-:W4:Y:S04]  /*2aa0*/  LDL.LU R6, [R1+0x48] ;  /* 0x0000480001067983 */ /* 0x000f280000300800 */
[----:B------:R-:W4:Y:S04]  /*2ab0*/  LDL.LU R26, [R1+0x44] ;  /* 0x00004400011a7983 */ /* 0x000f280000300800 */
[----:B0-----:R-:W4:Y:S04]  /*2ac0*/  LDL.LU R25, [R1+0xf8] ;  /* 0x0000f80001197983 */ /* 0x001f280000300800 */
[----:B------:R0:W-:Y:S04]  /*2ad0*/  STL [R1+0x18f0], R24 ;  /* 0x0018f01801007387 */ /* 0x0001e80000100800 */
[----:B0-----:R-:W5:Y:S04]  /*2ae0*/  LDL.LU R24, [R1+0x100] ;  /* 0x0001000001187983 */ /* 0x001f680000300800 */
[----:B------:R-:W5:Y:S04]  /*2af0*/  LDL.LU R29, [R1+0x10c] ;  /* 0x00010c00011d7983 */ /* 0x000f680000300800 */
[----:B-1----:R-:W5:Y:S04]  /*2b00*/  LDL.LU R13, [R1+0x110] ;  /* 0x00011000010d7983 */ /* 0x002f680000300800 */
[----:B------:R0:W-:Y:S04]  /*2b10*/  STL [R1+0x1914], R12 ;  /* 0x0019140c01007387 */ /* 0x0001e80000100800 */
[----:B0-----:R-:W5:Y:S04]  /*2b20*/  LDL.LU R12, [R1+0x118] ;  /* 0x00011800010c7983 */ /* 0x001f680000300800 */
[----:B------:R-:W5:Y:S04]  /*2b30*/  LDL.LU R8, [R1+0x124] ;  /* 0x0001240001087983 */ /* 0x000f680000300800 */
[----:B------:R-:W5:Y:S04]  /*2b40*/  LDL.LU R19, [R1+0x12c] ;  /* 0x00012c0001137983 */ /* 0x000f680000300800 */
[----:B------:R0:W-:Y:S01]  /*2b50*/  STL [R1+0x1918], R18 ;  /* 0x0019181201007387 */ /* 0x0001e20000100800 */
[----:B------:R-:W-:-:S02]  /*2b60*/  SHF.R.S32.HI R3, RZ, 0x6, R27 ;  /* 0x00000006ff037819 */ /* 0x000fc4000001141b */
[----:B------:R-:W-:Y:S01]  /*2b70*/  LOP3.LUT R0, R27, 0x3f, RZ, 0xc0, !PT ;  /* 0x0000003f1b007812 */ /* 0x000fe200078ec0ff */
[----:B0-----:R-:W5:Y:S04]  /*2b80*/  LDL.LU R18, [R1+0x138] ;  /* 0x0001380001127983 */ /* 0x001f680000300800 */
[----:B------:R-:W5:Y:S04]  /*2b90*/  LDL.LU R23, [R1+0x140] ;  /* 0x0001400001177983 */ /* 0x000f680000300800 */
[----:B------:R0:W-:Y:S04]  /*2ba0*/  STL [R1+0x1924], R22 ;  /* 0x0019241601007387 */ /* 0x0001e80000100800 */
[----:B0-----:R-:W5:Y:S04]  /*2bb0*/  LDL.LU R22, [R1+0x14c] ;  /* 0x00014c0001167983 */ /* 0x001f680000300800 */
[----:B------:R0:W-:Y:S04]  /*2bc0*/  STL [R1+0x1928], R2 ;  /* 0x0019280201007387 */ /* 0x0001e80000100800 */
[----:B0-----:R-:W5:Y:S04]  /*2bd0*/  LDL.LU R2, [R1+0x150] ;  /* 0x0001500001027983 */ /* 0x001f680000300800 */
[----:B------:R0:W-:Y:S04]  /*2be0*/  STL [R1+0x192c], R27 ;  /* 0x00192c1b01007387 */ /* 0x0001e80000100800 */
[----:B0-----:R-:W5:Y:S01]  /*2bf0*/  LDL.LU R27, [R1+0x158] ;  /* 0x00015800011b7983 */ /* 0x001f620000300800 */
[----:B------:R-:W-:-:S02]  /*2c00*/  SGXT R3, R3, 0x1 ;  /* 0x000000010303781a */ /* 0x000fc40000000200 */
[----:B------:R-:W-:-:S04]  /*2c10*/  SHF.L.U32 R0, R0, 0x1, RZ ;  /* 0x0000000100007819 */ /* 0x000fc800000006ff */
[----:B------:R-:W-:Y:S02]  /*2c20*/  LOP3.LUT R0, R0, 0x90, R3, 0x78, !PT ;  /* 0x0000009000007812 */ /* 0x000fe400078e7803 */
[----:B------:R-:W5:Y:S04]  /*2c30*/  LDL.LU R3, [R1+0x168] ;  /* 0x0001680001037983 */ /* 0x000f680000300800 */
[----:B--2---:R0:W-:Y:S04]  /*2c40*/  STS.U16 [R0+0x15400], R28 ;  /* 0x0154001c00007388 */ /* 0x0041e80000000400 */
[----:B0-----:R-:W2:Y:S04]  /*2c50*/  LDL.LU R28, [R1+0x40] ;  /* 0x00004000011c7983 */ /* 0x001ea80000300800 */
[----:B------:R0:W-:Y:S04]  /*2c60*/  STS.U16 [R0+0x15000], R14 ;  /* 0x0150000e00007388 */ /* 0x0001e80000000400 */
[----:B---3--:R1:W-:Y:S04]  /*2c70*/  STS.U16 [R0+0x15800], R9 ;  /* 0x0158000900007388 */ /* 0x0083e80000000400 */
[----:B0-----:R-:W3:Y:S04]  /*2c80*/  LDL.LU R14, [R1+0x3c] ;  /* 0x00003c00010e7983 */ /* 0x001ee80000300800 */
[----:B-1----:R-:W3:Y:S04]  /*2c90*/  LDL.LU R9, [R1+0x38] ;  /* 0x0000380001097983 */ /* 0x002ee80000300800 */
[----:B----4-:R-:W-:Y:S04]  /*2ca0*/  STS.U16 [R0+0x13000], R25 ;  /* 0x0130001900007388 */ /* 0x010fe80000000400 */
[----:B------:R-:W-:Y:S04]  /*2cb0*/  STS.U16 [R0+0x13400], R17 ;  /* 0x0134001100007388 */ /* 0x000fe80000000400 */
[----:B------:R-:W-:Y:S04]  /*2cc0*/  STS.U16 [R0+0x13800], R15 ;  /* 0x0138000f00007388 */ /* 0x000fe80000000400 */
[----:B-----5:R-:W-:Y:S04]  /*2cd0*/  STS.U16 [R0+0x12c00], R24 ;  /* 0x012c001800007388 */ /* 0x020fe80000000400 */
[----:B------:R-:W-:Y:S04]  /*2ce0*/  STS.U16 [R0+0x12800], R29 ;  /* 0x0128001d00007388 */ /* 0x000fe80000000400 */
        /* <DEDUP_REMOVED lines=9> */
[----:B------:R0:W-:Y:S04]  /*2d80*/  STS.U16 [R0+0x10400], R27 ;  /* 0x0104001b00007388 */ /* 0x0001e80000000400 */
[----:B0-----:R-:W4:Y:S04]  /*2d90*/  LDL.LU R27, [R1+0x34] ;  /* 0x00003400011b7983 */ /* 0x001f280000300800 */
[----:B------:R-:W5:Y:S04]  /*2da0*/  LDL.LU R2, [R1+0x1ac] ;  /* 0x0001ac0001027983 */ /* 0x000f680000300800 */
        /* <DEDUP_REMOVED lines=12> */
[----:B------:R0:W-:Y:S04]  /*2e70*/  STS.U16 [R0+0x14000], R7 ;  /* 0x0140000700007388 */ /* 0x0001e80000000400 */
[----:B------:R-:W5:Y:S04]  /*2e80*/  LDL.LU R11, [R1+0x104] ;  /* 0x00010400010b7983 */ /* 0x000f680000300800 */
[----:B------:R1:W-:Y:S04]  /*2e90*/  STS.U16 [R0+0x14400], R5 ;  /* 0x0144000500007388 */ /* 0x0003e80000000400 */
[----:B0-----:R-:W5:Y:S04]  /*2ea0*/  LDL.LU R7, [R1+0xf0] ;  /* 0x0000f00001077983 */ /* 0x001f680000300800 */
[----:B------:R0:W-:Y:S04]  /*2eb0*/  STS.U16 [R0+0x14800], R4 ;  /* 0x0148000400007388 */ /* 0x0001e80000000400 */
[----:B-1----:R-:W5:Y:S04]  /*2ec0*/  LDL.LU R5, [R1+0xdc] ;  /* 0x0000dc0001057983 */ /* 0x002f680000300800 */
[----:B------:R1:W-:Y:S04]  /*2ed0*/  STS.U16 [R0+0x14c00], R20 ;  /* 0x014c001400007388 */ /* 0x0003e80000000400 */
[----:B0-----:R-:W5:Y:S04]  /*2ee0*/  LDL.LU R4, [R1+0xc8] ;  /* 0x0000c80001047983 */ /* 0x001f680000300800 */
[----:B------:R0:W-:Y:S04]  /*2ef0*/  STS.U16 [R0+0x15c00], R21 ;  /* 0x015c001500007388 */ /* 0x0001e80000000400 */
[----:B-1----:R-:W5:Y:S04]  /*2f00*/  LDL.LU R20, [R1+0xb8] ;  /* 0x0000b80001147983 */ /* 0x002f680000300800 */
[----:B------:R1:W-:Y:S04]  /*2f10*/  STS.U16 [R0+0x16c00], R26 ;  /* 0x016c001a00007388 */ /* 0x0003e80000000400 */
[----:B0-----:R-:W5:Y:S04]  /*2f20*/  LDL.LU R21, [R1+0xa8] ;  /* 0x0000a80001157983 */ /* 0x001f680000300800 */
[----:B-1----:R-:W5:Y:S04]  /*2f30*/  LDL.LU R26, [R1+0x98] ;  /* 0x00009800011a7983 */ /* 0x002f680000300800 */
[----:B--2---:R0:W-:Y:S04]  /*2f40*/  STS.U16 [R0+0x17000], R28 ;  /* 0x0170001c00007388 */ /* 0x0041e80000000400 */
[----:B0-----:R-:W2:Y:S04]  /*2f50*/  LDL.LU R28, [R1+0x88] ;  /* 0x00008800011c7983 */ /* 0x001ea80000300800 */
[----:B------:R0:W-:Y:S04]  /*2f60*/  STS.U16 [R0+0x16000], R16 ;  /* 0x0160001000007388 */ /* 0x0001e80000000400 */
[----:B------:R1:W-:Y:S04]  /*2f70*/  STS.U16 [R0+0x16400], R10 ;  /* 0x0164000a00007388 */ /* 0x0003e80000000400 */
[----:B------:R3:W-:Y:S04]  /*2f80*/  STS.U16 [R0+0x16800], R6 ;  /* 0x0168000600007388 */ /* 0x0007e80000000400 */
[----:B0-----:R-:W2:Y:S04]  /*2f90*/  LDL.LU R16, [R1+0x78] ;  /* 0x0000780001107983 */ /* 0x001ea80000300800 */
[----:B-1----:R-:W2:Y:S04]  /*2fa0*/  LDL.LU R10, [R1+0x68] ;  /* 0x00006800010a7983 */ /* 0x002ea80000300800 */
[----:B---3--:R0:W-:Y:S04]  /*2fb0*/  STS.U16 [R0+0x17400], R14 ;  /* 0x0174000e00007388 */ /* 0x0081e80000000400 */
[----:B------:R-:W3:Y:S04]  /*2fc0*/  LDL.LU R6, [R1+0x58] ;  /* 0x0000580001067983 */ /* 0x000ee80000300800 */
[----:B------:R1:W-:Y:S04]  /*2fd0*/  STS.U16 [R0+0x17800], R9 ;  /* 0x0178000900007388 */ /* 0x0003e80000000400 */
[----:B0-----:R-:W3:Y:S04]  /*2fe0*/  LDL.LU R14, [R1+0x30] ;  /* 0x00003000010e7983 */ /* 0x001ee80000300800 */
[----:B-1----:R-:W3:Y:S04]  /*2ff0*/  LDL.LU R9, [R1+0x2c] ;  /* 0x00002c0001097983 */ /* 0x002ee80000300800 */
[----:B------:R0:W-:Y:S02]  /*3000*/  STS.U16 [R0+0x10000], R3 ;  /* 0x0100000300007388 */ /* 0x0001e40000000400 */
[----:B0-----:R-:W-:-:S02]  /*3010*/  LOP3.LUT R3, R0, 0x20, RZ, 0x3c, !PT ;  /* 0x0000002000037812 */ /* 0x001fc400078e3cff */
[----:B----4-:R0:W-:Y:S04]  /*3020*/  STS.U16 [R0+0x17c00], R27 ;  /* 0x017c001b00007388 */ /* 0x0101e80000000400 */
[----:B-----5:R1:W-:Y:S04]  /*3030*/  STS.U16 [R3+0x10100], R2 ;  /* 0x0101000203007388 */ /* 0x0203e80000000400 */
[----:B------:R4:W-:Y:S04]  /*3040*/  STS.U16 [R3+0x10500], R22 ;  /* 0x0105001603007388 */ /* 0x0009e80000000400 */
[----:B0-----:R-:W5:Y:S04]  /*3050*/  LDL.LU R27, [R1+0x192c] ;  /* 0x00192c00011b7983 */ /* 0x001f680000300800 */
[----:B-1----:R-:W5:Y:S04]  /*3060*/  LDL.LU R2, [R1+0x1928] ;  /* 0x0019280001027983 */ /* 0x002f680000300800 */
[----:B----4-:R-:W4:Y:S04]  /*3070*/  LDL.LU R22, [R1+0x28] ;  /* 0x0000280001167983 */ /* 0x010f280000300800 */
[----:B------:R0:W-:Y:S04]  /*3080*/  STS.U16 [R3+0x11500], R8 ;  /* 0x0115000803007388 */ /* 0x0001e80000000400 */
[----:B0-----:R-:W4:Y:S04]  /*3090*/  LDL.LU R8, [R1+0x24] ;  /* 0x0000240001087983 */ /* 0x001f280000300800 */
[----:B------:R0:W-:Y:S04]  /*30a0*/  STS.U16 [R3+0x14d00], R26 ;  /* 0x014d001a03007388 */ /* 0x0001e80000000400 */
[----:B0-----:R-:W5:Y:S04]  /*30b0*/  LDL.LU R26, [R1+0x20] ;  /* 0x00002000011a7983 */ /* 0x001f680000300800 */
[----:B--2---:R0:W-:Y:S04]  /*30c0*/  STS.U16 [R3+0x15100], R28 ;  /* 0x0151001c03007388 */ /* 0x0041e80000000400 */
[----:B0-----:R-:W2:Y:S04]  /*30d0*/  LDL.LU R28, [R1+0x18] ;  /* 0x00001800011c7983 */ /* 0x001ea80000300800 */
[----:B------:R0:W-:Y:S04]  /*30e0*/  STS.U16 [R3+0x10d00], R18 ;  /* 0x010d001203007388 */ /* 0x0001e80000000400 */
[----:B------:R1:W-:Y:S04]  /*30f0*/  STS.U16 [R3+0x11900], R12 ;  /* 0x0119000c03007388 */ /* 0x0003e80000000400 */
[----:B------:R1:W-:Y:S04]  /*3100*/  STS.U16 [R3+0x13d00], R5 ;  /* 0x013d000503007388 */ /* 0x0003e80000000400 */
[----:B0-----:R-:W2:Y:S04]  /*3110*/  LDL.LU R18, [R1+0x1c4] ;  /* 0x0001c40001127983 */ /* 0x001ea80000300800 */
[----:B-1----:R-:W2:Y:S04]  /*3120*/  LDL.LU R12, [R1+0x1bc] ;  /* 0x0001bc00010c7983 */ /* 0x002ea80000300800 */
[----:B------:R0:W-:Y:S04]  /*3130*/  STS.U16 [R3+0x14100], R4 ;  /* 0x0141000403007388 */ /* 0x0001e80000000400 */
[----:B------:R-:W2:Y:S04]  /*3140*/  LDL.LU R5, [R1+0x1b8] ;  /* 0x0001b80001057983 */ /* 0x000ea80000300800 */
[----:B------:R1:W-:Y:S04]  /*3150*/  STS.U16 [R3+0x14500], R20 ;  /* 0x0145001403007388 */ /* 0x0003e80000000400 */
[----:B0-----:R-:W2:Y:S04]  /*3160*/  LDL.LU R4, [R1+0x1b4] ;  /* 0x0001b40001047983 */ /* 0x001ea80000300800 */
[----:B------:R0:W-:Y:S04]  /*3170*/  STS.U16 [R3+0x15500], R16 ;  /* 0x0155001003007388 */ /* 0x0001e80000000400 */
[----:B-1----:R-:W2:Y:S04]  /*3180*/  LDL.LU R20, [R1+0x1a4] ;  /* 0x0001a40001147983 */ /* 0x002ea80000300800 */
[----:B------:R1:W-:Y:S04]  /*3190*/  STS.U16 [R3+0x15900], R10 ;  /* 0x0159000a03007388 */ /* 0x0003e80000000400 */
[----:B0-----:R-:W2:Y:S04]  /*31a0*/  LDL.LU R16, [R1+0x194] ;  /* 0x0001940001107983 */ /* 0x001ea80000300800 */
[----:B---3--:R0:W-:Y:S04]  /*31b0*/  STS.U16 [R3+0x15d00], R6 ;  /* 0x015d000603007388 */ /* 0x0081e80000000400 */
[----:B-1----:R-:W3:Y:S04]  /*31c0*/  LDL.LU R10, [R1+0x184] ;  /* 0x00018400010a7983 */ /* 0x002ee80000300800 */
[----:B------:R1:W-:Y:S04]  /*31d0*/  STS.U16 [R3+0x16100], R14 ;  /* 0x0161000e03007388 */ /* 0x0003e80000000400 */
[----:B0-----:R-:W3:Y:S04]  /*31e0*/  LDL.LU R6, [R1+0x174] ;  /* 0x0001740001067983 */ /* 0x001ee80000300800 */
[----:B------:R0:W-:Y:S04]  /*31f0*/  STS.U16 [R3+0x16500], R9 ;  /* 0x0165000903007388 */ /* 0x0001e80000000400 */
        /* <DEDUP_REMOVED lines=23> */
[----:B----4-:R0:W-:Y:S04]  /*3370*/  STS.U16 [R3+0x16900], R22 ;  /* 0x0169001603007388 */ /* 0x0101e80000000400 */
[----:B-1----:R-:W4:Y:S04]  /*3380*/  LDL.LU R21, [R1+0x54] ;  /* 0x0000540001157983 */ /* 0x002f280000300800 */
[----:B0-----:R-:W3:Y:S04]  /*3390*/  LDL.LU R22, [R1+0x1924] ;  /* 0x0019240001167983 */ /* 0x001ee80000300800 */
[----:B-----5:R0:W-:Y:S04]  /*33a0*/  STS.U16 [R3+0x17100], R26 ;  /* 0x0171001a03007388 */ /* 0x0201e80000000400 */
[----:B0-----:R-:W5:Y:S04]  /*33b0*/  LDL.LU R26, [R1+0x1920] ;  /* 0x00192000011a7983 */ /* 0x001f680000300800 */
[----:B--2---:R0:W-:Y:S04]  /*33c0*/  STS.U16 [R3+0x17500], R28 ;  /* 0x0175001c03007388 */ /* 0x0041e80000000400 */
[----:B0-----:R-:W2:Y:S04]  /*33d0*/  LDL.LU R28, [R1+0x191c] ;  /* 0x00191c00011c7983 */ /* 0x001ea80000300800 */
[----:B------:R0:W-:Y:S02]  /*33e0*/  STS.U16 [R3+0x16d00], R8 ;  /* 0x016d000803007388 */ /* 0x0001e40000000400 */
[----:B0-----:R-:W-:-:S02]  /*33f0*/  LOP3.LUT R8, R0, 0x40, RZ, 0x3c, !PT ;  /* 0x0000004000087812 */ /* 0x001fc400078e3cff */
[----:B-----5:R-:W-:Y:S04]  /*3400*/  STS.U16 [R3+0x17d00], R26 ;  /* 0x017d001a03007388 */ /* 0x020fe80000000400 */
[----:B--2---:R0:W-:Y:S04]  /*3410*/  STS.U16 [R3+0x17900], R28 ;  /* 0x0179001c03007388 */ /* 0x0041e80000000400 */
[----:B------:R1:W-:Y:S04]  /*3420*/  STS.U16 [R8+0x10200], R18 ;  /* 0x0102001208007388 */ /* 0x0003e80000000400 */
[----:B0-----:R-:W2:Y:S04]  /*3430*/  LDL.LU R28, [R1+0x114] ;  /* 0x00011400011c7983 */ /* 0x001ea80000300800 */
[----:B------:R-:W5:Y:S04]  /*3440*/  LDL.LU R26, [R1+0x13c] ;  /* 0x00013c00011a7983 */ /* 0x000f680000300800 */
[----:B------:R-:W5:Y:S04]  /*3450*/  LDL.LU R3, [R1+0x128] ;  /* 0x0001280001037983 */ /* 0x000f680000300800 */
[----:B-1----:R-:W5:Y:S04]  /*3460*/  LDL.LU R18, [R1+0x1918] ;  /* 0x0019180001127983 */ /* 0x002f680000300800 */
[----:B------:R0:W-:Y:S04]  /*3470*/  STS.U16 [R8+0x10600], R12 ;  /* 0x0106000c08007388 */ /* 0x0001e80000000400 */
[----:B------:R1:W-:Y:S04]  /*3480*/  STS.U16 [R8+0x10a00], R5 ;  /* 0x010a000508007388 */ /* 0x0003e80000000400 */
[----:B------:R3:W-:Y:S04]  /*3490*/  STS.U16 [R8+0x10e00], R4 ;  /* 0x010e000408007388 */ /* 0x0007e80000000400 */
[----:B0-----:R-:W5:Y:S04]  /*34a0*/  LDL.LU R12, [R1+0x1914] ;  /* 0x00191400010c7983 */ /* 0x001f680000300800 */
[----:B-1----:R-:W5:Y:S04]  /*34b0*/  LDL.LU R5, [R1+0x1910] ;  /* 0x0019100001057983 */ /* 0x002f680000300800 */
[----:B---3--:R-:W3:Y:S04]  /*34c0*/  LDL.LU R4, [R1+0x190c] ;  /* 0x00190c0001047983 */ /* 0x008ee80000300800 */
[----:B------:R0:W-:Y:S04]  /*34d0*/  STS.U16 [R8+0x11200], R20 ;  /* 0x0112001408007388 */ /* 0x0001e80000000400 */
[----:B------:R1:W-:Y:S04]  /*34e0*/  STS.U16 [R8+0x11600], R16 ;  /* 0x0116001008007388 */ /* 0x0003e80000000400 */
[----:B------:R4:W-:Y:S04]  /*34f0*/  STS.U16 [R8+0x11a00], R10 ;  /* 0x011a000a08007388 */ /* 0x0009e80000000400 */
[----:B0-----:R-:W3:Y:S04]  /*3500*/  LDL.LU R20, [R1+0x1908] ;  /* 0x0019080001147983 */ /* 0x001ee80000300800 */
[----:B-1----:R-:W3:Y:S04]  /*3510*/  LDL.LU R16, [R1+0x1904] ;  /* 0x0019040001107983 */ /* 0x002ee80000300800 */
[----:B----4-:R-:W4:Y:S04]  /*3520*/  LDL.LU R10, [R1+0x1900] ;  /* 0x00190000010a7983 */ /* 0x010f280000300800 */
[----:B------:R0:W-:Y:S04]  /*3530*/  STS.U16 [R8+0x11e00], R6 ;  /* 0x011e000608007388 */ /* 0x0001e80000000400 */
[----:B------:R1:W-:Y:S04]  /*3540*/  STS.U16 [R8+0x12200], R14 ;  /* 0x0122000e08007388 */ /* 0x0003e80000000400 */
[----:B------:R1:W-:Y:S04]  /*3550*/  STS.U16 [R8+0x12600], R9 ;  /* 0x0126000908007388 */ /* 0x0003e80000000400 */
[----:B0-----:R-:W4:Y:S04]  /*3560*/  LDL.LU R6, [R1+0x18fc] ;  /* 0x0018fc0001067983 */ /* 0x001f280000300800 */
[----:B-1----:R-:W4:Y:S04]  /*3570*/  LDL.LU R14, [R1+0x18f8] ;  /* 0x0018f800010e7983 */ /* 0x002f280000300800 */
[----:B------:R-:W4:Y:S04]  /*3580*/  LDL.LU R9, [R1+0x18f4] ;  /* 0x0018f40001097983 */ /* 0x000f280000300800 */
[----:B------:R0:W-:Y:S04]  /*3590*/  STS.U16 [R8+0x14600], R24 ;  /* 0x0146001808007388 */ /* 0x0001e80000000400 */
[----:B------:R1:W-:Y:S04]  /*35a0*/  STS.U16 [R8+0x14e00], R17 ;  /* 0x014e001108007388 */ /* 0x0003e80000000400 */
[----:B------:R1:W-:Y:S04]  /*35b0*/  STS.U16 [R8+0x15200], R15 ;  /* 0x0152000f08007388 */ /* 0x0003e80000000400 */
[----:B0-----:R-:W4:Y:S04]  /*35c0*/  LDL.LU R24, [R1+0x1cc] ;  /* 0x0001cc0001187983 */ /* 0x001f280000300800 */
[----:B-1----:R-:W4:Y:S04]  /*35d0*/  LDL.LU R17, [R1+0x1c8] ;  /* 0x0001c80001117983 */ /* 0x002f280000300800 */
[----:B------:R0:W-:Y:S04]  /*35e0*/  STS.U16 [R8+0x15600], R11 ;  /* 0x0156000b08007388 */ /* 0x0001e80000000400 */
[----:B------:R-:W4:Y:S04]  /*35f0*/  LDL.LU R15, [R1+0x1c0] ;  /* 0x0001c000010f7983 */ /* 0x000f280000300800 */
[----:B------:R1:W-:Y:S04]  /*3600*/  STS.U16 [R8+0x15a00], R7 ;  /* 0x015a000708007388 */ /* 0x0003e80000000400 */
[----:B0-----:R-:W4:Y:S04]  /*3610*/  LDL.LU R11, [R1+0x1b0] ;  /* 0x0001b000010b7983 */ /* 0x001f280000300800 */
[----:B-1----:R-:W4:Y:S04]  /*3620*/  LDL.LU R7, [R1+0x1a0] ;  /* 0x0001a00001077983 */ /* 0x002f280000300800 */
[----:B------:R-:W-:Y:S04]  /*3630*/  STS.U16 [R8+0x13600], R23 ;  /* 0x0136001708007388 */ /* 0x000fe80000000400 */
[----:B------:R-:W-:Y:S04]  /*3640*/  STS.U16 [R8+0x13a00], R19 ;  /* 0x013a001308007388 */ /* 0x000fe80000000400 */
[----:B------:R-:W-:Y:S04]  /*3650*/  STS.U16 [R8+0x13e00], R13 ;  /* 0x013e000d08007388 */ /* 0x000fe80000000400 */
[----:B------:R-:W-:Y:S04]  /*3660*/  STS.U16 [R8+0x14200], R29 ;  /* 0x0142001d08007388 */ /* 0x000fe80000000400 */
[----:B------:R-:W-:Y:S04]  /*3670*/  STS.U16 [R8+0x14a00], R25 ;  /* 0x014a001908007388 */ /* 0x000fe80000000400 */
[----:B------:R-:W-:Y:S01]  /*3680*/  STS.U16 [R8+0x15e00], R21 ;  /* 0x015e001508007388 */ /* 0x000fe20000000400 */
[----:B------:R-:W-:-:S03]  /*3690*/  LOP3.LUT R0, R0, 0x60, RZ, 0x3c, !PT ;  /* 0x0000006000007812 */ /* 0x000fc600078e3cff */
[----:B--2---:R-:W-:Y:S04]  /*36a0*/  STS.U16 [R8+0x13200], R28 ;  /* 0x0132001c08007388 */ /* 0x004fe80000000400 */
[----:B-----5:R0:W-:Y:S04]  /*36b0*/  STS.U16 [R8+0x12a00], R26 ;  /* 0x012a001a08007388 */ /* 0x0201e80000000400 */
[----:B------:R1:W-:Y:S04]  /*36c0*/  STS.U16 [R8+0x12e00], R3 ;  /* 0x012e000308007388 */ /* 0x0003e80000000400 */
[----:B0-----:R-:W2:Y:S04]  /*36d0*/  LDL.LU R26, [R1+0xe0] ;  /* 0x0000e000011a7983 */ /* 0x001ea80000300800 */
[----:B-1----:R-:W5:Y:S04]  /*36e0*/  LDL.LU R3, [R1+0xd0] ;  /* 0x0000d00001037983 */ /* 0x002f680000300800 */
[----:B------:R-:W5:Y:S04]  /*36f0*/  LDL.LU R28, [R1+0xc0] ;  /* 0x0000c000011c7983 */ /* 0x000f680000300800 */
[----:B------:R-:W5:Y:S04]  /*3700*/  LDL.LU R23, [R1+0xb0] ;  /* 0x0000b00001177983 */ /* 0x000f680000300800 */
[----:B------:R-:W5:Y:S04]  /*3710*/  LDL.LU R19, [R1+0xa0] ;  /* 0x0000a00001137983 */ /* 0x000f680000300800 */
[----:B------:R-:W5:Y:S04]  /*3720*/  LDL.LU R13, [R1+0x90] ;  /* 0x00009000010d7983 */ /* 0x000f680000300800 */
[----:B------:R-:W5:Y:S04]  /*3730*/  LDL.LU R29, [R1+0x80] ;  /* 0x00008000011d7983 */ /* 0x000f680000300800 */
[----:B------:R-:W5:Y:S04]  /*3740*/  LDL.LU R25, [R1+0x70] ;  /* 0x0000700001197983 */ /* 0x000f680000300800 */
[----:B------:R-:W5:Y:S04]  /*3750*/  LDL.LU R21, [R1+0x60] ;  /* 0x0000600001157983 */ /* 0x000f680000300800 */
[----:B---3--:R-:W-:Y:S04]  /*3760*/  STS.U16 [R8+0x17a00], R4 ;  /* 0x017a000408007388 */ /* 0x008fe80000000400 */
[----:B------:R-:W-:Y:S04]  /*3770*/  STS.U16 [R8+0x17600], R20 ;  /* 0x0176001408007388 */ /* 0x000fe80000000400 */
[----:B------:R-:W-:Y:S04]  /*3780*/  STS.U16 [R8+0x17200], R16 ;  /* 0x0172001008007388 */ /* 0x000fe80000000400 */
[----:B----4-:R-:W-:Y:S04]  /*3790*/  STS.U16 [R8+0x16e00], R10 ;  /* 0x016e000a08007388 */ /* 0x010fe80000000400 */
[----:B------:R-:W-:Y:S04]  /*37a0*/  STS.U16 [R8+0x17e00], R5 ;  /* 0x017e000508007388 */ /* 0x000fe80000000400 */
[----:B------:R-:W-:Y:S04]  /*37b0*/  STS.U16 [R8+0x16a00], R6 ;  /* 0x016a000608007388 */ /* 0x000fe80000000400 */
[----:B------:R-:W-:Y:S04]  /*37c0*/  STS.U16 [R8+0x16600], R14 ;  /* 0x0166000e08007388 */ /* 0x000fe80000000400 */
[----:B------:R0:W-:Y:S04]  /*37d0*/  STS.U16 [R8+0x16200], R9 ;  /* 0x0162000908007388 */ /* 0x0001e80000000400 */
[----:B0-----:R-:W3:Y:S04]  /*37e0*/  LDL.LU R9, [R1+0xf4] ;  /* 0x0000f40001097983 */ /* 0x001ee80000300800 */
[----:B------:R-:W4:Y:S04]  /*37f0*/  LDL.LU R14, [R1+0x108] ;  /* 0x00010800010e7983 */ /* 0x000f280000300800 */
[----:B------:R-:W4:Y:S04]  /*3800*/  LDL.LU R6, [R1+0x120] ;  /* 0x0001200001067983 */ /* 0x000f280000300800 */
[----:B------:R-:W4:Y:S04]  /*3810*/  LDL.LU R10, [R1+0x134] ;  /* 0x00013400010a7983 */ /* 0x000f280000300800 */
[----:B------:R-:W4:Y:S04]  /*3820*/  LDL.LU R16, [R1+0x148] ;  /* 0x0001480001107983 */ /* 0x000f280000300800 */
[----:B------:R-:W4:Y:S04]  /*3830*/  LDL.LU R20, [R1+0x160] ;  /* 0x0001600001147983 */ /* 0x000f280000300800 */
[----:B------:R-:W4:Y:S04]  /*3840*/  LDL.LU R4, [R1+0x170] ;  /* 0x0001700001047983 */ /* 0x000f280000300800 */
[----:B------:R-:W4:Y:S04]  /*3850*/  LDL.LU R5, [R1+0x190] ;  /* 0x0001900001057983 */ /* 0x000f280000300800 */
[----:B------:R-:W4:Y:S04]  /*3860*/  LDL.LU R8, [R1+0x180] ;  /* 0x0001800001087983 */ /* 0x000f280000300800 */
        /* <DEDUP_REMOVED lines=8> */
[----:B0-----:R-:W4:Y:S04]  /*38f0*/  LDL.LU R11, [R1+0x18e4] ;  /* 0x0018e400010b7983 */ /* 0x001f280000300800 */
[----:B-1----:R-:W4:Y:S04]  /*3900*/  LDL.LU R7, [R1+0x18e0] ;  /* 0x0018e00001077983 */ /* 0x002f280000300800 */
[----:B------:R-:W-:Y:S04]  /*3910*/  STS.U16 [R0+0x16f00], R12 ;  /* 0x016f000c00007388 */ /* 0x000fe80000000400 */
[----:B------:R-:W-:Y:S04]  /*3920*/  STS.U16 [R0+0x17300], R18 ;  /* 0x0173001200007388 */ /* 0x000fe80000000400 */
[----:B------:R-:W-:Y:S04]  /*3930*/  STS.U16 [R0+0x17700], R22 ;  /* 0x0177001600007388 */ /* 0x000fe80000000400 */
[----:B------:R0:W-:Y:S02]  /*3940*/  STS.U16 [R0+0x17b00], R2 ;  /* 0x017b000200007388 */ /* 0x0001e40000000400 */
[----:B0-----:R-:W-:-:S02]  /*3950*/  IMAD.MOV.U32 R2, RZ, RZ, -0x800000 ;  /* 0xff800000ff027424 */ /* 0x001fc400078e00ff */
[----:B--2---:R-:W-:Y:S04]  /*3960*/  STS.U16 [R0+0x13b00], R26 ;  /* 0x013b001a00007388 */ /* 0x004fe80000000400 */
[----:B-----5:R0:W-:Y:S04]  /*3970*/  STS.U16 [R0+0x13f00], R3 ;  /* 0x013f000300007388 */ /* 0x0201e80000000400 */
[----:B------:R-:W-:Y:S04]  /*3980*/  STS.U16 [R0+0x14300], R28 ;  /* 0x0143001c00007388 */ /* 0x000fe80000000400 */
[----:B------:R-:W-:Y:S04]  /*3990*/  STS.U16 [R0+0x14700], R23 ;  /* 0x0147001700007388 */ /* 0x000fe80000000400 */
[----:B------:R-:W-:Y:S04]  /*39a0*/  STS.U16 [R0+0x14b00], R19 ;  /* 0x014b001300007388 */ /* 0x000fe80000000400 */
[----:B------:R-:W-:Y:S04]  /*39b0*/  STS.U16 [R0+0x14f00], R13 ;  /* 0x014f000d00007388 */ /* 0x000fe80000000400 */
[----:B------:R-:W-:Y:S04]  /*39c0*/  STS.U16 [R0+0x15300], R29 ;  /* 0x0153001d00007388 */ /* 0x000fe80000000400 */
[----:B------:R-:W-:Y:S04]  /*39d0*/  STS.U16 [R0+0x15700], R25 ;  /* 0x0157001900007388 */ /* 0x000fe80000000400 */
[----:B------:R-:W-:Y:S01]  /*39e0*/  STS.U16 [R0+0x15b00], R21 ;  /* 0x015b001500007388 */ /* 0x000fe20000000400 */
[----:B0-----:R-:W-:-:S03]  /*39f0*/  MOV R3, 0xff800000 ;  /* 0xff80000000037802 */ /* 0x001fc60000000f00 */
[----:B---3--:R-:W-:Y:S04]  /*3a00*/  STS.U16 [R0+0x13700], R9 ;  /* 0x0137000900007388 */ /* 0x008fe80000000400 */
[----:B----4-:R-:W-:Y:S04]  /*3a10*/  STS.U16 [R0+0x13300], R14 ;  /* 0x0133000e00007388 */ /* 0x010fe80000000400 */
        /* <DEDUP_REMOVED lines=11> */
[----:B------:R0:W-:Y:S02]  /*3ad0*/  STS.U16 [R0+0x17f00], R7 ;  /* 0x017f000700007388 */ /* 0x0001e40000000400 */
[----:B0-----:R-:W-:-:S05]  /*3ae0*/  IMAD.MOV.U32 R0, RZ, RZ, 0x3f800000 ;  /* 0x3f800000ff007424 */ /* 0x001fca00078e00ff */
[----:B------:R0:W-:Y:S04]  /*3af0*/  STL [R1+0x86c], R0 ;  /* 0x00086c0001007387 */ /* 0x0001e80000100800 */
[----:B------:R-:W-:Y:S01]  /*3b00*/  STL [R1+0x3e4], R3 ;  /* 0x0003e40301007387 */ /* 0x000fe20000100800 */
[----:B0-----:R-:W-:-:S03]  /*3b10*/  MOV R0, 0xff800000 ;  /* 0xff80000000007802 */ /* 0x001fc60000000f00 */
[----:B------:R-:W-:Y:S04]  /*3b20*/  STL [R1+0x3e0], R2 ;  /* 0x0003e00201007387 */ /* 0x000fe80000100800 */
[----:B------:R-:W-:Y:S04]  /*3b30*/  STL [R1+0x3dc], R0 ;  /* 0x0003dc0001007387 */ /* 0x000fe80000100800 */
[----:B------:R-:W-:Y:S04]  /*3b40*/  STL [R1+0x3d8], R3 ;  /* 0x0003d80301007387 */ /* 0x000fe80000100800 */
[----:B------:R-:W-:Y:S04]  /*3b50*/  STL [R1+0x3d4], R2 ;  /* 0x0003d40201007387 */ /* 0x000fe80000100800 */
[----:B------:R0:W-:Y:S04]  /*3b60*/  STL [R1+0x3d0], R0 ;  /* 0x0003d00001007387 */ /* 0x0001e80000100800 */
[----:B------:R1:W-:Y:S04]  /*3b70*/  STL [R1+0x3cc], R3 ;  /* 0x0003cc0301007387 */ /* 0x0003e80000100800 */
[----:B------:R2:W-:Y:S01]  /*3b80*/  STL [R1+0x3c4], R2 ;  /* 0x0003c40201007387 */ /* 0x0005e20000100800 */
[----:B0-----:R-:W-:Y:S01]  /*3b90*/  IMAD.MOV.U32 R0, RZ, RZ, 0x3f800000 ;  /* 0x3f800000ff007424 */ /* 0x001fe200078e00ff */
[----:B-1----:R-:W-:-:S04]  /*3ba0*/  MOV R3, 0x3f800000 ;  /* 0x3f80000000037802 */ /* 0x002fc80000000f00 */
[----:B------:R-:W-:Y:S01]  /*3bb0*/  STL [R1+0x870], R0 ;  /* 0x0008700001007387 */ /* 0x000fe20000100800 */
[----:B--2---:R-:W-:-:S03]  /*3bc0*/  IMAD.MOV.U32 R2, RZ, RZ, 0x3f800000 ;  /* 0x3f800000ff027424 */ /* 0x004fc600078e00ff */
[----:B------:R-:W-:Y:S04]  /*3bd0*/  STL [R1+0x874], R3 ;  /* 0x0008740301007387 */ /* 0x000fe80000100800 */
[----:B------:R-:W-:Y:S04]  /*3be0*/  STL [R1+0x878], R2 ;  /* 0x0008780201007387 */ /* 0x000fe80000100800 */
[----:B------:R-:W-:Y:S04]  /*3bf0*/  STL [R1+0x898], R0 ;  /* 0x0008980001007387 */ /* 0x000fe80000100800 */
[----:B------:R-:W-:Y:S04]  /*3c00*/  STL [R1+0x89c], R3 ;  /* 0x00089c0301007387 */ /* 0x000fe80000100800 */
[----:B------:R-:W-:Y:S04]  /*3c10*/  STL [R1+0x8a0], R2 ;  /* 0x0008a00201007387 */ /* 0x000fe80000100800 */
[----:B------:R-:W-:Y:S04]  /*3c20*/  STL [R1+0x580], RZ ;  /* 0x000580ff01007387 */ /* 0x000fe80000100800 */
[----:B------:R0:W-:Y:S04]  /*3c30*/  STL [R1+0x8a4], R0 ;  /* 0x0008a40001007387 */ /* 0x0001e80000100800 */
[----:B------:R1:W-:Y:S04]  /*3c40*/  STL [R1+0x584], RZ ;  /* 0x000584ff01007387 */ /* 0x0003e80000100800 */
        /* <DEDUP_REMOVED lines=99> */
[----:B------:R-:W2:Y:S04]  /*4280*/  S2R R12, SR_CTAID.X ;  /* 0x00000000000c7919 */ /* 0x000ea80000002500 */
        /* <DEDUP_REMOVED lines=19> */
[----:B------:R1:W-:Y:S01]  /*43c0*/  STL [R1+0x780], RZ ;  /* 0x000780ff01007387 */ /* 0x0003e20000100800 */
[----:B--2---:R-:W-:-:S03]  /*43d0*/  SHF.L.U32 R12, R12, 0x6, RZ ;  /* 0x000000060c0c7819 */ /* 0x004fc600000006ff */
[----:B------:R1:W-:Y:S04]  /*43e0*/  STL [R1+0x784], RZ ;  /* 0x000784ff01007387 */ /* 0x0003e80000100800 */
[----:B------:R1:W-:Y:S04]  /*43f0*/  STL [R1+0x788], RZ ;  /* 0x000788ff01007387 */ /* 0x0003e80000100800 */
[----:B------:R1:W-:Y:S04]  /*4400*/  STL [R1+0x78c], RZ ;  /* 0x00078cff01007387 */ /* 0x0003e80000100800 */
[----:B------:R1:W-:Y:S01]  /*4410*/  STL [R1+0x790], RZ ;  /* 0x000790ff01007387 */ /* 0x0003e20000100800 */
[----:B0-----:R-:W-:-:S03]  /*4420*/  IADD3 R0, R12, 0x40, RZ ;  /* 0x000000400c007810 */ /* 0x001fc60007ffe0ff */
[----:B------:R1:W-:Y:S04]  /*4430*/  STL [R1+0x794], RZ ;  /* 0x000794ff01007387 */ /* 0x0003e80000100800 */
[----:B------:R1:W-:Y:S04]  /*4440*/  STL [R1+0x798], RZ ;  /* 0x000798ff01007387 */ /* 0x0003e80000100800 */
[----:B------:R1:W-:Y:S01]  /*4450*/  STL [R1+0x79c], RZ ;  /* 0x00079cff01007387 */ /* 0x0003e20000100800 */
[----:B------:R-:W-:Y:S02]  /*4460*/  ISETP.GE.AND P0, PT, R0, 0x1, PT ;  /* 0x000000010000780c */ /* 0x000fe40003f06270 */
[C---:B------:R-:W-:Y:S01]  /*4470*/  LOP3.LUT R0, R27.reuse, 0x60, RZ, 0xc0, !PT ;  /* 0x000000601b007812 */ /* 0x040fe200078ec0ff */
[C---:B------:R-:W-:Y:S01]  /*4480*/  IMAD.SHL.U32 R2, R27.reuse, 0x4, RZ ;  /* 0x000000041b027824 */ /* 0x040fe200078e00ff */
[----:B------:R-:W-:-:S02]  /*4490*/  LOP3.LUT R14, R27, 0x7f, RZ, 0xc0, !PT ;  /* 0x0000007f1b0e7812 */ /* 0x000fc400078ec0ff */
[C---:B------:R-:W-:Y:S02]  /*44a0*/  LOP3.LUT R8, R27.reuse, 0x1c, RZ, 0xc0, !PT ;  /* 0x0000001c1b087812 */ /* 0x040fe400078ec0ff */
[----:B------:R-:W-:Y:S02]  /*44b0*/  LOP3.LUT R16, R27, 0x3, RZ, 0xc0, !PT ;  /* 0x000000031b107812 */ /* 0x000fe400078ec0ff */
[----:B------:R-:W-:-:S03]  /*44c0*/  SHF.L.U32 R17, R0, 0x6, RZ ;  /* 0x0000000600117819 */ /* 0x000fc600000006ff */
[----:B------:R-:W-:Y:S05]  /*44d0*/  @!P0 BRA `(.L_x_0) ;  /* 0x0003a6c000008947 */ /* 0x000fea0003800000 */
[----:B-1----:R-:W0:Y:S01]  /*44e0*/  S2R R21, SR_CTAID.Y ;  /* 0x0000000000157919 */ /* 0x002e220000002600 */
[----:B------:R-:W-:Y:S01]  /*44f0*/  IMAD R5, R14, c[0x0][0x1b4], RZ ;  /* 0x00006d000e057a24 */ /* 0x000fe200078e02ff */
[----:B------:R-:W-:Y:S02]  /*4500*/  LOP3.LUT R4, R2, 0x7c, RZ, 0xc0, !PT ;  /* 0x0000007c02047812 */ /* 0x000fe400078ec0ff */
[----:B------:R-:W-:Y:S02]  /*4510*/  SHF.R.U32.HI R6, RZ, 0x1, R0 ;  /* 0x00000001ff067819 */ /* 0x000fe40000011600 */
[C---:B------:R-:W-:Y:S01]  /*4520*/  SHF.L.U32 R3, R5.reuse, 0x1, RZ ;  /* 0x0000000105037819 */ /* 0x040fe200000006ff */
[----:B------:R-:W-:Y:S01]  /*4530*/  IMAD R11, R8, 0x40, R4 ;  /* 0x00000040080b7824 */ /* 0x000fe200078e0204 */
[----:B------:R-:W-:Y:S01]  /*4540*/  MOV R15, c[0x0][0x1a8] ;  /* 0x00006a00000f7a02 */ /* 0x000fe20000000f00 */
[----:B------:R-:W-:Y:S01]  /*4550*/  IMAD.HI R5, R5, 0x2, RZ ;  /* 0x0000000205057827 */ /* 0x000fe200078e02ff */
[----:B------:R-:W-:-:S03]  /*4560*/  SHF.L.U32 R13, R27, 0x8, RZ ;  /* 0x000000081b0d7819 */ /* 0x000fc600000006ff */
[C---:B0-----:R-:W-:Y:S02]  /*4570*/  IMAD R7, R21.reuse, c[0x0][0x1b0], RZ ;  /* 0x00006c0015077a24 */ /* 0x041fe400078e02ff */
[----:B------:R-:W-:Y:S02]  /*4580*/  IMAD R9, R21, c[0x0][0x1a0], RZ ;  /* 0x0000680015097a24 */ /* 0x000fe400078e02ff */
[C---:B------:R-:W-:Y:S02]  /*4590*/  IMAD.SHL.U32 R2, R7.reuse, 0x2, RZ ;  /* 0x0000000207027824 */ /* 0x040fe400078e00ff */
[----:B------:R-:W-:-:S03]  /*45a0*/  IMAD.HI R7, R7, 0x2, RZ ;  /* 0x0000000207077827 */ /* 0x000fc600078e02ff */
[----:B------:R-:W-:Y:S02]  /*45b0*/  IADD3 R18, P2, P3, R3, c[0x0][0x170], R2 ;  /* 0x00005c0003127a10 */ /* 0x000fe40007b5e002 */
[----:B------:R-:W-:Y:S01]  /*45c0*/  LOP3.LUT R2, R11, R6, RZ, 0x3c, !PT ;  /* 0x000000060b027212 */ /* 0x000fe200078e3cff */
[----:B------:R-:W-:Y:S01]  /*45d0*/  IMAD R6, R14, c[0x0][0x1a8], RZ ;  /* 0x00006a000e067a24 */ /* 0x000fe200078e02ff */
[----:B------:R-:W-:Y:S02]  /*45e0*/  LEA R11, P0, R9, c[0x0][0x168], 0x1 ;  /* 0x00005a00090b7a11 */ /* 0x000fe400078008ff */
[----:B------:R-:W-:Y:S01]  /*45f0*/  LOP3.LUT R3, R27, 0x7, RZ, 0xc0, !PT ;  /* 0x000000071b037812 */ /* 0x000fe200078ec0ff */
[----:B------:R-:W-:Y:S01]  /*4600*/  IMAD R8, R15, 0x80, R6 ;  /* 0x000000800f087824 */ /* 0x000fe200078e0206 */
[----:B------:R-:W-:Y:S01]  /*4610*/  LEA.HI.X.SX32 R9, R9, c[0x0][0x16c], 0x1, P0 ;  /* 0x00005b0009097a11 */ /* 0x000fe200000f0eff */
[----:B------:R0:W-:Y:S01]  /*4620*/  STL [R1+0x3c8], R2 ;  /* 0x0003c80201007387 */ /* 0x0001e20000100800 */
[-C--:B------:R-:W-:Y:S01]  /*4630*/  LEA R22, P0, R6, R11.reuse, 0x1 ;  /* 0x0000000b06167211 */ /* 0x080fe200078008ff */
[----:B------:R-:W-:Y:S01]  /*4640*/  IMAD R4, R3, 0x90, RZ ;  /* 0x0000009003047824 */ /* 0x000fe200078e02ff */
[----:B------:R-:W-:-:S02]  /*4650*/  LEA R20, P1, R8, R11, 0x1 ;  /* 0x0000000b08147211 */ /* 0x000fc400078208ff */
[-C--:B------:R-:W-:Y:S02]  /*4660*/  LEA.HI.X.SX32 R23, R6, R9.reuse, 0x1, P0 ;  /* 0x0000000906177211 */ /* 0x080fe400000f0eff */
[----:B------:R-:W-:Y:S01]  /*4670*/  LEA.HI.X.SX32 R21, R8, R9, 0x1, P1 ;  /* 0x0000000908157211 */ /* 0x000fe200008f0eff */
[----:B------:R-:W-:Y:S01]  /*4680*/  IMAD.SHL.U32 R8, R16, 0x2, RZ ;  /* 0x0000000210087824 */ /* 0x000fe200078e00ff */
[----:B------:R-:W-:Y:S01]  /*4690*/  SHF.L.U32 R10, R3, 0x4, RZ ;  /* 0x00000004030a7819 */ /* 0x000fe200000006ff */
[C---:B0-----:R-:W-:Y:S01]  /*46a0*/  IMAD.SHL.U32 R2, R27.reuse, 0x2, RZ ;  /* 0x000000021b027824 */ /* 0x041fe200078e00ff */
[----:B------:R-:W-:Y:S01]  /*46b0*/  LOP3.LUT R6, R27, 0x10, RZ, 0xc0, !PT ;  /* 0x000000101b067812 */ /* 0x000fe200078ec0ff */
[----:B------:R-:W-:Y:S01]  /*46c0*/  STL.64 [R1+0x3a8], R22 ;  /* 0x0003a81601007387 */ /* 0x000fe20000100a00 */
[----:B------:R-:W-:Y:S01]  /*46d0*/  LEA.HI R8, R0, R8, RZ, 0x1e ;  /* 0x0000000800087211 */ /* 0x000fe200078ff0ff */
[----:B------:R-:W-:Y:S01]  /*46e0*/  IMAD R0, R3, 0x4, R0 ;  /* 0x0000000403007824 */ /* 0x000fe200078e0200 */
[--C-:B------:R-:W-:Y:S01]  /*46f0*/  LOP3.LUT R4, R4, 0x10, R2.reuse, 0x78, !PT ;  /* 0x0000001004047812 */ /* 0x100fe200078e7802 */
[----:B------:R0:W-:Y:S01]  /*4700*/  STL.64 [R1+0x3a0], R20 ;  /* 0x0003a01401007387 */ /* 0x0001e20000100a00 */
[----:B------:R-:W-:Y:S01]  /*4710*/  LOP3.LUT R2, R10, 0x30, R2, 0x78, !PT ;  /* 0x000000300a027812 */ /* 0x000fe200078e7802 */
[----:B------:R-:W-:Y:S01]  /*4720*/  IMAD.MOV.U32 R8, RZ, RZ, -0x800000 ;  /* 0xff800000ff087424 */ /* 0x000fe200078e00ff */
[----:B------:R-:W-:-:S02]  /*4730*/  SHF.L.U32 R6, R6, 0x6, RZ ;  /* 0x0000000606067819 */ /* 0x000fc400000006ff */
[----:B------:R-:W-:Y:S02]  /*4740*/  LEA R3, R3, R17, 0x8 ;  /* 0x0000001103037211 */ /* 0x000fe400078e40ff */
[----:B------:R-:W-:Y:S01]  /*4750*/  IADD3.X R19, R5, c[0x0][0x174], R7, P2, P3 ;  /* 0x00005d0005137a10 */ /* 0x000fe200017e6407 */
[----:B------:R-:W-:Y:S01]  /*4760*/  IMAD.SHL.U32 R7, R14, 0x2, RZ ;  /* 0x000000020e077824 */ /* 0x000fe200078e00ff */
[----:B------:R-:W-:Y:S01]  /*4770*/  LOP3.LUT R5, R4, R6, RZ, 0xfc, !PT ;  /* 0x0000000604057212 */ /* 0x000fe200078efcff */
[----:B------:R-:W-:Y:S01]  /*4780*/  IMAD.U32 R4, R0, 0x80, R2 ;  /* 0x0000008000047824 */ /* 0x000fe200078e0002 */
[----:B------:R-:W-:Y:S01]  /*4790*/  IADD3 R0, R2, R3, RZ ;  /* 0x0000000302007210 */ /* 0x000fe20007ffe0ff */
[----:B------:R1:W-:Y:S01]  /*47a0*/  STL.64 [R1+0x398], R18 ;  /* 0x0003981201007387 */ /* 0x0003e20000100a00 */
[----:B------:R-:W-:Y:S01]  /*47b0*/  MOV R2, 0x3f800000 ;  /* 0x3f80000000027802 */ /* 0x000fe20000000f00 */
[----:B------:R-:W-:Y:S01]  /*47c0*/  IMAD.MOV.U32 R3, RZ, RZ, c[0x0][0x1b8] ;  /* 0x00006e00ff037624 */ /* 0x000fe200078e00ff */
[----:B------:R-:W-:Y:S01]  /*47d0*/  MOV R9, 0xff800000 ;  /* 0xff80000000097802 */ /* 0x000fe20000000f00 */
[----:B------:R-:W-:Y:S01]  /*47e0*/  STL [R1+0x3b8], R5 ;  /* 0x0003b80501007387 */ /* 0x000fe20000100800 */
[----:B------:R-:W-:Y:S01]  /*47f0*/  LOP3.LUT R13, R10, 0xf00, R13, 0xf8, !PT ;  /* 0x00000f000a0d7812 */ /* 0x000fe200078ef80d */
[----:B------:R-:W-:Y:S01]  /*4800*/  IMAD.MOV.U32 R10, RZ, RZ, -0x800000 ;  /* 0xff800000ff0a7424 */ /* 0x000fe200078e00ff */
[----:B------:R-:W-:Y:S01]  /*4810*/  SHF.R.U32.HI R6, RZ, 0x2, R27 ;  /* 0x00000002ff067819 */ /* 0x000fe2000001161b */
[----:B------:R2:W-:Y:S01]  /*4820*/  STL [R1+0x3c0], R4 ;  /* 0x0003c00401007387 */ /* 0x0005e20000100800 */
[C---:B0-----:R-:W-:Y:S01]  /*4830*/  IMAD R20, R3.reuse, 0x88, RZ ;  /* 0x0000008803147824 */ /* 0x041fe200078e02ff */
[----:B------:R-:W-:Y:S01]  /*4840*/  ISETP.NE.U32.AND P0, PT, R16, RZ, PT ;  /* 0x000000ff1000720c */ /* 0x000fe20003f05070 */
[C---:B------:R-:W-:Y:S01]  /*4850*/  IMAD R21, R3.reuse, 0x8a, RZ ;  /* 0x0000008a03157824 */ /* 0x040fe200078e02ff */
[----:B------:R0:W-:Y:S01]  /*4860*/  STL [R1+0x3bc], R0 ;  /* 0x0003bc0001007387 */ /* 0x0001e20000100800 */
[C---:B-1----:R-:W-:Y:S01]  /*4870*/  IMAD R18, R3.reuse, 0x22, RZ ;  /* 0x0000002203127824 */ /* 0x042fe200078e02ff */
[----:B------:R-:W-:Y:S01]  /*4880*/  SGXT.U32 R6, R6, 0x3 ;  /* 0x000000030606781a */ /* 0x000fe20000000000 */
[C---:B------:R-:W-:Y:S01]  /*4890*/  IMAD R19, R3.reuse, 0x44, RZ ;  /* 0x0000004403137824 */ /* 0x040fe200078e02ff */
[----:B------:R1:W-:Y:S01]  /*48a0*/  STL [R1+0x86c], R2 ;  /* 0x00086c0201007387 */ /* 0x0003e20000100800 */
[C---:B------:R-:W-:Y:S01]  /*48b0*/  IMAD R22, R3.reuse, 0x46, RZ ;  /* 0x0000004603167824 */ /* 0x040fe200078e02ff */
[----:B--2---:R-:W-:Y:S01]  /*48c0*/  SHF.R.U32.HI R4, RZ, 0x3, R14 ;  /* 0x00000003ff047819 */ /* 0x004fe2000001160e */
[C---:B------:R-:W-:Y:S01]  /*48d0*/  IMAD R23, R3.reuse, 0x8c, RZ ;  /* 0x0000008c03177824 */ /* 0x040fe200078e02ff */
[----:B------:R-:W-:Y:S01]  /*48e0*/  STL [R1+0x3b4], R8 ;  /* 0x0003b40801007387 */ /* 0x000fe20000100800 */
[C---:B------:R-:W-:Y:S01]  /*48f0*/  IMAD R24, R3.reuse, 0x8e, RZ ;  /* 0x0000008e03187824 */ /* 0x040fe200078e02ff */
[----:B------:R-:W-:Y:S01]  /*4900*/  LOP3.LUT R4, R4, 0xc, RZ, 0xc0, !PT ;  /* 0x0000000c04047812 */ /* 0x000fe200078ec0ff */
[C---:B------:R-:W-:Y:S01]  /*4910*/  IMAD R25, R3.reuse, 0x12, RZ ;  /* 0x0000001203197824 */ /* 0x040fe200078e02ff */
[----:B------:R-:W-:Y:S01]  /*4920*/  STL [R1+0x3ec], R9 ;  /* 0x0003ec0901007387 */ /* 0x000fe20000100800 */
[C---:B------:R-:W-:Y:S01]  /*4930*/  IMAD R26, R3.reuse, 0x24, RZ ;  /* 0x00000024031a7824 */ /* 0x040fe200078e02ff */
[----:B------:R-:W-:Y:S01]  /*4940*/  MOV R5, c[0x0][0x1a4] ;  /* 0x0000690000057a02 */ /* 0x000fe20000000f00 */
[C---:B------:R-:W-:Y:S01]  /*4950*/  IMAD R27, R3.reuse, 0x48, RZ ;  /* 0x00000048031b7824 */ /* 0x040fe200078e02ff */
[----:B------:R-:W-:Y:S01]  /*4960*/  STL [R1+0x3fc], R8 ;  /* 0x0003fc0801007387 */ /* 0x000fe20000100800 */
[----:B------:R-:W-:-:S02]  /*4970*/  IMAD R28, R3, 0x90, RZ ;  /* 0x00000090031c7824 */ /* 0x000fc400078e02ff */
[C---:B------:R-:W-:Y:S01]  /*4980*/  IMAD R29, R3.reuse, 0x92, RZ ;  /* 0x00000092031d7824 */ /* 0x040fe200078e02ff */
[----:B------:R-:W-:Y:S01]  /*4990*/  STL [R1+0x40c], R10 ;  /* 0x00040c0a01007387 */ /* 0x000fe20000100800 */
[----:B------:R-:W-:Y:S01]  /*49a0*/  LOP3.LUT R11, R6, 0x10, RZ, 0xfc, !PT ;  /* 0x00000010060b7812 */ /* 0x000fe200078efcff */
[C---:B------:R-:W-:Y:S01]  /*49b0*/  IMAD R14, R3.reuse, 0x82, RZ ;  /* 0x00000082030e7824 */ /* 0x040fe200078e02ff */
[----:B0-----:R-:W-:Y:S01]  /*49c0*/  MOV R0, RZ ;  /* 0x000000ff00007202 */ /* 0x001fe20000000f00 */
[----:B------:R-:W-:Y:S01]  /*49d0*/  STL [R1+0x410], R9 ;  /* 0x0004100901007387 */ /* 0x000fe20000100800 */
[C---:B------:R-:W-:Y:S02]  /*49e0*/  IMAD R15, R3.reuse, 0x42, RZ ;  /* 0x00000042030f7824 */ /* 0x040fe400078e02ff */
[C---:B------:R-:W-:Y:S01]  /*49f0*/  IMAD R16, R3.reuse, 0x84, RZ ;  /* 0x0000008403107824 */ /* 0x040fe200078e02ff */
[----:B------:R0:W-:Y:S01]  /*4a00*/  STL [R1+0x414], R8 ;  /* 0x0004140801007387 */ /* 0x0001e20000100800 */
[----:B------:R-:W-:-:S02]  /*4a10*/  IMAD R17, R3, 0x86, RZ ;  /* 0x0000008603117824 */ /* 0x000fc400078e02ff */
[----:B-1----:R-:W-:Y:S01]  /*4a20*/  IMAD.MOV.U32 R2, RZ, RZ, RZ ;  /* 0x000000ffff027224 */ /* 0x002fe200078e00ff */
[----:B------:R1:W-:Y:S04]  /*4a30*/  STL [R1+0x418], R10 ;  /* 0x0004180a01007387 */ /* 0x0003e80000100800 */
[----:B------:R2:W-:Y:S01]  /*4a40*/  STL [R1+0x41c], R9 ;  /* 0x00041c0901007387 */ /* 0x0005e20000100800 */
[----:B0-----:R-:W-:Y:S01]  /*4a50*/  MOV R8, 0x3f800000 ;  /* 0x3f80000000087802 */ /* 0x001fe20000000f00 */
[----:B-1----:R-:W-:-:S04]  /*4a60*/  IMAD.MOV.U32 R10, RZ, RZ, 0x3f800000 ;  /* 0x3f800000ff0a7424 */ /* 0x002fc800078e00ff */
[----:B------:R-:W-:Y:S01]  /*4a70*/  STL [R1+0x870], R8 ;  /* 0x0008700801007387 */ /* 0x000fe20000100800 */
[----:B--2---:R-:W-:-:S03]  /*4a80*/  MOV R9, 0x3f800000 ;  /* 0x3f80000000097802 */ /* 0x004fc60000000f00 */
[----:B------:R-:W-:Y:S04]  /*4a90*/  STL [R1+0x874], R10 ;  /* 0x0008740a01007387 */ /* 0x000fe80000100800 */
[----:B------:R-:W-:Y:S04]  /*4aa0*/  STL [R1+0x878], R9 ;  /* 0x0008780901007387 */ /* 0x000fe80000100800 */
[----:B------:R-:W-:Y:S04]  /*4ab0*/  STL [R1+0x898], R8 ;  /* 0x0008980801007387 */ /* 0x000fe80000100800 */
[----:B------:R0:W-:Y:S04]  /*4ac0*/  STL [R1+0x89c], R10 ;  /* 0x00089c0a01007387 */ /* 0x0001e80000100800 */
[----:B------:R1:W-:Y:S04]  /*4ad0*/  STL [R1+0x8a0], R9 ;  /* 0x0008a00901007387 */ /* 0x0003e80000100800 */
[----:B------:R-:W-:Y:S01]  /*4ae0*/  STL [R1+0x580], RZ ;  /* 0x000580ff01007387 */ /* 0x000fe20000100800 */
[----:B0-----:R-:W-:-:S03]  /*4af0*/  LOP3.LUT R10, R7, 0x10, RZ, 0x3c, !PT ;  /* 0x00000010070a7812 */ /* 0x001fc600078e3cff */
[----:B------:R0:W-:Y:S01]  /*4b00*/  STL [R1+0x8a4], R8 ;  /* 0x0008a40801007387 */ /* 0x0001e20000100800 */
[C---:B------:R-:W-:Y:S02]  /*4b10*/  LOP3.LUT R10, R7.reuse, 0x40, RZ, 0x3c, !PT ;  /* 0x00000040070a7812 */ /* 0x040fe400078e3cff */
[C---:B-1----:R-:W-:Y:S01]  /*4b20*/  LOP3.LUT R9, R7.reuse, 0x30, RZ, 0x3c, !PT ;  /* 0x0000003007097812 */ /* 0x042fe200078e3cff */
[----:B------:R-:W-:Y:S01]  /*4b30*/  STL [R1+0x584], RZ ;  /* 0x000584ff01007387 */ /* 0x000fe20000100800 */
[----:B------:R-:W-:-:S03]  /*4b40*/  LOP3.LUT R9, R7, 0x60, RZ, 0x3c, !PT ;  /* 0x0000006007097812 */ /* 0x000fc600078e3cff */
[----:B------:R-:W-:Y:S01]  /*4b50*/  STL [R1+0x588], RZ ;  /* 0x000588ff01007387 */ /* 0x000fe20000100800 */
[----:B0-----:R-:W-:-:S03]  /*4b60*/  LOP3.LUT R8, R7, 0x20, RZ, 0x3c, !PT ;  /* 0x0000002007087812 */ /* 0x001fc600078e3cff */
[----:B------:R-:W-:Y:S01]  /*4b70*/  STL [R1+0x58c], RZ ;  /* 0x00058cff01007387 */ /* 0x000fe20000100800 */
[C---:B------:R-:W-:Y:S02]  /*4b80*/  LOP3.LUT R8, R7.reuse, 0x50, RZ, 0x3c, !PT ;  /* 0x0000005007087812 */ /* 0x040fe400078e3cff */
[----:B------:R-:W-:Y:S01]  /*4b90*/  LOP3.LUT R7, R7, 0x70, RZ, 0x3c, !PT ;  /* 0x0000007007077812 */ /* 0x000fe200078e3cff */
[----:B------:R-:W-:Y:S01]  /*4ba0*/  STL [R1+0x570], RZ ;  /* 0x000570ff01007387 */ /* 0x000fe20000100800 */
[----:B------:R-:W-:-:S03]  /*4bb0*/  LOP3.LUT R8, R6, R12, RZ, 0xfc, !PT ;  /* 0x0000000c06087212 */ /* 0x000fc600078efcff */
[----:B------:R-:W-:Y:S04]  /*4bc0*/  STL [R1+0x574], RZ ;  /* 0x000574ff01007387 */ /* 0x000fe80000100800 */
        /* <DEDUP_REMOVED lines=122> */
[----:B------:R-:W-:Y:S04]  /*5370*/  STL.64 [R1+0x1910], R18 ;  /* 0x0019101201007387 */ /* 0x000fe80000100a00 */
[----:B------:R0:W-:Y:S04]  /*5380*/  STL.64 [R1+0x1908], R20 ;  /* 0x0019081401007387 */ /* 0x0001e80000100a00 */
[----:B------:R1:W-:Y:S04]  /*5390*/  STL.64 [R1+0x18f0], R22 ;  /* 0x0018f01601007387 */ /* 0x0003e80000100a00 */
[----:B------:R2:W-:Y:S04]  /*53a0*/  STL.64 [R1+0x18e0], R24 ;  /* 0x0018e01801007387 */ /* 0x0005e80000100a00 */
[----:B------:R-:W-:Y:S04]  /*53b0*/  STL.64 [R1+0x18e8], R26 ;  /* 0x0018e81a01007387 */ /* 0x000fe80000100a00 */
[----:B------:R-:W-:Y:S04]  /*53c0*/  STL.64 [R1+0x18f8], R28 ;  /* 0x0018f81c01007387 */ /* 0x000fe80000100a00 */
[----:B0-----:R-:W3:Y:S01]  /*53d0*/  LDL.64 R20, [R1+0x398] ;  /* 0x0003980001147983 */ /* 0x001ee20000100a00 */
[C-C-:B------:R-:W-:Y:S01]  /*53e0*/  LOP3.LUT R7, R12.reuse, 0x8, R6.reuse, 0xfe, !PT ;  /* 0x000000080c077812 */ /* 0x140fe200078efe06 */
[C---:B-1----:R-:W-:Y:S01]  /*53f0*/  IMAD R23, R3.reuse, 0x108, RZ ;  /* 0x0000010803177824 */ /* 0x042fe200078e02ff */
[C-C-:B------:R-:W-:Y:S01]  /*5400*/  LOP3.LUT R9, R12.reuse, 0x10, R6.reuse, 0xfe, !PT ;  /* 0x000000100c097812 */ /* 0x140fe200078efe06 */
[----:B------:R-:W0:Y:S01]  /*5410*/  S2R R19, SR_TID.X ;  /* 0x0000000000137919 */ /* 0x000e220000002100 */
[C-C-:B------:R-:W-:Y:S01]  /*5420*/  LOP3.LUT R8, R12.reuse, 0x18, R6.reuse, 0xfe, !PT ;  /* 0x000000180c087812 */ /* 0x140fe200078efe06 */
[C---:B------:R-:W-:Y:S01]  /*5430*/  IMAD R22, R3.reuse, 0x106, RZ ;  /* 0x0000010603167824 */ /* 0x040fe200078e02ff */
[C-C-:B------:R-:W-:Y:S01]  /*5440*/  LOP3.LUT R7, R12.reuse, 0x20, R6.reuse, 0xfe, !PT ;  /* 0x000000200c077812 */ /* 0x140fe200078efe06 */
[----:B------:R-:W-:Y:S01]  /*5450*/  STL [R1+0x1918], R13 ;  /* 0x0019180d01007387 */ /* 0x000fe20000100800 */
[C-C-:B------:R-:W-:Y:S01]  /*5460*/  LOP3.LUT R9, R12.reuse, 0x28, R6.reuse, 0xfe, !PT ;  /* 0x000000280c097812 */ /* 0x140fe200078efe06 */
[----:B--2---:R-:W-:Y:S01]  /*5470*/  IMAD R24, R3, 0x81, RZ ;  /* 0x0000008103187824 */ /* 0x004fe200078e02ff */
[----:B------:R-:W-:-:S02]  /*5480*/  LOP3.LUT R8, R12, 0x30, R6, 0xfe, !PT ;  /* 0x000000300c087812 */ /* 0x000fc400078efe06 */
[----:B------:R-:W-:Y:S02]  /*5490*/  LOP3.LUT R7, R12, 0x38, R6, 0xfe, !PT ;  /* 0x000000380c077812 */ /* 0x000fe400078efe06 */
[C---:B------:R-:W-:Y:S02]  /*54a0*/  LOP3.LUT R12, R6.reuse, 0x8, RZ, 0xfc, !PT ;  /* 0x00000008060c7812 */ /* 0x040fe400078efcff */
[----:B------:R-:W-:Y:S02]  /*54b0*/  LOP3.LUT R10, R6, 0x18, RZ, 0xfc, !PT ;  /* 0x00000018060a7812 */ /* 0x000fe400078efcff */
[----:B------:R-:W-:Y:S01]  /*54c0*/  SHF.L.U32 R11, R11, 0x4, RZ ;  /* 0x000000040b0b7819 */ /* 0x000fe200000006ff */
[----:B------:R-:W-:Y:S01]  /*54d0*/  IMAD.SHL.U32 R12, R12, 0x10, RZ ;  /* 0x000000100c0c7824 */ /* 0x000fe200078e00ff */
[----:B------:R-:W-:Y:S01]  /*54e0*/  LOP3.LUT R9, R6, 0x20, RZ, 0xfc, !PT ;  /* 0x0000002006097812 */ /* 0x000fe200078efcff */
[----:B------:R-:W-:Y:S01]  /*54f0*/  IMAD.SHL.U32 R10, R10, 0x10, RZ ;  /* 0x000000100a0a7824 */ /* 0x000fe200078e00ff */
[----:B------:R-:W-:-:S02]  /*5500*/  LOP3.LUT R8, R6, 0x28, RZ, 0xfc, !PT ;  /* 0x0000002806087812 */ /* 0x000fc400078efcff */
[C---:B------:R-:W-:Y:S02]  /*5510*/  IADD3 R12, R4.reuse, R12, RZ ;  /* 0x0000000c040c7210 */ /* 0x040fe40007ffe0ff */
[----:B------:R-:W-:Y:S01]  /*5520*/  IADD3 R10, R4, R10, RZ ;  /* 0x0000000a040a7210 */ /* 0x000fe20007ffe0ff */
[----:B------:R-:W-:Y:S01]  /*5530*/  IMAD.SHL.U32 R8, R8, 0x10, RZ ;  /* 0x0000001008087824 */ /* 0x000fe200078e00ff */
[C---:B------:R-:W-:Y:S01]  /*5540*/  LOP3.LUT R7, R6.reuse, 0x30, RZ, 0xfc, !PT ;  /* 0x0000003006077812 */ /* 0x040fe200078efcff */
[----:B------:R1:W-:Y:S01]  /*5550*/  STL [R1+0x8c4], R12 ;  /* 0x0008c40c01007387 */ /* 0x0003e20000100800 */
[----:B------:R-:W-:Y:S02]  /*5560*/  LOP3.LUT R18, R6, 0x38, RZ, 0xfc, !PT ;  /* 0x0000003806127812 */ /* 0x000fe400078efcff */
[----:B------:R-:W-:Y:S02]  /*5570*/  SHF.L.U32 R9, R9, 0x4, RZ ;  /* 0x0000000409097819 */ /* 0x000fe400000006ff */
[----:B0-----:R-:W-:Y:S01]  /*5580*/  LOP3.LUT R19, R19, 0x1c, RZ, 0xc0, !PT ;  /* 0x0000001c13137812 */ /* 0x001fe200078ec0ff */
[----:B------:R-:W-:Y:S01]  /*5590*/  IMAD.SHL.U32 R6, R18, 0x10, RZ ;  /* 0x0000001012067824 */ /* 0x000fe200078e00ff */
[----:B------:R-:W-:Y:S01]  /*55a0*/  SHF.L.U32 R7, R7, 0x4, RZ ;  /* 0x0000000407077819 */ /* 0x000fe200000006ff */
[----:B------:R-:W-:-:S02]  /*55b0*/  IMAD R18, R3, 0x102, RZ ;  /* 0x0000010203127824 */ /* 0x000fc400078e02ff */
[C---:B-1----:R-:W-:Y:S02]  /*55c0*/  IMAD.IADD R12, R4.reuse, 0x1, R11 ;  /* 0x00000001040c7824 */ /* 0x042fe400078e020b */
[----:B------:R-:W-:Y:S02]  /*55d0*/  IMAD.SHL.U32 R19, R19, 0x4, RZ ;  /* 0x0000000413137824 */ /* 0x000fe400078e00ff */
[C---:B------:R-:W-:Y:S01]  /*55e0*/  IMAD.IADD R6, R4.reuse, 0x1, R6 ;  /* 0x0000000104067824 */ /* 0x040fe200078e0206 */
[----:B------:R-:W-:Y:S04]  /*55f0*/  STL [R1+0x8c0], R12 ;  /* 0x0008c00c01007387 */ /* 0x000fe80000100800 */
[----:B------:R-:W-:Y:S04]  /*5600*/  STL [R1+0x1900], R11 ;  /* 0x0019000b01007387 */ /* 0x000fe80000100800 */
[----:B------:R0:W-:Y:S02]  /*5610*/  STL [R1+0x8bc], R10 ;  /* 0x0008bc0a01007387 */ /* 0x0001e40000100800 */
[C---:B0-----:R-:W-:Y:S01]  /*5620*/  IMAD.IADD R10, R4.reuse, 0x1, R9 ;  /* 0x00000001040a7824 */ /* 0x041fe200078e0209 */
[----:B------:R-:W-:-:S02]  /*5630*/  IADD3 R9, R4, R8, RZ ;  /* 0x0000000804097210 */ /* 0x000fc40007ffe0ff */
[----:B------:R-:W-:Y:S02]  /*5640*/  IADD3 R8, R4, R7, RZ ;  /* 0x0000000704087210 */ /* 0x000fe40007ffe0ff */
[----:B------:R0:W-:Y:S01]  /*5650*/  STL [R1+0x8b8], R10 ;  /* 0x0008b80a01007387 */ /* 0x0001e20000100800 */
[----:B------:R-:W-:Y:S01]  /*5660*/  IADD3 R4, R19, R4, RZ ;  /* 0x0000000413047210 */ /* 0x000fe20007ffe0ff */
[C---:B------:R-:W-:Y:S02]  /*5670*/  IMAD R19, R3.reuse, 0x104, RZ ;  /* 0x0000010403137824 */ /* 0x040fe400078e02ff */
[----:B------:R-:W-:Y:S04]  /*5680*/  STL [R1+0x8b4], R9 ;  /* 0x0008b40901007387 */ /* 0x000fe80000100800 */
[----:B------:R-:W-:Y:S01]  /*5690*/  STL [R1+0x191c], R7 ;  /* 0x00191c0701007387 */ /* 0x000fe20000100800 */
[----:B0-----:R-:W-:-:S03]  /*56a0*/  IMAD R10, R3, 0x10a, RZ ;  /* 0x0000010a030a7824 */ /* 0x001fc600078e02ff */
[----:B------:R-:W-:Y:S04]  /*56b0*/  STL [R1+0x8b0], R8 ;  /* 0x0008b00801007387 */ /* 0x000fe80000100800 */
[----:B------:R0:W-:Y:S01]  /*56c0*/  STL [R1+0x8ac], R6 ;  /* 0x0008ac0601007387 */ /* 0x0001e20000100800 */
[-C--:B---3--:R-:W-:Y:S02]  /*56d0*/  IADD3 R28, P2, R18, R20.reuse, RZ ;  /* 0x00000014121c7210 */ /* 0x088fe40007f5e0ff */
[-C--:B------:R-:W-:Y:S01]  /*56e0*/  IADD3 R26, P3, R23, R20.reuse, RZ ;  /* 0x00000014171a7210 */ /* 0x080fe20007f7e0ff */
[C---:B------:R-:W-:Y:S01]  /*56f0*/  IMAD R23, R3.reuse, 0x41, RZ ;  /* 0x0000004103177824 */ /* 0x040fe200078e02ff */
[-C--:B0-----:R-:W-:Y:S01]  /*5700*/  IADD3 R6, P4, R22, R20.reuse, RZ ;  /* 0x0000001416067210 */ /* 0x081fe20007f9e0ff */
[----:B------:R-:W-:Y:S01]  /*5710*/  IMAD R22, R3, 0x10c, RZ ;  /* 0x0000010c03167824 */ /* 0x000fe200078e02ff */
[----:B------:R-:W-:-:S02]  /*5720*/  IADD3 R12, P1, R14, R20, RZ ;  /* 0x000000140e0c7210 */ /* 0x000fc40007f3e0ff */
[-C--:B------:R-:W-:Y:S01]  /*5730*/  LEA.HI.X.SX32 R29, R24, R21.reuse, 0x1, P2 ;  /* 0x00000015181d7211 */ /* 0x080fe200010f0eff */
[----:B------:R-:W-:Y:S01]  /*5740*/  IMAD R24, R3, 0x110, RZ ;  /* 0x0000011003187824 */ /* 0x000fe200078e02ff */
[-C--:B------:R-:W-:Y:S02]  /*5750*/  IADD3 R18, P5, R19, R20.reuse, RZ ;  /* 0x0000001413127210 */ /* 0x080fe40007fbe0ff */
[-C--:B------:R-:W-:Y:S01]  /*5760*/  LEA.HI.X.SX32 R13, R23, R21.reuse, 0x1, P1 ;  /* 0x00000015170d7211 */ /* 0x080fe200008f0eff */
[----:B------:R0:W-:Y:S01]  /*5770*/  STL.64 [R1+0xcc0], R28 ;  /* 0x000cc01c01007387 */ /* 0x0001e20000100a00 */
[----:B------:R-:W-:Y:S01]  /*5780*/  LEA.HI.X.SX32 R19, R14, R21, 0x1, P5 ;  /* 0x000000150e137211 */ /* 0x000fe200028f0eff */
[C---:B------:R-:W-:Y:S01]  /*5790*/  IMAD R23, R3.reuse, 0x10e, RZ ;  /* 0x0000010e03177824 */ /* 0x040fe200078e02ff */
[----:B------:R-:W-:Y:S01]  /*57a0*/  IADD3 R8, P6, R10, R20, RZ ;  /* 0x000000140a087210 */ /* 0x000fe20007fde0ff */
[----:B------:R1:W-:Y:S01]  /*57b0*/  STL.64 [R1+0xeb8], R12 ;  /* 0x000eb80c01007387 */ /* 0x0003e20000100a00 */
[----:B------:R-:W-:-:S03]  /*57c0*/  IMAD R10, R3, 0x21, RZ ;  /* 0x00000021030a7824 */ /* 0x000fc600078e02ff */
[----:B------:R2:W-:Y:S01]  /*57d0*/  STL.64 [R1+0xcb8], R18 ;  /* 0x000cb81201007387 */ /* 0x0005e20000100a00 */
[-C--:B0-----:R-:W-:Y:S01]  /*57e0*/  IADD3 R28, P2, R22, R20.reuse, RZ ;  /* 0x00000014161c7210 */ /* 0x081fe20007f5e0ff */
[----:B------:R-:W-:Y:S01]  /*57f0*/  IMAD R22, R3, 0x83, RZ ;  /* 0x0000008303167824 */ /* 0x000fe200078e02ff */
[----:B-1----:R-:W-:-:S04]  /*5800*/  IADD3 R12, P1, R15, R20, RZ ;  /* 0x000000140f0c7210 */ /* 0x002fc80007f3e0ff */
[-C--:B------:R-:W-:Y:S02]  /*5810*/  LEA.HI.X.SX32 R7, R22, R21.reuse, 0x1, P4 ;  /* 0x0000001516077211 */ /* 0x080fe400020f0eff */
[----:B--2---:R-:W-:Y:S02]  /*5820*/  IADD3 R18, P5, R16, R20, RZ ;  /* 0x0000001410127210 */ /* 0x004fe40007fbe0ff */
[-C--:B------:R-:W-:Y:S01]  /*5830*/  LEA.HI.X.SX32 R13, R10, R21.reuse, 0x1, P1 ;  /* 0x000000150a0d7211 */ /* 0x080fe200008f0eff */
[----:B------:R0:W-:Y:S01]  /*5840*/  STL.64 [R1+0xcb0], R6 ;  /* 0x000cb00601007387 */ /* 0x0001e20000100a00 */
[----:B------:R-:W-:-:S03]  /*5850*/  LEA.HI.X.SX32 R19, R15, R21, 0x1, P5 ;  /* 0x000000150f137211 */ /* 0x000fc600028f0eff */
[----:B0-----:R-:W2:Y:S01]  /*5860*/  LDL.LU R7, [R1+0x191c] ;  /* 0x00191c0001077983 */ /* 0x001ea20000300800 */
[----:B------:R-:W-:Y:S02]  /*5870*/  LEA.HI.X.SX32 R27, R16, R21, 0x1, P3 ;  /* 0x00000015101b7211 */ /* 0x000fe400018f0eff */
[-C--:B------:R-:W-:Y:S01]  /*5880*/  IADD3 R22, P4, R23, R20.reuse, RZ ;  /* 0x0000001417167210 */ /* 0x080fe20007f9e0ff */
[----:B------:R0:W-:Y:S04]  /*5890*/  STL.64 [R1+0xfb8], R12 ;  /* 0x000fb80c01007387 */ /* 0x0001e80000100a00 */
[----:B0-----:R-:W3:Y:S01]  /*58a0*/  LDL.LU R13, [R1+0x1918] ;  /* 0x00191800010d7983 */ /* 0x001ee20000300800 */
[----:B------:R-:W-:-:S03]  /*58b0*/  IADD3 R10, P1, R24, R20, RZ ;  /* 0x00000014180a7210 */ /* 0x000fc60007f3e0ff */
[----:B------:R0:W-:Y:S04]  /*58c0*/  STL.64 [R1+0xeb0], R18 ;  /* 0x000eb01201007387 */ /* 0x0001e80000100a00 */
[----:B0-----:R-:W4:Y:S01]  /*58d0*/  LDL.LU.64 R18, [R1+0x1910] ;  /* 0x0019100001127983 */ /* 0x001f220000300a00 */
[C---:B------:R-:W-:Y:S01]  /*58e0*/  IMAD R12, R3.reuse, 0x85, RZ ;  /* 0x00000085030c7824 */ /* 0x040fe200078e02ff */
[----:B------:R-:W-:Y:S01]  /*58f0*/  MOV R15, R11 ;  /* 0x0000000b000f7202 */ /* 0x000fe20000000f00 */
[----:B------:R-:W-:Y:S01]  /*5900*/  IMAD R24, R3, 0x112, RZ ;  /* 0x0000011203187824 */ /* 0x000fe200078e02ff */
[----:B------:R0:W-:Y:S01]  /*5910*/  STL [R1+0xc88], R10 ;  /* 0x000c880a01007387 */ /* 0x0001e20000100800 */
[----:B------:R-:W-:Y:S01]  /*5920*/  IMAD.MOV.U32 R14, RZ, RZ, R10 ;  /* 0x000000ffff0e7224 */ /* 0x000fe200078e000a */
[----:B------:R-:W-:-:S02]  /*5930*/  LEA.HI.X.SX32 R9, R12, R21, 0x1, P6 ;  /* 0x000000150c097211 */ /* 0x000fc400030f0eff */
[----:B------:R1:W-:Y:S01]  /*5940*/  STL.64 [R1+0xca8], R26 ;  /* 0x000ca81a01007387 */ /* 0x0003e20000100a00 */
[-C--:B------:R-:W-:Y:S02]  /*5950*/  IADD3 R24, P3, R24, R20.reuse, RZ ;  /* 0x0000001418187210 */ /* 0x080fe40007f7e0ff */
[C---:B------:R-:W-:Y:S01]  /*5960*/  LEA.HI.X.SX32 R29, R17.reuse, R21, 0x1, P2 ;  /* 0x00000015111d7211 */ /* 0x040fe200010f0eff */
[----:B------:R5:W-:Y:S01]  /*5970*/  STL.64 [R1+0xca0], R8 ;  /* 0x000ca00801007387 */ /* 0x000be20000100a00 */
[----:B0-----:R-:W-:-:S03]  /*5980*/  IADD3 R10, P5, R17, R20, RZ ;  /* 0x00000014110a7210 */ /* 0x001fc60007fbe0ff */
[----:B------:R-:W-:Y:S01]  /*5990*/  STL [R1+0xc80], R24 ;  /* 0x000c801801007387 */ /* 0x000fe20000100800 */
[C---:B-1----:R-:W-:Y:S02]  /*59a0*/  IMAD R27, R3.reuse, 0x43, RZ ;  /* 0x00000043031b7824 */ /* 0x042fe400078e02ff */
[----:B------:R-:W-:-:S03]  /*59b0*/  IMAD R26, R3, 0x114, RZ ;  /* 0x00000114031a7824 */ /* 0x000fc600078e02ff */
[----:B------:R-:W-:Y:S01]  /*59c0*/  LEA.HI.X.SX32 R11, R27, R21, 0x1, P5 ;  /* 0x000000151b0b7211 */ /* 0x000fe200028f0eff */
[----:B------:R-:W-:Y:S01]  /*59d0*/  IMAD R27, R3, 0x87, RZ ;  /* 0x00000087031b7824 */ /* 0x000fe200078e02ff */
[----:B-----5:R-:W-:-:S03]  /*59e0*/  IADD3 R8, P6, R26, R20, RZ ;  /* 0x000000141a087210 */ /* 0x020fc60007fde0ff */
[----:B------:R4:W-:Y:S02]  /*59f0*/  STL.64 [R1+0xea8], R10 ;  /* 0x000ea80a01007387 */ /* 0x0009e40000100a00 */
[----:B----4-:R-:W-:Y:S02]  /*5a00*/  IADD3 R10, P5, R18, R20, RZ ;  /* 0x00000014120a7210 */ /* 0x010fe40007fbe0ff */
[----:B------:R-:W4:Y:S04]  /*5a10*/  LDL.LU.64 R20, [R1+0x1908] ;  /* 0x0019080001147983 */ /* 0x000f280000300a00 */
[----:B------:R-:W5:Y:S01]  /*5a20*/  LDL.64 R16, [R1+0x398] ;  /* 0x0003980001107983 */ /* 0x000f620000100a00 */
[C---:B------:R-:W-:Y:S02]  /*5a30*/  IMAD R26, R3.reuse, 0x11, RZ ;  /* 0x00000011031a7824 */ /* 0x040fe400078e02ff */
[----:B------:R-:W-:Y:S01]  /*5a40*/  IMAD R12, R3, 0x118, RZ ;  /* 0x00000118030c7824 */ /* 0x000fe200078e02ff */
[----:B------:R0:W-:Y:S01]  /*5a50*/  STL.64 [R1+0xc98], R28 ;  /* 0x000c981c01007387 */ /* 0x0001e20000100a00 */
[-C--:B-----5:R-:W-:Y:S01]  /*5a60*/  LEA.HI.X.SX32 R23, R27, R17.reuse, 0x1, P4 ;  /* 0x000000111b177211 */ /* 0x0a0fe200020f0eff */
[----:B------:R-:W-:Y:S01]  /*5a70*/  IMAD R4, R3, 0x89, RZ ;  /* 0x0000008903047824 */ /* 0x000fe200078e02ff */
[----:B0-----:R-:W-:Y:S01]  /*5a80*/  IADD3 R28, P2, R19, R16, RZ ;  /* 0x00000010131c7210 */ /* 0x001fe20007f5e0ff */
[----:B------:R-:W-:Y:S01]  /*5a90*/  IMAD R27, R3, 0x116, RZ ;  /* 0x00000116031b7824 */ /* 0x000fe200078e02ff */
[-C--:B------:R-:W-:Y:S01]  /*5aa0*/  LEA.HI.X.SX32 R11, R26, R17.reuse, 0x1, P5 ;  /* 0x000000111a0b7211 */ /* 0x080fe200028f0eff */
[----:B------:R4:W-:Y:S01]  /*5ab0*/  STL.64 [R1+0xc90], R22 ;  /* 0x000c901601007387 */ /* 0x0009e20000100a00 */
[----:B------:R-:W-:-:S03]  /*5ac0*/  LEA.HI.X.SX32 R29, R18, R17, 0x1, P2 ;  /* 0x00000011121d7211 */ /* 0x000fc600010f0eff */
[----:B------:R0:W-:Y:S01]  /*5ad0*/  STL.64 [R1+0x1038], R10 ;  /* 0x0010380a01007387 */ /* 0x0001e20000100a00 */
[----:B----4-:R-:W-:-:S04]  /*5ae0*/  IADD3 R22, P4, R20, R16, RZ ;  /* 0x0000001014167210 */ /* 0x010fc80007f9e0ff */
[-C--:B------:R-:W-:Y:S01]  /*5af0*/  LEA.HI.X.SX32 R23, R19, R17.reuse, 0x1, P4 ;  /* 0x0000001113177211 */ /* 0x080fe200020f0eff */
[----:B0-----:R-:W4:Y:S01]  /*5b00*/  LDL.LU R11, [R1+0x1900] ;  /* 0x00190000010b7983 */ /* 0x001f220000300800 */
[-C--:B------:R-:W-:Y:S02]  /*5b10*/  LEA.HI.X.SX32 R15, R20, R17.reuse, 0x1, P1 ;  /* 0x00000011140f7211 */ /* 0x080fe400008f0eff */
[----:B------:R-:W-:Y:S01]  /*5b20*/  LEA.HI.X.SX32 R9, R21, R17, 0x1, P6 ;  /* 0x0000001115097211 */ /* 0x000fe200030f0eff */
[----:B------:R0:W-:Y:S01]  /*5b30*/  STL.64 [R1+0xfb0], R28 ;  /* 0x000fb01c01007387 */ /* 0x0001e20000100a00 */
[----:B------:R-:W-:-:S03]  /*5b40*/  IADD3 R26, P5, R27, R16, RZ ;  /* 0x000000101b1a7210 */ /* 0x000fc60007fbe0ff */
[----:B0-----:R-:W5:Y:S01]  /*5b50*/  LDL.LU.64 R28, [R1+0x18f8] ;  /* 0x0018f800011c7983 */ /* 0x001f620000300a00 */
[----:B------:R-:W-:-:S03]  /*5b60*/  IADD3 R6, P2, R12, R16, RZ ;  /* 0x000000100c067210 */ /* 0x000fc60007f5e0ff */
[----:B------:R0:W-:Y:S04]  /*5b70*/  STL.64 [R1+0xea0], R22 ;  /* 0x000ea01601007387 */ /* 0x0001e80000100a00 */
[----:B0-----:R-:W3:Y:S01]  /*5b80*/  LDL.LU.64 R22, [R1+0x18f0] ;  /* 0x0018f00001167983 */ /* 0x001ee20000300a00 */
[----:B------:R-:W-:Y:S01]  /*5b90*/  IMAD.MOV.U32 R18, RZ, RZ, R24 ;  /* 0x000000ffff127224 */ /* 0x000fe200078e0018 */
[-C--:B------:R-:W-:Y:S01]  /*5ba0*/  IADD3 R24, P4, R21, R16.reuse, RZ ;  /* 0x0000001015187210 */ /* 0x080fe20007f9e0ff */
[C---:B------:R-:W-:Y:S01]  /*5bb0*/  IMAD R12, R3.reuse, 0x45, RZ ;  /* 0x00000045030c7824 */ /* 0x040fe200078e02ff */
[----:B------:R-:W-:Y:S01]  /*5bc0*/  MOV R19, R25 ;  /* 0x0000001900137202 */ /* 0x000fe20000000f00 */
[----:B------:R-:W-:Y:S01]  /*5bd0*/  STL [R1+0xc68], R6 ;  /* 0x000c680601007387 */ /* 0x000fe20000100800 */
[-C--:B------:R-:W-:Y:S01]  /*5be0*/  LEA.HI.X.SX32 R19, R4, R17.reuse, 0x1, P3 ;  /* 0x0000001104137211 */ /* 0x080fe200018f0eff */
[C---:B------:R-:W-:Y:S01]  /*5bf0*/  IMAD R10, R3.reuse, 0x11c, RZ ;  /* 0x0000011c030a7824 */ /* 0x040fe200078e02ff */
[----:B------:R-:W-:Y:S01]  /*5c00*/  LEA.HI.X.SX32 R25, R12, R17, 0x1, P4 ;  /* 0x000000110c197211 */ /* 0x000fe200020f0eff */
[----:B------:R-:W-:Y:S01]  /*5c10*/  STL [R1+0xc8c], R15 ;  /* 0x000c8c0f01007387 */ /* 0x000fe20000100800 */
[----:B------:R-:W-:Y:S01]  /*5c20*/  IMAD.MOV.U32 R20, RZ, RZ, R6 ;  /* 0x000000ffff147224 */ /* 0x000fe200078e0006 */
[----:B--2---:R-:W-:Y:S01]  /*5c30*/  MOV R21, R7 ;  /* 0x0000000700157202 */ /* 0x004fe20000000f00 */
[C---:B------:R-:W-:Y:S01]  /*5c40*/  IMAD R12, R3.reuse, 0x120, RZ ;  /* 0x00000120030c7824 */ /* 0x040fe200078e02ff */
[----:B------:R-:W-:Y:S01]  /*5c50*/  STL [R1+0xc84], R19 ;  /* 0x000c841301007387 */ /* 0x000fe20000100800 */
[----:B------:R-:W-:Y:S01]  /*5c60*/  IADD3 R18, P3, R10, R16, RZ ;  /* 0x000000100a127210 */ /* 0x000fe20007f7e0ff */
[----:B------:R-:W-:-:S02]  /*5c70*/  IMAD R10, R3, 0x23, RZ ;  /* 0x00000023030a7824 */ /* 0x000fc400078e02ff */
[----:B------:R-:W-:Y:S01]  /*5c80*/  STL.64 [R1+0xe98], R24 ;  /* 0x000e981801007387 */ /* 0x000fe20000100a00 */
[----:B------:R-:W-:-:S03]  /*5c90*/  IMAD R14, R3, 0x11a, RZ ;  /* 0x0000011a030e7824 */ /* 0x000fc600078e02ff */
[----:B------:R0:W-:Y:S02]  /*5ca0*/  STL.64 [R1+0xc78], R8 ;  /* 0x000c780801007387 */ /* 0x0001e40000100a00 */
[----:B------:R-:W-:Y:S01]  /*5cb0*/  IADD3 R14, P1, R14, R16, RZ ;  /* 0x000000100e0e7210 */ /* 0x000fe20007f3e0ff */
[C---:B0-----:R-:W-:Y:S02]  /*5cc0*/  IMAD R8, R3.reuse, 0x8b, RZ ;  /* 0x0000008b03087824 */ /* 0x041fe400078e02ff */
[----:B------:R-:W-:-:S03]  /*5cd0*/  IMAD R9, R3, 0x11e, RZ ;  /* 0x0000011e03097824 */ /* 0x000fc600078e02ff */
[----:B------:R-:W-:-:S05]  /*5ce0*/  LEA.HI.X.SX32 R27, R8, R17, 0x1, P5 ;  /* 0x00000011081b7211 */ /* 0x000fca00028f0eff */
[----:B------:R0:W-:Y:S04]  /*5cf0*/  STL.64 [R1+0xc70], R26 ;  /* 0x000c701a01007387 */ /* 0x0001e80000100a00 */
[----:B0-----:R-:W2:Y:S01]  /*5d00*/  LDL.LU.64 R26, [R1+0x18e8] ;  /* 0x0018e800011a7983 */ /* 0x001ea20000300a00 */
[-C--:B---3--:R-:W-:Y:S02]  /*5d10*/  IADD3 R24, P4, R22, R16.reuse, RZ ;  /* 0x0000001016187210 */ /* 0x088fe40007f9e0ff */
[----:B------:R-:W-:Y:S02]  /*5d20*/  IADD3 R6, P6, R23, R16, RZ ;  /* 0x0000001017067210 */ /* 0x000fe40007fde0ff */
[----:B------:R-:W-:-:S05]  /*5d30*/  LEA.HI.X.SX32 R25, R10, R17, 0x1, P4 ;  /* 0x000000110a197211 */ /* 0x000fca00020f0eff */
[----:B------:R0:W-:Y:S04]  /*5d40*/  STL.64 [R1+0xfa8], R24 ;  /* 0x000fa81801007387 */ /* 0x0001e80000100a00 */
[----:B0-----:R-:W3:Y:S01]  /*5d50*/  LDL.LU.64 R24, [R1+0x18e0] ;  /* 0x0018e00001187983 */ /* 0x001ee20000300a00 */
[----:B------:R-:W-:Y:S02]  /*5d60*/  LEA.HI.X.SX32 R7, R22, R17, 0x1, P6 ;  /* 0x0000001116077211 */ /* 0x000fe400030f0eff */
[----:B------:R-:W-:-:S03]  /*5d70*/  IADD3 R10, P4, R12, R16, RZ ;  /* 0x000000100c0a7210 */ /* 0x000fc60007f9e0ff */
[----:B------:R-:W-:Y:S02]  /*5d80*/  STL.64 [R1+0xe90], R6 ;  /* 0x000e900601007387 */ /* 0x000fe40000100a00 */
[----:B------:R-:W-:Y:S02]  /*5d90*/  IMAD.MOV.U32 R22, RZ, RZ, R10 ;  /* 0x000000ffff167224 */ /* 0x000fe400078e000a */
[----:B------:R0:W-:Y:S01]  /*5da0*/  STL [R1+0xc48], R10 ;  /* 0x000c480a01007387 */ /* 0x0001e20000100800 */
[----:B------:R-:W-:Y:S02]  /*5db0*/  LEA.HI.X.SX32 R21, R23, R17, 0x1, P2 ;  /* 0x0000001117157211 */ /* 0x000fe400010f0eff */
[----:B----4-:R-:W-:Y:S01]  /*5dc0*/  MOV R23, R11 ;  /* 0x0000000b00177202 */ /* 0x010fe20000000f00 */
[C---:B------:R-:W-:Y:S02]  /*5dd0*/  IMAD R11, R3.reuse, 0x124, RZ ;  /* 0x00000124030b7824 */ /* 0x040fe400078e02ff */
[C---:B0-----:R-:W-:Y:S01]  /*5de0*/  IMAD R10, R3.reuse, 0x8d, RZ ;  /* 0x0000008d030a7824 */ /* 0x041fe200078e02ff */
[----:B------:R-:W-:Y:S04]  /*5df0*/  STL [R1+0xc6c], R21 ;  /* 0x000c6c1501007387 */ /* 0x000fe80000100800 */
[----:B------:R-:W-:Y:S01]  /*5e00*/  LEA.HI.X.SX32 R15, R10, R17, 0x1, P1 ;  /* 0x000000110a0f7211 */ /* 0x000fe200008f0eff */
[----:B------:R-:W-:Y:S01]  /*5e10*/  IMAD R12, R3, 0x47, RZ ;  /* 0x00000047030c7824 */ /* 0x000fe200078e02ff */
[----:B------:R-:W-:-:S03]  /*5e20*/  IADD3 R8, P5, R9, R16, RZ ;  /* 0x0000001009087210 */ /* 0x000fc60007fbe0ff */
[----:B------:R0:W-:Y:S02]  /*5e30*/  STL.64 [R1+0xc60], R14 ;  /* 0x000c600e01007387 */ /* 0x0001e40000100a00 */
[----:B0-----:R-:W-:Y:S01]  /*5e40*/  IADD3 R14, P1, R11, R16, RZ ;  /* 0x000000100b0e7210 */ /* 0x001fe20007f3e0ff */
[----:B------:R-:W-:-:S05]  /*5e50*/  IMAD R11, R3, 0x8f, RZ ;  /* 0x0000008f030b7824 */ /* 0x000fca00078e02ff */
[-C--:B------:R-:W-:Y:S01]  /*5e60*/  LEA.HI.X.SX32 R9, R11, R17.reuse, 0x1, P5 ;  /* 0x000000110b097211 */ /* 0x080fe200028f0eff */
[----:B------:R-:W-:Y:S01]  /*5e70*/  IMAD R4, R3, 0x122, RZ ;  /* 0x0000012203047824 */ /* 0x000fe200078e02ff */
[----:B-----5:R-:W-:-:S04]  /*5e80*/  LEA.HI.X.SX32 R23, R28, R17, 0x1, P4 ;  /* 0x000000111c177211 */ /* 0x020fc800020f0eff */
[-C--:B------:R-:W-:Y:S01]  /*5e90*/  IADD3 R20, P2, R4, R16.reuse, RZ ;  /* 0x0000001004147210 */ /* 0x080fe20007f5e0ff */
[----:B------:R-:W-:Y:S01]  /*5ea0*/  IMAD R4, R3, 0x93, RZ ;  /* 0x0000009303047824 */ /* 0x000fe200078e02ff */
[-C--:B------:R-:W-:Y:S01]  /*5eb0*/  LEA.HI.X.SX32 R15, R29, R17.reuse, 0x1, P1 ;  /* 0x000000111d0f7211 */ /* 0x080fe200008f0eff */
[C---:B------:R-:W-:Y:S01]  /*5ec0*/  IMAD R22, R3.reuse, 0x25, RZ ;  /* 0x0000002503167824 */ /* 0x040fe200078e02ff */
[C---:B---3--:R-:W-:Y:S02]  /*5ed0*/  IADD3 R6, P6, R24.reuse, R16, RZ ;  /* 0x0000001018067210 */ /* 0x048fe40007fde0ff */
[-C--:B------:R-:W-:Y:S02]  /*5ee0*/  LEA.HI.X.SX32 R19, R24, R17.reuse, 0x1, P3 ;  /* 0x0000001118137211 */ /* 0x080fe400018f0eff */
[----:B------:R-:W-:Y:S01]  /*5ef0*/  LEA.HI.X.SX32 R7, R12, R17, 0x1, P6 ;  /* 0x000000110c077211 */ /* 0x000fe200030f0eff */
[----:B------:R-:W-:-:S04]  /*5f00*/  IMAD R12, R3, 0x9, RZ ;  /* 0x00000009030c7824 */ /* 0x000fc800078e02ff */
[----:B------:R0:W-:Y:S04]  /*5f10*/  STL.64 [R1+0xe88], R6 ;  /* 0x000e880601007387 */ /* 0x0001e80000100a00 */
[----:B------:R2:W-:Y:S04]  /*5f20*/  STL.64 [R1+0xc58], R18 ;  /* 0x000c581201007387 */ /* 0x0005e80000100a00 */
[----:B------:R1:W-:Y:S01]  /*5f30*/  STL.64 [R1+0xc50], R8 ;  /* 0x000c500801007387 */ /* 0x0003e20000100a00 */
[-C--:B0-----:R-:W-:Y:S02]  /*5f40*/  IADD3 R6, P6, R25, R16.reuse, RZ ;  /* 0x0000001019067210 */ /* 0x081fe40007fde0ff */
[----:B--2---:R-:W-:-:S02]  /*5f50*/  IADD3 R18, P3, R26, R16, RZ ;  /* 0x000000101a127210 */ /* 0x004fc40007f7e0ff */
[-C--:B------:R-:W-:Y:S02]  /*5f60*/  LEA.HI.X.SX32 R7, R12, R17.reuse, 0x1, P6 ;  /* 0x000000110c077211 */ /* 0x080fe400030f0eff */
[-C--:B-1----:R-:W-:Y:S02]  /*5f70*/  IADD3 R8, P5, R27, R16.reuse, RZ ;  /* 0x000000101b087210 */ /* 0x082fe40007fbe0ff */
[-C--:B------:R-:W-:Y:S02]  /*5f80*/  IADD3 R10, P6, R28, R16.reuse, RZ ;  /* 0x000000101c0a7210 */ /* 0x080fe40007fde0ff */
[-C--:B------:R-:W-:Y:S02]  /*5f90*/  LEA.HI.X.SX32 R9, R26, R17.reuse, 0x1, P5 ;  /* 0x000000111a097211 */ /* 0x080fe400028f0eff */
[-C--:B------:R-:W-:Y:S01]  /*5fa0*/  LEA.HI.X.SX32 R19, R25, R17.reuse, 0x1, P3 ;  /* 0x0000001119137211 */ /* 0x080fe200018f0eff */
[----:B------:R-:W-:Y:S01]  /*5fb0*/  IMAD R12, R3, 0x128, RZ ;  /* 0x00000128030c7824 */ /* 0x000fe200078e02ff */
[----:B------:R-:W-:Y:S01]  /*5fc0*/  LEA.HI.X.SX32 R11, R27, R17, 0x1, P6 ;  /* 0x000000111b0b7211 */ /* 0x000fe200030f0eff */
[----:B------:R-:W-:Y:S04]  /*5fd0*/  STL.64 [R1+0x1078], R6 ;  /* 0x0010780601007387 */ /* 0x000fe80000100a00 */
[----:B------:R0:W-:Y:S04]  /*5fe0*/  STL.64 [R1+0xfa0], R8 ;  /* 0x000fa00801007387 */ /* 0x0001e80000100a00 */
[----:B------:R-:W-:Y:S04]  /*5ff0*/  STL.64 [R1+0x1030], R18 ;  /* 0x0010301201007387 */ /* 0x000fe80000100a00 */
[----:B------:R1:W-:Y:S01]  /*6000*/  STL.64 [R1+0xe80], R10 ;  /* 0x000e800a01007387 */ /* 0x0003e20000100a00 */
[----:B0-----:R-:W-:Y:S01]  /*6010*/  IADD3 R8, P5, R12, R16, RZ ;  /* 0x000000100c087210 */ /* 0x001fe20007fbe0ff */
[----:B------:R-:W-:-:S02]  /*6020*/  IMAD R12, R3, 0x91, RZ ;  /* 0x00000091030c7824 */ /* 0x000fc400078e02ff */
[----:B-1----:R-:W-:-:S03]  /*6030*/  IMAD R11, R3, 0x12a, RZ ;  /* 0x0000012a030b7824 */ /* 0x002fc600078e02ff */
[----:B------:R-:W-:Y:S01]  /*6040*/  LEA.HI.X.SX32 R21, R12, R17, 0x1, P2 ;  /* 0x000000110c157211 */ /* 0x000fe200010f0eff */
[----:B------:R-:W-:Y:S01]  /*6050*/  IMAD R10, R3, 0x12c, RZ ;  /* 0x0000012c030a7824 */ /* 0x000fe200078e02ff */
[-C--:B------:R-:W-:Y:S02]  /*6060*/  IADD3 R18, P6, R29, R16.reuse, RZ ;  /* 0x000000101d127210 */ /* 0x080fe40007fde0ff */
[----:B------:R-:W-:Y:S01]  /*6070*/  IADD3 R24, P4, R11, R16, RZ ;  /* 0x000000100b187210 */ /* 0x000fe20007f9e0ff */
[C---:B------:R-:W-:Y:S01]  /*6080*/  IMAD R11, R3.reuse, 0x49, RZ ;  /* 0x00000049030b7824 */ /* 0x040fe200078e02ff */
[----:B------:R-:W-:Y:S01]  /*6090*/  STL [R1+0xc4c], R23 ;  /* 0x000c4c1701007387 */ /* 0x000fe20000100800 */
[----:B------:R-:W-:-:S03]  /*60a0*/  IMAD R7, R3, 0x126, RZ ;  /* 0x0000012603077824 */ /* 0x000fc600078e02ff */
[----:B------:R0:W-:Y:S01]  /*60b0*/  STL.64 [R1+0xc40], R20 ;  /* 0x000c401401007387 */ /* 0x0001e20000100a00 */
[----:B------:R-:W-:Y:S01]  /*60c0*/  LEA.HI.X.SX32 R19, R11, R17, 0x1, P6 ;  /* 0x000000110b137211 */ /* 0x000fe200030f0eff */
[----:B------:R-:W-:Y:S01]  /*60d0*/  IMAD R12, R3, 0x4a, RZ ;  /* 0x0000004a030c7824 */ /* 0x000fe200078e02ff */
[----:B------:R-:W-:-:S03]  /*60e0*/  IADD3 R6, P3, R7, R16, RZ ;  /* 0x0000001007067210 */ /* 0x000fc60007f7e0ff */
[----:B------:R1:W-:Y:S01]  /*60f0*/  STL.64 [R1+0xe78], R18 ;  /* 0x000e781201007387 */ /* 0x0003e20000100a00 */
[-C--:B0-----:R-:W-:Y:S01]  /*6100*/  IADD3 R20, P2, R10, R16.reuse, RZ ;  /* 0x000000100a147210 */ /* 0x081fe20007f5e0ff */
[C---:B------:R-:W-:Y:S02]  /*6110*/  IMAD R10, R3.reuse, 0x94, RZ ;  /* 0x00000094030a7824 */ /* 0x040fe400078e02ff */
[----:B------:R0:W-:Y:S01]  /*6120*/  STL.64 [R1+0xc38], R14 ;  /* 0x000c380e01007387 */ /* 0x0001e20000100a00 */
[----:B------:R-:W-:Y:S01]  /*6130*/  LEA.HI.X.SX32 R7, R4, R17, 0x1, P3 ;  /* 0x0000001104077211 */ /* 0x000fe200018f0eff */
[----:B------:R-:W-:Y:S01]  /*6140*/  IMAD R11, R3, 0x12e, RZ ;  /* 0x0000012e030b7824 */ /* 0x000fe200078e02ff */
[----:B-1----:R-:W-:-:S03]  /*6150*/  IADD3 R18, P6, R12, R16, RZ ;  /* 0x000000100c127210 */ /* 0x002fc60007fde0ff */
[----:B------:R1:W-:Y:S01]  /*6160*/  STL.64 [R1+0xc30], R6 ;  /* 0x000c300601007387 */ /* 0x0003e20000100a00 */
[-C--:B0-----:R-:W-:Y:S02]  /*6170*/  IADD3 R14, P1, R10, R16.reuse, RZ ;  /* 0x000000100a0e7210 */ /* 0x081fe40007f3e0ff */
[-C--:B------:R-:W-:Y:S02]  /*6180*/  LEA.HI.X.SX32 R19, R22, R17.reuse, 0x1, P6 ;  /* 0x0000001116137211 */ /* 0x080fe400030f0eff */
[-C--:B------:R-:W-:Y:S01]  /*6190*/  LEA.HI.X.SX32 R15, R12, R17.reuse, 0x1, P1 ;  /* 0x000000110c0f7211 */ /* 0x080fe200008f0eff */
[----:B------:R-:W-:Y:S01]  /*61a0*/  IMAD R12, R3, 0x132, RZ ;  /* 0x00000132030c7824 */ /* 0x000fe200078e02ff */
[-C--:B-1----:R-:W-:Y:S01]  /*61b0*/  IADD3 R6, P3, R11, R16.reuse, RZ ;  /* 0x000000100b067210 */ /* 0x082fe20007f7e0ff */
[C---:B------:R-:W-:Y:S01]  /*61c0*/  IMAD R11, R3.reuse, 0x96, RZ ;  /* 0x00000096030b7824 */ /* 0x040fe200078e02ff */
[-C--:B------:R-:W-:Y:S01]  /*61d0*/  LEA.HI.X.SX32 R9, R10, R17.reuse, 0x1, P5 ;  /* 0x000000110a097211 */ /* 0x080fe200028f0eff */
[----:B------:R-:W-:Y:S01]  /*61e0*/  STL.64 [R1+0xf98], R18 ;  /* 0x000f981201007387 */ /* 0x000fe20000100a00 */
[C---:B------:R-:W-:Y:S01]  /*61f0*/  IMAD R10, R3.reuse, 0x95, RZ ;  /* 0x00000095030a7824 */ /* 0x040fe200078e02ff */
[----:B------:R-:W-:Y:S01]  /*6200*/  IADD3 R22, P5, R12, R16, RZ ;  /* 0x000000100c167210 */ /* 0x000fe20007fbe0ff */
[C---:B------:R-:W-:Y:S01]  /*6210*/  IMAD R12, R3.reuse, 0x4b, RZ ;  /* 0x0000004b030c7824 */ /* 0x040fe200078e02ff */
[----:B------:R0:W-:Y:S01]  /*6220*/  STL.64 [R1+0xe70], R14 ;  /* 0x000e700e01007387 */ /* 0x0001e20000100a00 */
[----:B------:R-:W-:Y:S01]  /*6230*/  IMAD R4, R3, 0x130, RZ ;  /* 0x0000013003047824 */ /* 0x000fe200078e02ff */
[----:B------:R-:W-:-:S02]  /*6240*/  LEA.HI.X.SX32 R25, R10, R17, 0x1, P4 ;  /* 0x000000110a197211 */ /* 0x000fc400020f0eff */
[----:B------:R-:W-:Y:S01]  /*6250*/  STL.64 [R1+0xc28], R8 ;  /* 0x000c280801007387 */ /* 0x000fe20000100a00 */
[----:B0-----:R-:W-:-:S04]  /*6260*/  IADD3 R14, P1, R11, R16, RZ ;  /* 0x000000100b0e7210 */ /* 0x001fc80007f3e0ff */
[-C--:B------:R-:W-:Y:S01]  /*6270*/  LEA.HI.X.SX32 R15, R12, R17.reuse, 0x1, P1 ;  /* 0x000000110c0f7211 */ /* 0x080fe200008f0eff */
[----:B------:R-:W-:Y:S01]  /*6280*/  STL.64 [R1+0xc20], R24 ;  /* 0x000c201801007387 */ /* 0x000fe20000100a00 */
[----:B------:R-:W-:Y:S01]  /*6290*/  IADD3 R18, P6, R4, R16, RZ ;  /* 0x0000001004127210 */ /* 0x000fe20007fde0ff */
[----:B------:R-:W-:Y:S01]  /*62a0*/  IMAD R4, R3, 0x97, RZ ;  /* 0x0000009703047824 */ /* 0x000fe200078e02ff */
[-C--:B------:R-:W-:Y:S01]  /*62b0*/  LEA.HI.X.SX32 R21, R11, R17.reuse, 0x1, P2 ;  /* 0x000000110b157211 */ /* 0x080fe200010f0eff */
[----:B------:R0:W-:Y:S01]  /*62c0*/  STL.64 [R1+0xe68], R14 ;  /* 0x000e680e01007387 */ /* 0x0001e20000100a00 */
[C---:B------:R-:W-:Y:S02]  /*62d0*/  IMAD R10, R3.reuse, 0x26, RZ ;  /* 0x00000026030a7824 */ /* 0x040fe400078e02ff */
[C---:B------:R-:W-:Y:S01]  /*62e0*/  IMAD R12, R3.reuse, 0x4c, RZ ;  /* 0x0000004c030c7824 */ /* 0x040fe200078e02ff */
[----:B------:R-:W-:Y:S01]  /*62f0*/  LEA.HI.X.SX32 R7, R4, R17, 0x1, P3 ;  /* 0x0000001104077211 */ /* 0x000fe200018f0eff */
[----:B------:R1:W-:Y:S01]  /*6300*/  STL.64 [R1+0xc18], R20 ;  /* 0x000c181401007387 */ /* 0x0003e20000100a00 */
[----:B------:R-:W-:-:S02]  /*6310*/  IMAD R11, R3, 0x13, RZ ;  /* 0x00000013030b7824 */ /* 0x000fc400078e02ff */
[----:B0-----:R-:W-:Y:S01]  /*6320*/  IMAD R15, R3, 0x98, RZ ;  /* 0x00000098030f7824 */ /* 0x001fe200078e02ff */
[----:B------:R-:W-:-:S04]  /*6330*/  IADD3 R26, P1, R10, R16, RZ ;  /* 0x000000100a1a7210 */ /* 0x000fc80007f3e0ff */
[-C--:B-1----:R-:W-:Y:S02]  /*6340*/  IADD3 R20, P3, R15, R16.reuse, RZ ;  /* 0x000000100f147210 */ /* 0x082fe40007f7e0ff */
[C---:B------:R-:W-:Y:S02]  /*6350*/  IADD3 R24, P2, R12.reuse, R16, RZ ;  /* 0x000000100c187210 */ /* 0x040fe40007f5e0ff */
[-C--:B------:R-:W-:Y:S01]  /*6360*/  LEA.HI.X.SX32 R21, R12, R17.reuse, 0x1, P3 ;  /* 0x000000110c157211 */ /* 0x080fe200018f0eff */
[----:B------:R-:W-:Y:S01]  /*6370*/  IMAD R12, R3, 0x99, RZ ;  /* 0x00000099030c7824 */ /* 0x000fe200078e02ff */
[-C--:B------:R-:W-:Y:S02]  /*6380*/  LEA.HI.X.SX32 R27, R11, R17.reuse, 0x1, P1 ;  /* 0x000000110b1b7211 */ /* 0x080fe400008f0eff */
[-C--:B------:R-:W-:Y:S01]  /*6390*/  LEA.HI.X.SX32 R25, R10, R17.reuse, 0x1, P2 ;  /* 0x000000110a197211 */ /* 0x080fe200010f0eff */
[----:B------:R-:W-:Y:S01]  /*63a0*/  STL.64 [R1+0xc10], R6 ;  /* 0x000c100601007387 */ /* 0x000fe20000100a00 */
[----:B------:R-:W-:-:S02]  /*63b0*/  LEA.HI.X.SX32 R19, R15, R17, 0x1, P6 ;  /* 0x000000110f137211 */ /* 0x000fc400030f0eff */
[----:B------:R-:W-:Y:S01]  /*63c0*/  LEA.HI.X.SX32 R23, R12, R17, 0x1, P5 ;  /* 0x000000110c177211 */ /* 0x000fe200028f0eff */
[----:B------:R-:W-:Y:S01]  /*63d0*/  STL.64 [R1+0x1028], R26 ;  /* 0x0010281a01007387 */ /* 0x000fe20000100a00 */
[----:B------:R-:W-:-:S03]  /*63e0*/  IMAD R4, R3, 0x9a, RZ ;  /* 0x0000009a03047824 */ /* 0x000fc600078e02ff */
[----:B------:R-:W-:Y:S04]  /*63f0*/  STL.64 [R1+0xf90], R24 ;  /* 0x000f901801007387 */ /* 0x000fe80000100a00 */
[----:B------:R0:W-:Y:S04]  /*6400*/  STL.64 [R1+0xe60], R20 ;  /* 0x000e601401007387 */ /* 0x0001e80000100a00 */
[----:B------:R-:W-:Y:S04]  /*6410*/  STL.64 [R1+0xc08], R18 ;  /* 0x000c081201007387 */ /* 0x000fe80000100a00 */
[----:B------:R1:W-:Y:S01]  /*6420*/  STL.64 [R1+0xc00], R22 ;  /* 0x000c001601007387 */ /* 0x0003e20000100a00 */
[----:B0-----:R-:W-:Y:S01]  /*6430*/  IADD3 R20, P3, R4, R16, RZ ;  /* 0x0000001004147210 */ /* 0x001fe20007f7e0ff */
[----:B------:R-:W-:-:S02]  /*6440*/  IMAD R9, R3, 0x134, RZ ;  /* 0x0000013403097824 */ /* 0x000fc400078e02ff */
[C---:B-1----:R-:W-:Y:S02]  /*6450*/  IMAD R23, R3.reuse, 0x4d, RZ ;  /* 0x0000004d03177824 */ /* 0x042fe400078e02ff */
[----:B------:R-:W-:-:S03]  /*6460*/  IMAD R7, R3, 0x136, RZ ;  /* 0x0000013603077824 */ /* 0x000fc600078e02ff */
[----:B------:R-:W-:Y:S02]  /*6470*/  LEA.HI.X.SX32 R21, R23, R17, 0x1, P3 ;  /* 0x0000001117157211 */ /* 0x000fe400018f0eff */
[----:B------:R-:W-:-:S03]  /*6480*/  IADD3 R8, P4, R9, R16, RZ ;  /* 0x0000001009087210 */ /* 0x000fc60007f9e0ff */
[----:B------:R0:W-:Y:S01]  /*6490*/  STL.64 [R1+0xe58], R20 ;  /* 0x000e581401007387 */ /* 0x0001e20000100a00 */
[-C--:B------:R-:W-:Y:S02]  /*64a0*/  IADD3 R6, P1, R7, R16.reuse, RZ ;  /* 0x0000001007067210 */ /* 0x080fe40007f3e0ff */
[-C--:B------:R-:W-:Y:S01]  /*64b0*/  LEA.HI.X.SX32 R9, R4, R17.reuse, 0x1, P4 ;  /* 0x0000001104097211 */ /* 0x080fe200020f0eff */
[C---:B------:R-:W-:Y:S02]  /*64c0*/  IMAD R12, R3.reuse, 0x4e, RZ ;  /* 0x0000004e030c7824 */ /* 0x040fe400078e02ff */
[C---:B0-----:R-:W-:Y:S02]  /*64d0*/  IMAD R20, R3.reuse, 0x9b, RZ ;  /* 0x0000009b03147824 */ /* 0x041fe400078e02ff */
[----:B------:R0:W-:Y:S01]  /*64e0*/  STL.64 [R1+0xbf8], R8 ;  /* 0x000bf80801007387 */ /* 0x0001e20000100a00 */
[C---:B------:R-:W-:Y:S02]  /*64f0*/  IMAD R22, R3.reuse, 0x9c, RZ ;  /* 0x0000009c03167824 */ /* 0x040fe400078e02ff */
[----:B------:R-:W-:Y:S01]  /*6500*/  LEA.HI.X.SX32 R7, R20, R17, 0x1, P1 ;  /* 0x0000001114077211 */ /* 0x000fe200008f0eff */
[----:B------:R-:W-:Y:S01]  /*6510*/  IMAD R11, R3, 0x138, RZ ;  /* 0x00000138030b7824 */ /* 0x000fe200078e02ff */
[----:B------:R-:W-:-:S03]  /*6520*/  IADD3 R24, P3, R12, R16, RZ ;  /* 0x000000100c187210 */ /* 0x000fc60007f7e0ff */
[----:B------:R1:W-:Y:S01]  /*6530*/  STL.64 [R1+0xbf0], R6 ;  /* 0x000bf00601007387 */ /* 0x0003e20000100a00 */
[-C--:B------:R-:W-:Y:S02]  /*6540*/  IADD3 R10, P2, R11, R16.reuse, RZ ;  /* 0x000000100b0a7210 */ /* 0x080fe40007f5e0ff */
[C---:B0-----:R-:W-:Y:S01]  /*6550*/  IADD3 R8, P4, R22.reuse, R16, RZ ;  /* 0x0000001016087210 */ /* 0x041fe20007f9e0ff */
[C---:B------:R-:W-:Y:S01]  /*6560*/  IMAD R4, R3.reuse, 0x13e, RZ ;  /* 0x0000013e03047824 */ /* 0x040fe200078e02ff */
[-C--:B------:R-:W-:Y:S01]  /*6570*/  LEA.HI.X.SX32 R11, R22, R17.reuse, 0x1, P2 ;  /* 0x00000011160b7211 */ /* 0x080fe200010f0eff */
[C---:B-1----:R-:W-:Y:S01]  /*6580*/  IMAD R6, R3.reuse, 0x27, RZ ;  /* 0x0000002703067824 */ /* 0x042fe200078e02ff */
[----:B------:R-:W-:Y:S01]  /*6590*/  LEA.HI.X.SX32 R9, R12, R17, 0x1, P4 ;  /* 0x000000110c097211 */ /* 0x000fe200020f0eff */
[----:B------:R-:W-:-:S03]  /*65a0*/  IMAD R12, R3, 0x142, RZ ;  /* 0x00000142030c7824 */ /* 0x000fc600078e02ff */
[----:B------:R-:W-:Y:S01]  /*65b0*/  LEA.HI.X.SX32 R25, R6, R17, 0x1, P3 ;  /* 0x0000001106197211 */ /* 0x000fe200018f0eff */
[C---:B------:R-:W-:Y:S01]  /*65c0*/  IMAD R14, R3.reuse, 0x13a, RZ ;  /* 0x0000013a030e7824 */ /* 0x040fe200078e02ff */
[-C--:B------:R-:W-:Y:S01]  /*65d0*/  IADD3 R20, P1, R4, R16.reuse, RZ ;  /* 0x0000001004147210 */ /* 0x080fe20007f3e0ff */
[----:B------:R-:W-:Y:S02]  /*65e0*/  IMAD R4, R3, 0x9e, RZ ;  /* 0x0000009e03047824 */ /* 0x000fe400078e02ff */
[----:B------:R0:W-:Y:S01]  /*65f0*/  STL.64 [R1+0xf88], R24 ;  /* 0x000f881801007387 */ /* 0x0001e20000100a00 */
[----:B------:R-:W-:-:S03]  /*6600*/  IADD3 R14, P6, R14, R16, RZ ;  /* 0x000000100e0e7210 */ /* 0x000fc60007fde0ff */
[----:B------:R1:W-:Y:S04]  /*6610*/  STL.64 [R1+0xe50], R8 ;  /* 0x000e500801007387 */ /* 0x0003e80000100a00 */
[----:B------:R2:W-:Y:S01]  /*6620*/  STL.64 [R1+0xbe8], R10 ;  /* 0x000be80a01007387 */ /* 0x0005e20000100a00 */
[-C--:B0-----:R-:W-:Y:S01]  /*6630*/  IADD3 R24, P2, R12, R16.reuse, RZ ;  /* 0x000000100c187210 */ /* 0x081fe20007f5e0ff */
[C---:B------:R-:W-:Y:S01]  /*6640*/  IMAD R12, R3.reuse, 0x4f, RZ ;  /* 0x0000004f030c7824 */ /* 0x040fe200078e02ff */
[----:B-1----:R-:W-:Y:S01]  /*6650*/  IADD3 R8, P4, R4, R16, RZ ;  /* 0x0000001004087210 */ /* 0x002fe20007f9e0ff */
[----:B--2---:R-:W-:-:S03]  /*6660*/  IMAD R11, R3, 0x9d, RZ ;  /* 0x0000009d030b7824 */ /* 0x004fc600078e02ff */
[-C--:B------:R-:W-:Y:S01]  /*6670*/  LEA.HI.X.SX32 R9, R12, R17.reuse, 0x1, P4 ;  /* 0x000000110c097211 */ /* 0x080fe200020f0eff */
[----:B------:R-:W-:Y:S01]  /*6680*/  IMAD R18, R3, 0x13c, RZ ;  /* 0x0000013c03127824 */ /* 0x000fe200078e02ff */
[----:B------:R-:W-:Y:S01]  /*6690*/  LEA.HI.X.SX32 R15, R11, R17, 0x1, P6 ;  /* 0x000000110b0f7211 */ /* 0x000fe200030f0eff */
[----:B------:R-:W-:-:S03]  /*66a0*/  IMAD R11, R3, 0xa, RZ ;  /* 0x0000000a030b7824 */ /* 0x000fc600078e02ff */
[-C--:B------:R-:W-:Y:S01]  /*66b0*/  IADD3 R18, P5, R18, R16.reuse, RZ ;  /* 0x0000001012127210 */ /* 0x080fe20007fbe0ff */
[C---:B------:R-:W-:Y:S01]  /*66c0*/  IMAD R10, R3.reuse, 0x144, RZ ;  /* 0x00000144030a7824 */ /* 0x040fe200078e02ff */
[----:B------:R0:W-:Y:S01]  /*66d0*/  STL.64 [R1+0xbe0], R14 ;  /* 0x000be00e01007387 */ /* 0x0001e20000100a00 */
[C---:B------:R-:W-:Y:S02]  /*66e0*/  IMAD R12, R3.reuse, 0x9f, RZ ;  /* 0x0000009f030c7824 */ /* 0x040fe400078e02ff */
[C---:B------:R-:W-:Y:S01]  /*66f0*/  IMAD R23, R3.reuse, 0x5, RZ ;  /* 0x0000000503177824 */ /* 0x040fe200078e02ff */
[----:B------:R1:W-:Y:S01]  /*6700*/  STL.64 [R1+0xe48], R8 ;  /* 0x000e480801007387 */ /* 0x0003e20000100a00 */
[-C--:B------:R-:W-:Y:S01]  /*6710*/  LEA.HI.X.SX32 R19, R4, R17.reuse, 0x1, P5 ;  /* 0x0000001104137211 */ /* 0x080fe200028f0eff */
[C---:B------:R-:W-:Y:S01]  /*6720*/  IMAD R22, R3.reuse, 0x28, RZ ;  /* 0x0000002803167824 */ /* 0x040fe200078e02ff */
[-C--:B------:R-:W-:Y:S01]  /*6730*/  LEA.HI.X.SX32 R21, R12, R17.reuse, 0x1, P1 ;  /* 0x000000110c157211 */ /* 0x080fe200008f0eff */
[C---:B------:R-:W-:Y:S01]  /*6740*/  IMAD R12, R3.reuse, 0x50, RZ ;  /* 0x00000050030c7824 */ /* 0x040fe200078e02ff */
[-C--:B0-----:R-:W-:Y:S01]  /*6750*/  IADD3 R14, P6, R10, R16.reuse, RZ ;  /* 0x000000100a0e7210 */ /* 0x081fe20007fde0ff */
[----:B------:R-:W-:Y:S01]  /*6760*/  IMAD R10, R3, 0x14, RZ ;  /* 0x00000014030a7824 */ /* 0x000fe200078e02ff */
[-C--:B-1----:R-:W-:Y:S01]  /*6770*/  IADD3 R8, P4, R11, R16.reuse, RZ ;  /* 0x000000100b087210 */ /* 0x082fe20007f9e0ff */
[----:B------:R0:W-:Y:S03]  /*6780*/  STL.64 [R1+0xbd8], R18 ;  /* 0x000bd81201007387 */ /* 0x0001e60000100a00 */
[----:B------:R-:W-:Y:S01]  /*6790*/  LEA.HI.X.SX32 R9, R23, R17, 0x1, P4 ;  /* 0x0000001117097211 */ /* 0x000fe200020f0eff */
[----:B------:R1:W-:Y:S04]  /*67a0*/  STL.64 [R1+0xbd0], R20 ;  /* 0x000bd01401007387 */ /* 0x0003e80000100a00 */
[----:B------:R2:W-:Y:S01]  /*67b0*/  STL.64 [R1+0x1098], R8 ;  /* 0x0010980801007387 */ /* 0x0005e20000100a00 */
[----:B0-----:R-:W-:-:S02]  /*67c0*/  IADD3 R18, P5, R10, R16, RZ ;  /* 0x000000100a127210 */ /* 0x001fc40007fbe0ff */
[-C--:B-1----:R-:W-:Y:S01]  /*67d0*/  IADD3 R20, P1, R22, R16.reuse, RZ ;  /* 0x0000001016147210 */ /* 0x082fe20007f3e0ff */
[----:B------:R-:W-:Y:S01]  /*67e0*/  IMAD R4, R3, 0xa0, RZ ;  /* 0x000000a003047824 */ /* 0x000fe200078e02ff */
[-C--:B------:R-:W-:Y:S02]  /*67f0*/  LEA.HI.X.SX32 R19, R11, R17.reuse, 0x1, P5 ;  /* 0x000000110b137211 */ /* 0x080fe400028f0eff */
[----:B--2---:R-:W-:Y:S02]  /*6800*/  IADD3 R8, P4, R12, R16, RZ ;  /* 0x000000100c087210 */ /* 0x004fe40007f9e0ff */
[-C--:B------:R-:W-:Y:S01]  /*6810*/  LEA.HI.X.SX32 R21, R10, R17.reuse, 0x1, P1 ;  /* 0x000000110a157211 */ /* 0x080fe200008f0eff */
[C---:B------:R-:W-:Y:S01]  /*6820*/  IMAD R10, R3.reuse, 0x148, RZ ;  /* 0x00000148030a7824 */ /* 0x040fe200078e02ff */
[----:B------:R-:W-:Y:S01]  /*6830*/  LEA.HI.X.SX32 R9, R22, R17, 0x1, P4 ;  /* 0x0000001116097211 */ /* 0x000fe200020f0eff */
[C---:B------:R-:W-:Y:S01]  /*6840*/  IMAD R7, R3.reuse, 0x140, RZ ;  /* 0x0000014003077824 */ /* 0x040fe200078e02ff */
[----:B------:R0:W-:Y:S01]  /*6850*/  STL.64 [R1+0x1070], R18 ;  /* 0x0010701201007387 */ /* 0x0001e20000100a00 */
[----:B------:R-:W-:-:S03]  /*6860*/  IMAD R11, R3, 0x146, RZ ;  /* 0x00000146030b7824 */ /* 0x000fc600078e02ff */
[----:B------:R1:W-:Y:S01]  /*6870*/  STL.64 [R1+0x1020], R20 ;  /* 0x0010201401007387 */ /* 0x0003e20000100a00 */
[----:B------:R-:W-:-:S03]  /*6880*/  IADD3 R6, P3, R7, R16, RZ ;  /* 0x0000001007067210 */ /* 0x000fc60007f7e0ff */
[----:B------:R2:W-:Y:S01]  /*6890*/  STL.64 [R1+0xf80], R8 ;  /* 0x000f800801007387 */ /* 0x0005e20000100a00 */
[-C--:B0-----:R-:W-:Y:S02]  /*68a0*/  IADD3 R18, P5, R4, R16.reuse, RZ ;  /* 0x0000001004127210 */ /* 0x081fe40007fbe0ff */
[-C--:B-1----:R-:W-:Y:S01]  /*68b0*/  IADD3 R20, P1, R11, R16.reuse, RZ ;  /* 0x000000100b147210 */ /* 0x082fe20007f3e0ff */
[C---:B------:R-:W-:Y:S01]  /*68c0*/  IMAD R11, R3.reuse, 0xa2, RZ ;  /* 0x000000a2030b7824 */ /* 0x040fe200078e02ff */
[-C--:B------:R-:W-:Y:S02]  /*68d0*/  LEA.HI.X.SX32 R19, R12, R17.reuse, 0x1, P5 ;  /* 0x000000110c137211 */ /* 0x080fe400028f0eff */
[-C--:B--2---:R-:W-:Y:S01]  /*68e0*/  IADD3 R8, P4, R10, R16.reuse, RZ ;  /* 0x000000100a087210 */ /* 0x084fe20007f9e0ff */
[C---:B------:R-:W-:Y:S01]  /*68f0*/  IMAD R10, R3.reuse, 0x14a, RZ ;  /* 0x0000014a030a7824 */ /* 0x040fe200078e02ff */
[----:B------:R-:W-:Y:S01]  /*6900*/  LEA.HI.X.SX32 R7, R4, R17, 0x1, P3 ;  /* 0x0000001104077211 */ /* 0x000fe200018f0eff */
[----:B------:R0:W-:Y:S03]  /*6910*/  STL.64 [R1+0xe40], R18 ;  /* 0x000e401201007387 */ /* 0x0001e60000100a00 */
[----:B------:R-:W-:Y:S01]  /*6920*/  IADD3 R22, P3, R10, R16, RZ ;  /* 0x000000100a167210 */ /* 0x000fe20007f7e0ff */
[----:B------:R-:W-:-:S02]  /*6930*/  IMAD R10, R3, 0x51, RZ ;  /* 0x00000051030a7824 */ /* 0x000fc400078e02ff */
[----:B------:R-:W-:Y:S01]  /*6940*/  IMAD R12, R3, 0xa1, RZ ;  /* 0x000000a1030c7824 */ /* 0x000fe200078e02ff */
[----:B0-----:R-:W-:-:S04]  /*6950*/  IADD3 R18, P5, R11, R16, RZ ;  /* 0x000000100b127210 */ /* 0x001fc80007fbe0ff */
[-C--:B------:R-:W-:Y:S01]  /*6960*/  LEA.HI.X.SX32 R19, R10, R17.reuse, 0x1, P5 ;  /* 0x000000110a137211 */ /* 0x080fe200028f0eff */
[----:B------:R-:W-:Y:S01]  /*6970*/  IMAD R10, R3, 0xa3, RZ ;  /* 0x000000a3030a7824 */ /* 0x000fe200078e02ff */
[-C--:B------:R-:W-:Y:S02]  /*6980*/  LEA.HI.X.SX32 R25, R12, R17.reuse, 0x1, P2 ;  /* 0x000000110c197211 */ /* 0x080fe400010f0eff */
[-C--:B------:R-:W-:Y:S01]  /*6990*/  LEA.HI.X.SX32 R15, R11, R17.reuse, 0x1, P6 ;  /* 0x000000110b0f7211 */ /* 0x080fe200030f0eff */
[----:B------:R0:W-:Y:S01]  /*69a0*/  STL.64 [R1+0xbc8], R6 ;  /* 0x000bc80601007387 */ /* 0x0001e20000100a00 */
[----:B------:R-:W-:Y:S01]  /*69b0*/  LEA.HI.X.SX32 R21, R10, R17, 0x1, P1 ;  /* 0x000000110a157211 */ /* 0x000fe200008f0eff */
[C---:B------:R-:W-:Y:S02]  /*69c0*/  IMAD R12, R3.reuse, 0x52, RZ ;  /* 0x00000052030c7824 */ /* 0x040fe400078e02ff */
[----:B------:R-:W-:Y:S04]  /*69d0*/  STL.64 [R1+0xbc0], R24 ;  /* 0x000bc01801007387 */ /* 0x000fe80000100a00 */
[----:B------:R1:W-:Y:S01]  /*69e0*/  STL.64 [R1+0xe38], R18 ;  /* 0x000e381201007387 */ /* 0x0003e20000100a00 */
[----:B0-----:R-:W-:-:S03]  /*69f0*/  IMAD R6, R3, 0xa4, RZ ;  /* 0x000000a403067824 */ /* 0x001fc600078e02ff */
[----:B------:R0:W-:Y:S04]  /*6a00*/  STL.64 [R1+0xbb8], R14 ;  /* 0x000bb80e01007387 */ /* 0x0001e80000100a00 */
[----:B------:R2:W-:Y:S01]  /*6a10*/  STL.64 [R1+0xbb0], R20 ;  /* 0x000bb01401007387 */ /* 0x0005e20000100a00 */
[C---:B------:R-:W-:Y:S01]  /*6a20*/  IMAD R7, R3.reuse, 0x14c, RZ ;  /* 0x0000014c03077824 */ /* 0x040fe200078e02ff */
[-C--:B-1----:R-:W-:Y:S02]  /*6a30*/  IADD3 R18, P5, R12, R16.reuse, RZ ;  /* 0x000000100c127210 */ /* 0x082fe40007fbe0ff */
[----:B0-----:R-:W-:Y:S01]  /*6a40*/  IADD3 R14, P6, R6, R16, RZ ;  /* 0x00000010060e7210 */ /* 0x001fe20007fde0ff */
[----:B--2---:R-:W-:-:S03]  /*6a50*/  IMAD R20, R3, 0x29, RZ ;  /* 0x0000002903147824 */ /* 0x004fc600078e02ff */
[-C--:B------:R-:W-:Y:S01]  /*6a60*/  LEA.HI.X.SX32 R15, R12, R17.reuse, 0x1, P6 ;  /* 0x000000110c0f7211 */ /* 0x080fe200030f0eff */
[----:B------:R-:W-:Y:S01]  /*6a70*/  IMAD R12, R3, 0x152, RZ ;  /* 0x00000152030c7824 */ /* 0x000fe200078e02ff */
[-C--:B------:R-:W-:Y:S02]  /*6a80*/  LEA.HI.X.SX32 R9, R6, R17.reuse, 0x1, P4 ;  /* 0x0000001106097211 */ /* 0x080fe400020f0eff */
[----:B------:R-:W-:Y:S02]  /*6a90*/  LEA.HI.X.SX32 R19, R20, R17, 0x1, P5 ;  /* 0x0000001114137211 */ /* 0x000fe400028f0eff */
[-C--:B------:R-:W-:Y:S01]  /*6aa0*/  IADD3 R24, P2, R7, R16.reuse, RZ ;  /* 0x0000001007187210 */ /* 0x080fe20007f5e0ff */
[----:B------:R-:W-:Y:S02]  /*6ab0*/  IMAD R7, R3, 0xa6, RZ ;  /* 0x000000a603077824 */ /* 0x000fe400078e02ff */
[----:B------:R-:W-:Y:S04]  /*6ac0*/  STL.64 [R1+0xf78], R18 ;  /* 0x000f781201007387 */ /* 0x000fe80000100a00 */
[----:B------:R0:W-:Y:S01]  /*6ad0*/  STL.64 [R1+0xe30], R14 ;  /* 0x000e300e01007387 */ /* 0x0001e20000100a00 */
[----:B------:R-:W-:-:S03]  /*6ae0*/  IADD3 R20, P6, R7, R16, RZ ;  /* 0x0000001007147210 */ /* 0x000fc60007fde0ff */
[----:B------:R1:W-:Y:S01]  /*6af0*/  STL.64 [R1+0xba8], R8 ;  /* 0x000ba80801007387 */ /* 0x0003e20000100a00 */
[C---:B------:R-:W-:Y:S01]  /*6b00*/  IMAD R11, R3.reuse, 0x14e, RZ ;  /* 0x0000014e030b7824 */ /* 0x040fe200078e02ff */
[----:B0-----:R-:W-:Y:S01]  /*6b10*/  IADD3 R14, P4, R12, R16, RZ ;  /* 0x000000100c0e7210 */ /* 0x001fe20007f9e0ff */
[C---:B------:R-:W-:Y:S02]  /*6b20*/  IMAD R12, R3.reuse, 0x53, RZ ;  /* 0x00000053030c7824 */ /* 0x040fe400078e02ff */
[----:B-1----:R-:W-:-:S03]  /*6b30*/  IMAD R8, R3, 0xa5, RZ ;  /* 0x000000a503087824 */ /* 0x002fc600078e02ff */
[-C--:B------:R-:W-:Y:S01]  /*6b40*/  LEA.HI.X.SX32 R21, R12, R17.reuse, 0x1, P6 ;  /* 0x000000110c157211 */ /* 0x080fe200030f0eff */
[C---:B------:R-:W-:Y:S01]  /*6b50*/  IMAD R4, R3.reuse, 0x150, RZ ;  /* 0x0000015003047824 */ /* 0x040fe200078e02ff */
[-C--:B------:R-:W-:Y:S01]  /*6b60*/  LEA.HI.X.SX32 R23, R8, R17.reuse, 0x1, P3 ;  /* 0x0000001108177211 */ /* 0x080fe200018f0eff */
[----:B------:R-:W-:Y:S01]  /*6b70*/  IMAD R6, R3, 0x2a, RZ ;  /* 0x0000002a03067824 */ /* 0x000fe200078e02ff */
[-C--:B------:R-:W-:Y:S01]  /*6b80*/  IADD3 R10, P1, R11, R16.reuse, RZ ;  /* 0x000000100b0a7210 */ /* 0x080fe20007f3e0ff */
[----:B------:R-:W-:Y:S01]  /*6b90*/  IMAD R12, R3, 0xa7, RZ ;  /* 0x000000a7030c7824 */ /* 0x000fe200078e02ff */
[-C--:B------:R-:W-:Y:S01]  /*6ba0*/  LEA.HI.X.SX32 R25, R7, R17.reuse, 0x1, P2 ;  /* 0x0000001107197211 */ /* 0x080fe200010f0eff */
[----:B------:R0:W-:Y:S01]  /*6bb0*/  STL.64 [R1+0xba0], R22 ;  /* 0x000ba01601007387 */ /* 0x0001e20000100a00 */
[C---:B------:R-:W-:Y:S01]  /*6bc0*/  IMAD R7, R3.reuse, 0x15, RZ ;  /* 0x0000001503077824 */ /* 0x040fe200078e02ff */
[-C--:B------:R-:W-:Y:S01]  /*6bd0*/  IADD3 R18, P5, R4, R16.reuse, RZ ;  /* 0x0000001004127210 */ /* 0x080fe20007fbe0ff */
[C---:B------:R-:W-:Y:S01]  /*6be0*/  IMAD R4, R3.reuse, 0xa8, RZ ;  /* 0x000000a803047824 */ /* 0x040fe200078e02ff */
[----:B------:R-:W-:Y:S01]  /*6bf0*/  LEA.HI.X.SX32 R11, R12, R17, 0x1, P1 ;  /* 0x000000110c0b7211 */ /* 0x000fe200008f0eff */
[----:B------:R1:W-:Y:S01]  /*6c00*/  STL.64 [R1+0xe28], R20 ;  /* 0x000e281401007387 */ /* 0x0003e20000100a00 */
[----:B------:R-:W-:Y:S01]  /*6c10*/  IMAD R12, R3, 0x156, RZ ;  /* 0x00000156030c7824 */ /* 0x000fe200078e02ff */
[----:B0-----:R-:W-:-:S02]  /*6c20*/  IADD3 R22, P6, R6, R16, RZ ;  /* 0x0000001006167210 */ /* 0x001fc40007fde0ff */
[----:B------:R0:W-:Y:S02]  /*6c30*/  STL.64 [R1+0xb98], R24 ;  /* 0x000b981801007387 */ /* 0x0001e40000100a00 */
[----:B------:R-:W-:Y:S01]  /*6c40*/  LEA.HI.X.SX32 R23, R7, R17, 0x1, P6 ;  /* 0x0000001107177211 */ /* 0x000fe200030f0eff */
[----:B-1----:R-:W-:Y:S01]  /*6c50*/  IMAD R20, R3, 0x54, RZ ;  /* 0x0000005403147824 */ /* 0x002fe200078e02ff */
[----:B------:R1:W-:Y:S04]  /*6c60*/  STL.64 [R1+0xb90], R10 ;  /* 0x000b900a01007387 */ /* 0x0003e80000100a00 */
[----:B------:R2:W-:Y:S01]  /*6c70*/  STL.64 [R1+0x1018], R22 ;  /* 0x0010181601007387 */ /* 0x0005e20000100a00 */
[-C--:B0-----:R-:W-:Y:S02]  /*6c80*/  IADD3 R24, P2, R20, R16.reuse, RZ ;  /* 0x0000001014187210 */ /* 0x081fe40007f5e0ff */
[----:B-1----:R-:W-:-:S02]  /*6c90*/  IADD3 R10, P1, R4, R16, RZ ;  /* 0x00000010040a7210 */ /* 0x002fc40007f3e0ff */
[-C--:B--2---:R-:W-:Y:S01]  /*6ca0*/  IADD3 R22, P6, R12, R16.reuse, RZ ;  /* 0x000000100c167210 */ /* 0x084fe20007fde0ff */
[C---:B------:R-:W-:Y:S01]  /*6cb0*/  IMAD R12, R3.reuse, 0xaa, RZ ;  /* 0x000000aa030c7824 */ /* 0x040fe200078e02ff */
[-C--:B------:R-:W-:Y:S02]  /*6cc0*/  LEA.HI.X.SX32 R11, R20, R17.reuse, 0x1, P1 ;  /* 0x00000011140b7211 */ /* 0x080fe400008f0eff */
[-C--:B------:R-:W-:Y:S02]  /*6cd0*/  LEA.HI.X.SX32 R25, R6, R17.reuse, 0x1, P2 ;  /* 0x0000001106197211 */ /* 0x080fe400010f0eff */
[-C--:B------:R-:W-:Y:S01]  /*6ce0*/  LEA.HI.X.SX32 R19, R4, R17.reuse, 0x1, P5 ;  /* 0x0000001104137211 */ /* 0x080fe200028f0eff */
[----:B------:R0:W-:Y:S01]  /*6cf0*/  STL.64 [R1+0xe20], R10 ;  /* 0x000e200a01007387 */ /* 0x0001e20000100a00 */
[C---:B------:R-:W-:Y:S01]  /*6d00*/  IMAD R4, R3.reuse, 0x55, RZ ;  /* 0x0000005503047824 */ /* 0x040fe200078e02ff */
[----:B------:R-:W-:Y:S01]  /*6d10*/  IADD3 R20, P1, R12, R16, RZ ;  /* 0x000000100c147210 */ /* 0x000fe20007f3e0ff */
[C---:B------:R-:W-:Y:S01]  /*6d20*/  IMAD R9, R3.reuse, 0x154, RZ ;  /* 0x0000015403097824 */ /* 0x040fe200078e02ff */
[----:B------:R-:W-:Y:S02]  /*6d30*/  STL.64 [R1+0xf70], R24 ;  /* 0x000f701801007387 */ /* 0x000fe40000100a00 */
[----:B------:R-:W-:Y:S01]  /*6d40*/  LEA.HI.X.SX32 R21, R4, R17, 0x1, P1 ;  /* 0x0000001104157211 */ /* 0x000fe200008f0eff */
[C---:B------:R-:W-:Y:S01]  /*6d50*/  IMAD R4, R3.reuse, 0xab, RZ ;  /* 0x000000ab03047824 */ /* 0x040fe200078e02ff */
[----:B------:R1:W-:Y:S01]  /*6d60*/  STL.64 [R1+0xb88], R18 ;  /* 0x000b881201007387 */ /* 0x0003e20000100a00 */
[----:B0-----:R-:W-:-:S02]  /*6d70*/  IMAD R11, R3, 0x15a, RZ ;  /* 0x0000015a030b7824 */ /* 0x001fc400078e02ff */
[----:B------:R-:W-:Y:S01]  /*6d80*/  IMAD R10, R3, 0xa9, RZ ;  /* 0x000000a9030a7824 */ /* 0x000fe200078e02ff */
[----:B------:R-:W-:-:S04]  /*6d90*/  IADD3 R8, P3, R9, R16, RZ ;  /* 0x0000001009087210 */ /* 0x000fc80007f7e0ff */
[-C--:B------:R-:W-:Y:S02]  /*6da0*/  LEA.HI.X.SX32 R15, R10, R17.reuse, 0x1, P4 ;  /* 0x000000110a0f7211 */ /* 0x080fe400020f0eff */
[----:B-1----:R-:W-:Y:S01]  /*6db0*/  IADD3 R18, P5, R11, R16, RZ ;  /* 0x000000100b127210 */ /* 0x002fe20007fbe0ff */
[C---:B------:R-:W-:Y:S01]  /*6dc0*/  IMAD R11, R3.reuse, 0x15c, RZ ;  /* 0x0000015c030b7824 */ /* 0x040fe200078e02ff */
[-C--:B------:R-:W-:Y:S01]  /*6dd0*/  LEA.HI.X.SX32 R9, R12, R17.reuse, 0x1, P3 ;  /* 0x000000110c097211 */ /* 0x080fe200018f0eff */
[----:B------:R0:W-:Y:S01]  /*6de0*/  STL.64 [R1+0xb80], R14 ;  /* 0x000b800e01007387 */ /* 0x0001e20000100a00 */
[----:B------:R-:W-:Y:S01]  /*6df0*/  LEA.HI.X.SX32 R23, R4, R17, 0x1, P6 ;  /* 0x0000001104177211 */ /* 0x000fe200030f0eff */
[C---:B------:R-:W-:Y:S02]  /*6e00*/  IMAD R10, R3.reuse, 0x56, RZ ;  /* 0x00000056030a7824 */ /* 0x040fe400078e02ff */
[----:B------:R1:W-:Y:S01]  /*6e10*/  STL.64 [R1+0xe18], R20 ;  /* 0x000e181401007387 */ /* 0x0003e20000100a00 */
[----:B------:R-:W-:-:S03]  /*6e20*/  IMAD R7, R3, 0x158, RZ ;  /* 0x0000015803077824 */ /* 0x000fc600078e02ff */
[----:B------:R2:W-:Y:S01]  /*6e30*/  STL.64 [R1+0xb78], R8 ;  /* 0x000b780801007387 */ /* 0x0005e20000100a00 */
[-C--:B0-----:R-:W-:Y:S01]  /*6e40*/  IADD3 R14, P4, R11, R16.reuse, RZ ;  /* 0x000000100b0e7210 */ /* 0x081fe20007f9e0ff */
[C---:B------:R-:W-:Y:S02]  /*6e50*/  IMAD R11, R3.reuse, 0xac, RZ ;  /* 0x000000ac030b7824 */ /* 0x040fe400078e02ff */
[----:B------:R0:W-:Y:S01]  /*6e60*/  STL.64 [R1+0xb70], R22 ;  /* 0x000b701601007387 */ /* 0x0001e20000100a00 */
[----:B------:R-:W-:Y:S01]  /*6e70*/  IMAD R12, R3, 0x15e, RZ ;  /* 0x0000015e030c7824 */ /* 0x000fe200078e02ff */
[-C--:B-1----:R-:W-:Y:S02]  /*6e80*/  IADD3 R20, P1, R10, R16.reuse, RZ ;  /* 0x000000100a147210 */ /* 0x082fe40007f3e0ff */
[-C--:B--2---:R-:W-:Y:S01]  /*6e90*/  IADD3 R8, P3, R11, R16.reuse, RZ ;  /* 0x000000100b087210 */ /* 0x084fe20007f7e0ff */
[----:B0-----:R-:W-:Y:S01]  /*6ea0*/  IMAD R22, R3, 0x2b, RZ ;  /* 0x0000002b03167824 */ /* 0x001fe200078e02ff */
[----:B------:R-:W-:-:S02]  /*6eb0*/  IADD3 R6, P2, R7, R16, RZ ;  /* 0x0000001007067210 */ /* 0x000fc40007f5e0ff */
[-C--:B------:R-:W-:Y:S01]  /*6ec0*/  LEA.HI.X.SX32 R9, R10, R17.reuse, 0x1, P3 ;  /* 0x000000110a097211 */ /* 0x080fe200018f0eff */
[C---:B------:R-:W-:Y:S01]  /*6ed0*/  IMAD R10, R3.reuse, 0x162, RZ ;  /* 0x00000162030a7824 */ /* 0x040fe200078e02ff */
[-C--:B------:R-:W-:Y:S02]  /*6ee0*/  LEA.HI.X.SX32 R21, R22, R17.reuse, 0x1, P1 ;  /* 0x0000001116157211 */ /* 0x080fe400008f0eff */
[----:B------:R-:W-:Y:S01]  /*6ef0*/  IADD3 R24, P6, R12, R16, RZ ;  /* 0x000000100c187210 */ /* 0x000fe20007fde0ff */
[----:B------:R-:W-:Y:S01]  /*6f00*/  IMAD R12, R3, 0xae, RZ ;  /* 0x000000ae030c7824 */ /* 0x000fe200078e02ff */
[----:B------:R-:W-:Y:S01]  /*6f10*/  LEA.HI.X.SX32 R7, R11, R17, 0x1, P2 ;  /* 0x000000110b077211 */ /* 0x000fe200010f0eff */
[----:B------:R0:W-:Y:S01]  /*6f20*/  STL.64 [R1+0xf68], R20 ;  /* 0x000f681401007387 */ /* 0x0001e20000100a00 */
[----:B------:R-:W-:-:S03]  /*6f30*/  IMAD R11, R3, 0xad, RZ ;  /* 0x000000ad030b7824 */ /* 0x000fc600078e02ff */
[----:B------:R1:W-:Y:S02]  /*6f40*/  STL.64 [R1+0xe10], R8 ;  /* 0x000e100801007387 */ /* 0x0003e40000100a00 */
[-C--:B------:R-:W-:Y:S02]  /*6f50*/  LEA.HI.X.SX32 R19, R11, R17.reuse, 0x1, P5 ;  /* 0x000000110b137211 */ /* 0x080fe400028f0eff */
[-C--:B0-----:R-:W-:Y:S01]  /*6f60*/  IADD3 R20, P2, R10, R16.reuse, RZ ;  /* 0x000000100a147210 */ /* 0x081fe20007f5e0ff */
[C---:B------:R-:W-:Y:S01]  /*6f70*/  IMAD R10, R3.reuse, 0x57, RZ ;  /* 0x00000057030a7824 */ /* 0x040fe200078e02ff */
[----:B-1----:R-:W-:Y:S01]  /*6f80*/  IADD3 R8, P3, R12, R16, RZ ;  /* 0x000000100c087210 */ /* 0x002fe20007f7e0ff */
[----:B------:R-:W-:Y:S01]  /*6f90*/  IMAD R11, R3, 0x16, RZ ;  /* 0x00000016030b7824 */ /* 0x000fe200078e02ff */
[----:B------:R-:W-:Y:S02]  /*6fa0*/  STL.64 [R1+0xb68], R6 ;  /* 0x000b680601007387 */ /* 0x000fe40000100a00 */
[----:B------:R-:W-:-:S02]  /*6fb0*/  LEA.HI.X.SX32 R9, R10, R17, 0x1, P3 ;  /* 0x000000110a097211 */ /* 0x000fc400018f0eff */
[----:B------:R0:W-:Y:S01]  /*6fc0*/  STL.64 [R1+0xb60], R18 ;  /* 0x000b601201007387 */ /* 0x0001e20000100a00 */
[-C--:B------:R-:W-:Y:S01]  /*6fd0*/  LEA.HI.X.SX32 R15, R12, R17.reuse, 0x1, P4 ;  /* 0x000000110c0f7211 */ /* 0x080fe200020f0eff */
[C---:B------:R-:W-:Y:S02]  /*6fe0*/  IMAD R4, R3.reuse, 0x160, RZ ;  /* 0x0000016003047824 */ /* 0x040fe400078e02ff */
[----:B------:R1:W-:Y:S01]  /*6ff0*/  STL.64 [R1+0xe08], R8 ;  /* 0x000e080801007387 */ /* 0x0003e20000100a00 */
[C---:B------:R-:W-:Y:S02]  /*7000*/  IMAD R10, R3.reuse, 0x2c, RZ ;  /* 0x0000002c030a7824 */ /* 0x040fe400078e02ff */
[C---:B0-----:R-:W-:Y:S02]  /*7010*/  IMAD R19, R3.reuse, 0xaf, RZ ;  /* 0x000000af03137824 */ /* 0x041fe400078e02ff */
[----:B------:R-:W-:Y:S01]  /*7020*/  IMAD R18, R3, 0xb, RZ ;  /* 0x0000000b03127824 */ /* 0x000fe200078e02ff */
[----:B-1----:R-:W-:Y:S01]  /*7030*/  IADD3 R8, P3, R11, R16, RZ ;  /* 0x000000100b087210 */ /* 0x002fe20007f7e0ff */
[----:B------:R-:W-:Y:S01]  /*7040*/  IMAD R12, R3, 0x58, RZ ;  /* 0x00000058030c7824 */ /* 0x000fe200078e02ff */
[-C--:B------:R-:W-:Y:S01]  /*7050*/  LEA.HI.X.SX32 R25, R19, R17.reuse, 0x1, P6 ;  /* 0x0000001113197211 */ /* 0x080fe200030f0eff */
[----:B------:R0:W-:Y:S01]  /*7060*/  STL.64 [R1+0xb58], R14 ;  /* 0x000b580e01007387 */ /* 0x0001e20000100a00 */
[----:B------:R-:W-:-:S02]  /*7070*/  LEA.HI.X.SX32 R9, R18, R17, 0x1, P3 ;  /* 0x0000001112097211 */ /* 0x000fc400018f0eff */
[-C--:B------:R-:W-:Y:S01]  /*7080*/  IADD3 R22, P1, R4, R16.reuse, RZ ;  /* 0x0000001004167210 */ /* 0x080fe20007f3e0ff */
[----:B------:R-:W-:Y:S01]  /*7090*/  IMAD R4, R3, 0xb0, RZ ;  /* 0x000000b003047824 */ /* 0x000fe200078e02ff */
[----:B------:R1:W-:Y:S01]  /*70a0*/  STL.64 [R1+0xb50], R24 ;  /* 0x000b501801007387 */ /* 0x0003e20000100a00 */
[----:B0-----:R-:W-:-:S03]  /*70b0*/  IADD3 R14, P4, R10, R16, RZ ;  /* 0x000000100a0e7210 */ /* 0x001fc60007f9e0ff */
[----:B------:R0:W-:Y:S01]  /*70c0*/  STL.64 [R1+0x1068], R8 ;  /* 0x0010680801007387 */ /* 0x0001e20000100a00 */
[-C--:B------:R-:W-:Y:S02]  /*70d0*/  IADD3 R18, P3, R4, R16.reuse, RZ ;  /* 0x0000001004127210 */ /* 0x080fe40007f7e0ff */
[-C--:B------:R-:W-:Y:S02]  /*70e0*/  LEA.HI.X.SX32 R15, R11, R17.reuse, 0x1, P4 ;  /* 0x000000110b0f7211 */ /* 0x080fe400020f0eff */
[C---:B-1----:R-:W-:Y:S02]  /*70f0*/  IADD3 R24, P6, R12.reuse, R16, RZ ;  /* 0x000000100c187210 */ /* 0x042fe40007fde0ff */
[-C--:B------:R-:W-:Y:S01]  /*7100*/  LEA.HI.X.SX32 R19, R12, R17.reuse, 0x1, P3 ;  /* 0x000000110c137211 */ /* 0x080fe200018f0eff */
[----:B------:R1:W-:Y:S01]  /*7110*/  STL.64 [R1+0x1010], R14 ;  /* 0x0010100e01007387 */ /* 0x0003e20000100a00 */
[----:B------:R-:W-:Y:S01]  /*7120*/  LEA.HI.X.SX32 R25, R10, R17, 0x1, P6 ;  /* 0x000000110a197211 */ /* 0x000fe200030f0eff */
[----:B0-----:R-:W-:-:S02]  /*7130*/  IMAD R9, R3, 0x166, RZ ;  /* 0x0000016603097824 */ /* 0x001fc400078e02ff */
[C---:B------:R-:W-:Y:S02]  /*7140*/  IMAD R8, R3.reuse, 0x16a, RZ ;  /* 0x0000016a03087824 */ /* 0x040fe400078e02ff */
[----:B------:R0:W-:Y:S01]  /*7150*/  STL.64 [R1+0xf60], R24 ;  /* 0x000f601801007387 */ /* 0x0001e20000100a00 */
[----:B------:R-:W-:Y:S01]  /*7160*/  IMAD R7, R3, 0x164, RZ ;  /* 0x0000016403077824 */ /* 0x000fe200078e02ff */
[-C--:B------:R-:W-:Y:S02]  /*7170*/  LEA.HI.X.SX32 R23, R4, R17.reuse, 0x1, P1 ;  /* 0x0000001104177211 */ /* 0x080fe400008f0eff */
[-C--:B-1----:R-:W-:Y:S01]  /*7180*/  IADD3 R14, P4, R9, R16.reuse, RZ ;  /* 0x00000010090e7210 */ /* 0x082fe20007f9e0ff */
[C---:B------:R-:W-:Y:S01]  /*7190*/  IMAD R9, R3.reuse, 0xb2, RZ ;  /* 0x000000b203097824 */ /* 0x040fe200078e02ff */
[----:B------:R1:W-:Y:S01]  /*71a0*/  STL.64 [R1+0xe00], R18 ;  /* 0x000e001201007387 */ /* 0x0003e20000100a00 */
[----:B------:R-:W-:Y:S01]  /*71b0*/  IMAD R12, R3, 0xb1, RZ ;  /* 0x000000b1030c7824 */ /* 0x000fe200078e02ff */
[-C--:B------:R-:W-:Y:S01]  /*71c0*/  IADD3 R6, P5, R7, R16.reuse, RZ ;  /* 0x0000001007067210 */ /* 0x080fe20007fbe0ff */
[C---:B------:R-:W-:Y:S01]  /*71d0*/  IMAD R4, R3.reuse, 0x16c, RZ ;  /* 0x0000016c03047824 */ /* 0x040fe200078e02ff */
[-C--:B0-----:R-:W-:Y:S01]  /*71e0*/  IADD3 R24, P1, R8, R16.reuse, RZ ;  /* 0x0000001008187210 */ /* 0x081fe20007f3e0ff */
[----:B------:R-:W-:Y:S01]  /*71f0*/  IMAD R8, R3, 0x59, RZ ;  /* 0x0000005903087824 */ /* 0x000fe200078e02ff */
[-C--:B------:R-:W-:Y:S01]  /*7200*/  LEA.HI.X.SX32 R21, R12, R17.reuse, 0x1, P2 ;  /* 0x000000110c157211 */ /* 0x080fe200010f0eff */
[----:B------:R0:W-:Y:S01]  /*7210*/  STL.64 [R1+0xb48], R22 ;  /* 0x000b481601007387 */ /* 0x0001e20000100a00 */
[----:B-1----:R-:W-:Y:S01]  /*7220*/  IADD3 R18, P3, R9, R16, RZ ;  /* 0x0000001009127210 */ /* 0x002fe20007f7e0ff */
[----:B------:R-:W-:Y:S01]  /*7230*/  IMAD R12, R3, 0x5a, RZ ;  /* 0x0000005a030c7824 */ /* 0x000fe200078e02ff */
[----:B------:R-:W-:-:S02]  /*7240*/  LEA.HI.X.SX32 R7, R9, R17, 0x1, P5 ;  /* 0x0000001109077211 */ /* 0x000fc400028f0eff */
[----:B------:R-:W-:Y:S01]  /*7250*/  LEA.HI.X.SX32 R19, R8, R17, 0x1, P3 ;  /* 0x0000001108137211 */ /* 0x000fe200018f0eff */
[C---:B------:R-:W-:Y:S01]  /*7260*/  IMAD R11, R3.reuse, 0x168, RZ ;  /* 0x00000168030b7824 */ /* 0x040fe200078e02ff */
[----:B0-----:R-:W-:Y:S01]  /*7270*/  IADD3 R22, P2, R4, R16, RZ ;  /* 0x0000001004167210 */ /* 0x001fe20007f5e0ff */
[C---:B------:R-:W-:Y:S01]  /*7280*/  IMAD R4, R3.reuse, 0xb4, RZ ;  /* 0x000000b403047824 */ /* 0x040fe200078e02ff */
[----:B------:R0:W-:Y:S01]  /*7290*/  STL.64 [R1+0xb40], R20 ;  /* 0x000b401401007387 */ /* 0x0001e20000100a00 */
[----:B------:R-:W-:-:S03]  /*72a0*/  IMAD R8, R3, 0xb3, RZ ;  /* 0x000000b303087824 */ /* 0x000fc600078e02ff */
[----:B------:R1:W-:Y:S01]  /*72b0*/  STL.64 [R1+0xdf8], R18 ;  /* 0x000df81201007387 */ /* 0x0003e20000100a00 */
[----:B------:R-:W-:-:S03]  /*72c0*/  IADD3 R10, P6, R11, R16, RZ ;  /* 0x000000100b0a7210 */ /* 0x000fc60007fde0ff */
[----:B------:R2:W-:Y:S01]  /*72d0*/  STL.64 [R1+0xb38], R6 ;  /* 0x000b380601007387 */ /* 0x0005e20000100a00 */
[----:B0-----:R-:W-:Y:S01]  /*72e0*/  IMAD R20, R3, 0x2d, RZ ;  /* 0x0000002d03147824 */ /* 0x001fe200078e02ff */
[-C--:B------:R-:W-:Y:S02]  /*72f0*/  LEA.HI.X.SX32 R15, R8, R17.reuse, 0x1, P4 ;  /* 0x00000011080f7211 */ /* 0x080fe400020f0eff */
[-C--:B-1----:R-:W-:Y:S02]  /*7300*/  IADD3 R18, P3, R12, R16.reuse, RZ ;  /* 0x000000100c127210 */ /* 0x082fe40007f7e0ff */
[----:B--2---:R-:W-:Y:S02]  /*7310*/  IADD3 R6, P5, R4, R16, RZ ;  /* 0x0000001004067210 */ /* 0x004fe40007fbe0ff */
[-C--:B------:R-:W-:Y:S02]  /*7320*/  LEA.HI.X.SX32 R19, R20, R17.reuse, 0x1, P3 ;  /* 0x0000001114137211 */ /* 0x080fe400018f0eff */
[----:B------:R-:W-:-:S02]  /*7330*/  LEA.HI.X.SX32 R7, R12, R17, 0x1, P5 ;  /* 0x000000110c077211 */ /* 0x000fc400028f0eff */
[----:B------:R-:W-:Y:S01]  /*7340*/  LEA.HI.X.SX32 R11, R4, R17, 0x1, P6 ;  /* 0x00000011040b7211 */ /* 0x000fe200030f0eff */
[----:B------:R0:W-:Y:S01]  /*7350*/  STL.64 [R1+0xb30], R14 ;  /* 0x000b300e01007387 */ /* 0x0001e20000100a00 */
[----:B------:R-:W-:-:S03]  /*7360*/  IMAD R12, R3, 0x172, RZ ;  /* 0x00000172030c7824 */ /* 0x000fc600078e02ff */
[----:B------:R1:W-:Y:S04]  /*7370*/  STL.64 [R1+0xf58], R18 ;  /* 0x000f581201007387 */ /* 0x0003e80000100a00 */
[----:B------:R-:W-:Y:S04]  /*7380*/  STL.64 [R1+0xdf0], R6 ;  /* 0x000df00601007387 */ /* 0x000fe80000100a00 */
[----:B------:R2:W-:Y:S01]  /*7390*/  STL.64 [R1+0xb28], R10 ;  /* 0x000b280a01007387 */ /* 0x0005e20000100a00 */
[C---:B0-----:R-:W-:Y:S01]  /*73a0*/  IMAD R15, R3.reuse, 0xb6, RZ ;  /* 0x000000b6030f7824 */ /* 0x041fe200078e02ff */
[----:B-1----:R-:W-:Y:S01]  /*73b0*/  IADD3 R18, P6, R12, R16, RZ ;  /* 0x000000100c127210 */ /* 0x002fe20007fde0ff */
[----:B------:R-:W-:-:S02]  /*73c0*/  IMAD R12, R3, 0x5b, RZ ;  /* 0x0000005b030c7824 */ /* 0x000fc400078e02ff */
[----:B--2---:R-:W-:Y:S01]  /*73d0*/  IMAD R10, R3, 0xb5, RZ ;  /* 0x000000b5030a7824 */ /* 0x004fe200078e02ff */
[----:B------:R-:W-:Y:S01]  /*73e0*/  IADD3 R6, P5, R15, R16, RZ ;  /* 0x000000100f067210 */ /* 0x000fe20007fbe0ff */
[----:B------:R-:W-:-:S03]  /*73f0*/  IMAD R9, R3, 0x16e, RZ ;  /* 0x0000016e03097824 */ /* 0x000fc600078e02ff */
[-C--:B------:R-:W-:Y:S01]  /*7400*/  LEA.HI.X.SX32 R25, R10, R17.reuse, 0x1, P1 ;  /* 0x000000110a197211 */ /* 0x080fe200008f0eff */
[C---:B------:R-:W-:Y:S01]  /*7410*/  IMAD R14, R3.reuse, 0x170, RZ ;  /* 0x00000170030e7824 */ /* 0x040fe200078e02ff */
[-C--:B------:R-:W-:Y:S01]  /*7420*/  LEA.HI.X.SX32 R7, R12, R17.reuse, 0x1, P5 ;  /* 0x000000110c077211 */ /* 0x080fe200028f0eff */
[----:B------:R-:W-:Y:S02]  /*7430*/  IMAD R12, R3, 0xb7, RZ ;  /* 0x000000b7030c7824 */ /* 0x000fe400078e02ff */
[----:B------:R0:W-:Y:S01]  /*7440*/  STL.64 [R1+0xb20], R24 ;  /* 0x000b201801007387 */ /* 0x0001e20000100a00 */
[-C--:B------:R-:W-:Y:S02]  /*7450*/  IADD3 R8, P4, R9, R16.reuse, RZ ;  /* 0x0000001009087210 */ /* 0x080fe40007f9e0ff */
[-C--:B------:R-:W-:Y:S01]  /*7460*/  LEA.HI.X.SX32 R23, R15, R17.reuse, 0x1, P2 ;  /* 0x000000110f177211 */ /* 0x080fe200010f0eff */
[----:B------:R1:W-:Y:S01]  /*7470*/  STL.64 [R1+0xde8], R6 ;  /* 0x000de80601007387 */ /* 0x0003e20000100a00 */
[C---:B------:R-:W-:Y:S01]  /*7480*/  IMAD R15, R3.reuse, 0x17, RZ ;  /* 0x00000017030f7824 */ /* 0x040fe200078e02ff */
[----:B------:R-:W-:Y:S01]  /*7490*/  IADD3 R20, P3, R14, R16, RZ ;  /* 0x000000100e147210 */ /* 0x000fe20007f7e0ff */
[C---:B0-----:R-:W-:Y:S01]  /*74a0*/  IMAD R24, R3.reuse, 0x2e, RZ ;  /* 0x0000002e03187824 */ /* 0x041fe200078e02ff */
[----:B------:R-:W-:Y:S01]  /*74b0*/  LEA.HI.X.SX32 R9, R12, R17, 0x1, P4 ;  /* 0x000000110c097211 */ /* 0x000fe200020f0eff */
[----:B------:R-:W-:-:S03]  /*74c0*/  IMAD R14, R3, 0x5c, RZ ;  /* 0x0000005c030e7824 */ /* 0x000fc600078e02ff */
[-C--:B-1----:R-:W-:Y:S01]  /*74d0*/  IADD3 R6, P5, R24, R16.reuse, RZ ;  /* 0x0000001018067210 */ /* 0x082fe20007fbe0ff */
[C---:B------:R-:W-:Y:S01]  /*74e0*/  IMAD R4, R3.reuse, 0xb8, RZ ;  /* 0x000000b803047824 */ /* 0x040fe200078e02ff */
[----:B------:R0:W-:Y:S01]  /*74f0*/  STL.64 [R1+0xb18], R22 ;  /* 0x000b181601007387 */ /* 0x0001e20000100a00 */
[----:B------:R-:W-:Y:S01]  /*7500*/  IMAD R12, R3, 0x176, RZ ;  /* 0x00000176030c7824 */ /* 0x000fe200078e02ff */
[----:B------:R-:W-:Y:S02]  /*7510*/  LEA.HI.X.SX32 R7, R15, R17, 0x1, P5 ;  /* 0x000000110f077211 */ /* 0x000fe400028f0eff */
[----:B------:R1:W-:Y:S04]  /*7520*/  STL.64 [R1+0xb10], R8 ;  /* 0x000b100801007387 */ /* 0x0003e80000100a00 */
[----:B------:R2:W-:Y:S01]  /*7530*/  STL.64 [R1+0x1008], R6 ;  /* 0x0010080601007387 */ /* 0x0005e20000100a00 */
[----:B0-----:R-:W-:-:S02]  /*7540*/  IADD3 R22, P2, R14, R16, RZ ;  /* 0x000000100e167210 */ /* 0x001fc40007f5e0ff */
[-C--:B-1----:R-:W-:Y:S02]  /*7550*/  IADD3 R8, P4, R4, R16.reuse, RZ ;  /* 0x0000001004087210 */ /* 0x082fe40007f9e0ff */
[-C--:B------:R-:W-:Y:S02]  /*7560*/  LEA.HI.X.SX32 R23, R24, R17.reuse, 0x1, P2 ;  /* 0x0000001118177211 */ /* 0x080fe400010f0eff */
[-C--:B--2---:R-:W-:Y:S01]  /*7570*/  IADD3 R6, P5, R12, R16.reuse, RZ ;  /* 0x000000100c067210 */ /* 0x084fe20007fbe0ff */
[C---:B------:R-:W-:Y:S01]  /*7580*/  IMAD R12, R3.reuse, 0xba, RZ ;  /* 0x000000ba030c7824 */ /* 0x040fe200078e02ff */
[-C--:B------:R-:W-:Y:S01]  /*7590*/  LEA.HI.X.SX32 R9, R14, R17.reuse, 0x1, P4 ;  /* 0x000000110e097211 */ /* 0x080fe200020f0eff */
[C---:B------:R-:W-:Y:S01]  /*75a0*/  IMAD R15, R3.reuse, 0x178, RZ ;  /* 0x00000178030f7824 */ /* 0x040fe200078e02ff */
[----:B------:R-:W-:Y:S01]  /*75b0*/  LEA.HI.X.SX32 R21, R4, R17, 0x1, P3 ;  /* 0x0000001104157211 */ /* 0x000fe200018f0eff */
[----:B------:R0:W-:Y:S01]  /*75c0*/  STL.64 [R1+0xf50], R22 ;  /* 0x000f501601007387 */ /* 0x0001e20000100a00 */
[C---:B------:R-:W-:Y:S01]  /*75d0*/  IMAD R4, R3.reuse, 0x5d, RZ ;  /* 0x0000005d03047824 */ /* 0x040fe200078e02ff */
[-C--:B------:R-:W-:Y:S01]  /*75e0*/  IADD3 R14, P4, R12, R16.reuse, RZ ;  /* 0x000000100c0e7210 */ /* 0x080fe20007f9e0ff */
[----:B------:R-:W-:Y:S01]  /*75f0*/  IMAD R11, R3, 0x174, RZ ;  /* 0x00000174030b7824 */ /* 0x000fe200078e02ff */
[----:B------:R1:W-:Y:S04]  /*7600*/  STL.64 [R1+0xde0], R8 ;  /* 0x000de00801007387 */ /* 0x0003e80000100a00 */
[-C--:B------:R-:W-:Y:S01]  /*7610*/  IADD3 R10, P1, R11, R16.reuse, RZ ;  /* 0x000000100b0a7210 */ /* 0x080fe20007f3e0ff */
[----:B------:R2:W-:Y:S01]  /*7620*/  STL.64 [R1+0xb08], R20 ;  /* 0x000b081401007387 */ /* 0x0005e20000100a00 */
[----:B0-----:R-:W-:Y:S01]  /*7630*/  IADD3 R22, P2, R15, R16, RZ ;  /* 0x000000100f167210 */ /* 0x001fe20007f5e0ff */
[----:B-1----:R-:W-:-:S02]  /*7640*/  IMAD R8, R3, 0x17a, RZ ;  /* 0x0000017a03087824 */ /* 0x002fc400078e02ff */
[C---:B------:R-:W-:Y:S01]  /*7650*/  IMAD R9, R3.reuse, 0xb9, RZ ;  /* 0x000000b903097824 */ /* 0x040fe200078e02ff */
[-C--:B------:R-:W-:Y:S01]  /*7660*/  LEA.HI.X.SX32 R15, R4, R17.reuse, 0x1, P4 ;  /* 0x00000011040f7211 */ /* 0x080fe200020f0eff */
[C---:B------:R-:W-:Y:S01]  /*7670*/  IMAD R4, R3.reuse, 0xbb, RZ ;  /* 0x000000bb03047824 */ /* 0x040fe200078e02ff */
[----:B--2---:R-:W-:Y:S01]  /*7680*/  IADD3 R20, P3, R8, R16, RZ ;  /* 0x0000001008147210 */ /* 0x004fe20007f7e0ff */
[----:B------:R-:W-:Y:S01]  /*7690*/  IMAD R8, R3, 0x17c, RZ ;  /* 0x0000017c03087824 */ /* 0x000fe200078e02ff */
[-C--:B------:R-:W-:Y:S02]  /*76a0*/  LEA.HI.X.SX32 R19, R9, R17.reuse, 0x1, P6 ;  /* 0x0000001109137211 */ /* 0x080fe400030f0eff */
[-C--:B------:R-:W-:Y:S02]  /*76b0*/  LEA.HI.X.SX32 R11, R12, R17.reuse, 0x1, P1 ;  /* 0x000000110c0b7211 */ /* 0x080fe400008f0eff */
[----:B------:R-:W-:Y:S01]  /*76c0*/  LEA.HI.X.SX32 R7, R4, R17, 0x1, P5 ;  /* 0x0000001104077211 */ /* 0x000fe200028f0eff */
[----:B------:R0:W-:Y:S01]  /*76d0*/  STL.64 [R1+0xb00], R18 ;  /* 0x000b001201007387 */ /* 0x0001e20000100a00 */
[----:B------:R-:W-:-:S03]  /*76e0*/  IMAD R9, R3, 0x5e, RZ ;  /* 0x0000005e03097824 */ /* 0x000fc600078e02ff */
[----:B------:R-:W-:Y:S01]  /*76f0*/  STL.64 [R1+0xdd8], R14 ;  /* 0x000dd80e01007387 */ /* 0x000fe20000100a00 */
[----:B------:R-:W-:-:S03]  /*7700*/  IMAD R12, R3, 0x17e, RZ ;  /* 0x0000017e030c7824 */ /* 0x000fc600078e02ff */
[----:B------:R1:W-:Y:S01]  /*7710*/  STL.64 [R1+0xaf8], R10 ;  /* 0x000af80a01007387 */ /* 0x0003e20000100a00 */
[-C--:B0-----:R-:W-:Y:S01]  /*7720*/  IADD3 R18, P6, R8, R16.reuse, RZ ;  /* 0x0000001008127210 */ /* 0x081fe20007fde0ff */
[----:B------:R-:W-:Y:S02]  /*7730*/  IMAD R8, R3, 0xbc, RZ ;  /* 0x000000bc03087824 */ /* 0x000fe400078e02ff */
[----:B------:R0:W-:Y:S01]  /*7740*/  STL.64 [R1+0xaf0], R6 ;  /* 0x000af00601007387 */ /* 0x0001e20000100a00 */
[-C--:B------:R-:W-:Y:S02]  /*7750*/  IADD3 R24, P4, R9, R16.reuse, RZ ;  /* 0x0000001009187210 */ /* 0x080fe40007f9e0ff */
[-C--:B-1----:R-:W-:Y:S01]  /*7760*/  IADD3 R10, P1, R8, R16.reuse, RZ ;  /* 0x00000010080a7210 */ /* 0x082fe20007f3e0ff */
[C---:B0-----:R-:W-:Y:S01]  /*7770*/  IMAD R6, R3.reuse, 0x2f, RZ ;  /* 0x0000002f03067824 */ /* 0x041fe200078e02ff */
[----:B------:R-:W-:Y:S01]  /*7780*/  IADD3 R14, P5, R12, R16, RZ ;  /* 0x000000100c0e7210 */ /* 0x000fe20007fbe0ff */
[----:B------:R-:W-:Y:S01]  /*7790*/  IMAD R12, R3, 0xbe, RZ ;  /* 0x000000be030c7824 */ /* 0x000fe200078e02ff */
[----:B------:R-:W-:-:S02]  /*77a0*/  LEA.HI.X.SX32 R11, R9, R17, 0x1, P1 ;  /* 0x00000011090b7211 */ /* 0x000fc400008f0eff */
[-C--:B------:R-:W-:Y:S02]  /*77b0*/  LEA.HI.X.SX32 R25, R6, R17.reuse, 0x1, P4 ;  /* 0x0000001106197211 */ /* 0x080fe400020f0eff */
[----:B------:R-:W-:Y:S01]  /*77c0*/  LEA.HI.X.SX32 R23, R8, R17, 0x1, P2 ;  /* 0x0000001108177211 */ /* 0x000fe200010f0eff */
[C---:B------:R-:W-:Y:S02]  /*77d0*/  IMAD R8, R3.reuse, 0xbd, RZ ;  /* 0x000000bd03087824 */ /* 0x040fe400078e02ff */
[----:B------:R-:W-:Y:S01]  /*77e0*/  STL.64 [R1+0xf48], R24 ;  /* 0x000f481801007387 */ /* 0x000fe20000100a00 */
[----:B------:R-:W-:-:S03]  /*77f0*/  IMAD R4, R3, 0x5f, RZ ;  /* 0x0000005f03047824 */ /* 0x000fc600078e02ff */
[----:B------:R0:W-:Y:S01]  /*7800*/  STL.64 [R1+0xdd0], R10 ;  /* 0x000dd00a01007387 */ /* 0x0001e20000100a00 */
[----:B------:R-:W-:-:S03]  /*7810*/  LEA.HI.X.SX32 R21, R8, R17, 0x1, P3 ;  /* 0x0000001108157211 */ /* 0x000fc600018f0eff */
[----:B------:R-:W-:Y:S01]  /*7820*/  STL.64 [R1+0xae8], R22 ;  /* 0x000ae81601007387 */ /* 0x000fe20000100a00 */
[----:B0-----:R-:W-:-:S04]  /*7830*/  IADD3 R10, P1, R12, R16, RZ ;  /* 0x000000100c0a7210 */ /* 0x001fc80007f3e0ff */
[-C--:B------:R-:W-:Y:S01]  /*7840*/  LEA.HI.X.SX32 R11, R4, R17.reuse, 0x1, P1 ;  /* 0x00000011040b7211 */ /* 0x080fe200008f0eff */
[----:B------:R0:W-:Y:S01]  /*7850*/  STL.64 [R1+0xae0], R20 ;  /* 0x000ae01401007387 */ /* 0x0001e20000100a00 */
[----:B------:R-:W-:Y:S01]  /*7860*/  LEA.HI.X.SX32 R19, R12, R17, 0x1, P6 ;  /* 0x000000110c137211 */ /* 0x000fe200030f0eff */
[C---:B------:R-:W-:Y:S02]  /*7870*/  IMAD R4, R3.reuse, 0xbf, RZ ;  /* 0x000000bf03047824 */ /* 0x040fe400078e02ff */
[----:B------:R1:W-:Y:S01]  /*7880*/  STL.64 [R1+0xdc8], R10 ;  /* 0x000dc80a01007387 */ /* 0x0003e20000100a00 */
[C---:B------:R-:W-:Y:S02]  /*7890*/  IMAD R12, R3.reuse, 0x3, RZ ;  /* 0x00000003030c7824 */ /* 0x040fe400078e02ff */
[C---:B0-----:R-:W-:Y:S02]  /*78a0*/  IMAD R21, R3.reuse, 0x6, RZ ;  /* 0x0000000603157824 */ /* 0x041fe400078e02ff */
[----:B-1----:R-:W-:-:S03]  /*78b0*/  IMAD R11, R3, 0xc, RZ ;  /* 0x0000000c030b7824 */ /* 0x002fc600078e02ff */
[-C--:B------:R-:W-:Y:S01]  /*78c0*/  IADD3 R22, P1, R21, R16.reuse, RZ ;  /* 0x0000001015167210 */ /* 0x080fe20007f3e0ff */
[----:B------:R0:W-:Y:S01]  /*78d0*/  STL.64 [R1+0xad8], R18 ;  /* 0x000ad81201007387 */ /* 0x0001e20000100a00 */
[-C--:B------:R-:W-:Y:S01]  /*78e0*/  LEA.HI.X.SX32 R15, R4, R17.reuse, 0x1, P5 ;  /* 0x00000011040f7211 */ /* 0x080fe200028f0eff */
[C---:B------:R-:W-:Y:S01]  /*78f0*/  IMAD R10, R3.reuse, 0x18, RZ ;  /* 0x00000018030a7824 */ /* 0x040fe200078e02ff */
[----:B------:R-:W-:Y:S01]  /*7900*/  LEA.HI.X.SX32 R23, R12, R17, 0x1, P1 ;  /* 0x000000110c177211 */ /* 0x000fe200008f0eff */
[C---:B------:R-:W-:Y:S02]  /*7910*/  IMAD R20, R3.reuse, 0x30, RZ ;  /* 0x0000003003147824 */ /* 0x040fe400078e02ff */
[----:B------:R1:W-:Y:S01]  /*7920*/  STL.64 [R1+0xad0], R14 ;  /* 0x000ad00e01007387 */ /* 0x0003e20000100a00 */
[----:B------:R-:W-:Y:S01]  /*7930*/  IMAD R12, R3, 0x60, RZ ;  /* 0x00000060030c7824 */ /* 0x000fe200078e02ff */
[----:B0-----:R-:W-:-:S04]  /*7940*/  IADD3 R18, P6, R11, R16, RZ ;  /* 0x000000100b127210 */ /* 0x001fc80007fde0ff */
[-C--:B------:R-:W-:Y:S02]  /*7950*/  LEA.HI.X.SX32 R19, R21, R17.reuse, 0x1, P6 ;  /* 0x0000001115137211 */ /* 0x080fe400030f0eff */
[-C--:B-1----:R-:W-:Y:S01]  /*7960*/  IADD3 R14, P5, R10, R16.reuse, RZ ;  /* 0x000000100a0e7210 */ /* 0x082fe20007fbe0ff */
[----:B------:R0:W-:Y:S01]  /*7970*/  STL.64 [R1+0x10a8], R22 ;  /* 0x0010a81601007387 */ /* 0x0001e20000100a00 */
[----:B------:R-:W-:Y:S02]  /*7980*/  IMAD R4, R3, 0xc0, RZ ;  /* 0x000000c003047824 */ /* 0x000fe400078e02ff */
[----:B------:R-:W-:Y:S01]  /*7990*/  LEA.HI.X.SX32 R15, R11, R17, 0x1, P5 ;  /* 0x000000110b0f7211 */ /* 0x000fe200028f0eff */
[----:B------:R1:W-:Y:S01]  /*79a0*/  STL.64 [R1+0x1090], R18 ;  /* 0x0010901201007387 */ /* 0x0003e20000100a00 */
[----:B------:R-:W-:Y:S01]  /*79b0*/  IMAD R7, R3, 0x180, RZ ;  /* 0x0000018003077824 */ /* 0x000fe200078e02ff */
[-C--:B0-----:R-:W-:Y:S02]  /*79c0*/  IADD3 R22, P1, R20, R16.reuse, RZ ;  /* 0x0000001014167210 */ /* 0x081fe40007f3e0ff */
[----:B-1----:R-:W-:-:S02]  /*79d0*/  IADD3 R18, P6, R12, R16, RZ ;  /* 0x000000100c127210 */ /* 0x002fc40007fde0ff */
[-C--:B------:R-:W-:Y:S01]  /*79e0*/  LEA.HI.X.SX32 R23, R10, R17.reuse, 0x1, P1 ;  /* 0x000000110a177211 */ /* 0x080fe200008f0eff */
[----:B------:R0:W-:Y:S01]  /*79f0*/  STL.64 [R1+0x1060], R14 ;  /* 0x0010600e01007387 */ /* 0x0001e20000100a00 */
[----:B------:R-:W-:Y:S01]  /*7a00*/  LEA.HI.X.SX32 R19, R20, R17, 0x1, P6 ;  /* 0x0000001114137211 */ /* 0x000fe200030f0eff */
[C---:B------:R-:W-:Y:S02]  /*7a10*/  IMAD R10, R3.reuse, 0x188, RZ ;  /* 0x00000188030a7824 */ /* 0x040fe400078e02ff */
[----:B------:R-:W-:Y:S01]  /*7a20*/  IMAD R11, R3, 0x186, RZ ;  /* 0x00000186030b7824 */ /* 0x000fe200078e02ff */
[----:B------:R1:W-:Y:S01]  /*7a30*/  STL.64 [R1+0x1000], R22 ;  /* 0x0010001601007387 */ /* 0x0003e20000100a00 */
[----:B------:R-:W-:-:S03]  /*7a40*/  IADD3 R6, P4, R7, R16, RZ ;  /* 0x0000001007067210 */ /* 0x000fc60007f9e0ff */
[----:B------:R2:W-:Y:S01]  /*7a50*/  STL.64 [R1+0xf40], R18 ;  /* 0x000f401201007387 */ /* 0x0005e20000100a00 */
[----:B0-----:R-:W-:Y:S01]  /*7a60*/  IADD3 R14, P5, R4, R16, RZ ;  /* 0x00000010040e7210 */ /* 0x001fe20007fbe0ff */
[----:B------:R-:W-:-:S03]  /*7a70*/  IMAD R9, R3, 0x182, RZ ;  /* 0x0000018203097824 */ /* 0x000fc600078e02ff */
[-C--:B------:R-:W-:Y:S02]  /*7a80*/  LEA.HI.X.SX32 R15, R12, R17.reuse, 0x1, P5 ;  /* 0x000000110c0f7211 */ /* 0x080fe400028f0eff */
[-C--:B-1----:R-:W-:Y:S02]  /*7a90*/  IADD3 R22, P1, R11, R16.reuse, RZ ;  /* 0x000000100b167210 */ /* 0x082fe40007f3e0ff */
[-C--:B--2---:R-:W-:Y:S01]  /*7aa0*/  IADD3 R18, P6, R10, R16.reuse, RZ ;  /* 0x000000100a127210 */ /* 0x084fe20007fde0ff */
[C---:B------:R-:W-:Y:S02]  /*7ab0*/  IMAD R10, R3.reuse, 0x18a, RZ ;  /* 0x0000018a030a7824 */ /* 0x040fe400078e02ff */
[----:B------:R-:W-:Y:S01]  /*7ac0*/  IMAD R11, R3, 0xc2, RZ ;  /* 0x000000c2030b7824 */ /* 0x000fe200078e02ff */
[----:B------:R0:W-:Y:S01]  /*7ad0*/  STL.64 [R1+0xdc0], R14 ;  /* 0x000dc00e01007387 */ /* 0x0001e20000100a00 */
[----:B------:R-:W-:Y:S02]  /*7ae0*/  LEA.HI.X.SX32 R7, R4, R17, 0x1, P4 ;  /* 0x0000001104077211 */ /* 0x000fe400020f0eff */
[-C--:B------:R-:W-:Y:S01]  /*7af0*/  IADD3 R24, P2, R9, R16.reuse, RZ ;  /* 0x0000001009187210 */ /* 0x080fe20007f5e0ff */
[----:B------:R-:W-:Y:S01]  /*7b00*/  IMAD R9, R3, 0x184, RZ ;  /* 0x0000018403097824 */ /* 0x000fe200078e02ff */
[-C--:B------:R-:W-:Y:S01]  /*7b10*/  IADD3 R20, P5, R11, R16.reuse, RZ ;  /* 0x000000100b147210 */ /* 0x080fe20007fbe0ff */
[C---:B------:R-:W-:Y:S01]  /*7b20*/  IMAD R12, R3.reuse, 0xc1, RZ ;  /* 0x000000c1030c7824 */ /* 0x040fe200078e02ff */
[-C--:B0-----:R-:W-:Y:S01]  /*7b30*/  IADD3 R14, P4, R10, R16.reuse, RZ ;  /* 0x000000100a0e7210 */ /* 0x081fe20007f9e0ff */
[----:B------:R-:W-:Y:S01]  /*7b40*/  IMAD R10, R3, 0x61, RZ ;  /* 0x00000061030a7824 */ /* 0x000fe200078e02ff */
[----:B------:R-:W-:-:S04]  /*7b50*/  IADD3 R8, P3, R9, R16, RZ ;  /* 0x0000001009087210 */ /* 0x000fc80007f7e0ff */
        /* <DEDUP_REMOVED lines=10> */
[----:B------:R0:W-:Y:S01]  /*7c00*/  STL.64 [R1+0xab8], R8 ;  /* 0x000ab80801007387 */ /* 0x0001e20000100a00 */
[----:B------:R-:W-:-:S03]  /*7c10*/  IMAD R7, R3, 0x18c, RZ ;  /* 0x0000018c03077824 */ /* 0x000fc600078e02ff */
[----:B------:R2:W-:Y:S01]  /*7c20*/  STL.64 [R1+0xab0], R22 ;  /* 0x000ab01601007387 */ /* 0x0005e20000100a00 */
[-C--:B-1----:R-:W-:Y:S02]  /*7c30*/  IADD3 R20, P5, R12, R16.reuse, RZ ;  /* 0x000000100c147210 */ /* 0x082fe40007fbe0ff */
[----:B0-----:R-:W-:Y:S01]  /*7c40*/  IADD3 R8, P3, R6, R16, RZ ;  /* 0x0000001006087210 */ /* 0x001fe20007f7e0ff */
[----:B--2---:R-:W-:-:S03]  /*7c50*/  IMAD R22, R3, 0x31, RZ ;  /* 0x0000003103167824 */ /* 0x004fc600078e02ff */
[-C--:B------:R-:W-:Y:S01]  /*7c60*/  LEA.HI.X.SX32 R9, R12, R17.reuse, 0x1, P3 ;  /* 0x000000110c097211 */ /* 0x080fe200018f0eff */
[----:B------:R-:W-:Y:S01]  /*7c70*/  IMAD R12, R3, 0x192, RZ ;  /* 0x00000192030c7824 */ /* 0x000fe200078e02ff */
[----:B------:R-:W-:Y:S02]  /*7c80*/  IADD3 R24, P2, R7, R16, RZ ;  /* 0x0000001007187210 */ /* 0x000fe40007f5e0ff */
[-C--:B------:R-:W-:Y:S01]  /*7c90*/  LEA.HI.X.SX32 R21, R22, R17.reuse, 0x1, P5 ;  /* 0x0000001116157211 */ /* 0x080fe200028f0eff */
[C---:B------:R-:W-:Y:S01]  /*7ca0*/  IMAD R7, R3.reuse, 0xc6, RZ ;  /* 0x000000c603077824 */ /* 0x040fe200078e02ff */
[----:B------:R-:W-:Y:S01]  /*7cb0*/  LEA.HI.X.SX32 R19, R6, R17, 0x1, P6 ;  /* 0x0000001106137211 */ /* 0x000fe200030f0eff */
[C---:B------:R-:W-:Y:S02]  /*7cc0*/  IMAD R4, R3.reuse, 0x190, RZ ;  /* 0x0000019003047824 */ /* 0x040fe400078e02ff */
[----:B------:R0:W-:Y:S01]  /*7cd0*/  STL.64 [R1+0xf38], R20 ;  /* 0x000f381401007387 */ /* 0x0001e20000100a00 */
[----:B------:R-:W-:-:S03]  /*7ce0*/  IMAD R6, R3, 0xc5, RZ ;  /* 0x000000c503067824 */ /* 0x000fc600078e02ff */
[----:B------:R1:W-:Y:S01]  /*7cf0*/  STL.64 [R1+0xdb0], R8 ;  /* 0x000db00801007387 */ /* 0x0003e20000100a00 */
[C---:B------:R-:W-:Y:S01]  /*7d00*/  IMAD R11, R3.reuse, 0x18e, RZ ;  /* 0x0000018e030b7824 */ /* 0x040fe200078e02ff */
[-C--:B------:R-:W-:Y:S02]  /*7d10*/  IADD3 R22, P5, R4, R16.reuse, RZ ;  /* 0x0000001004167210 */ /* 0x080fe40007fbe0ff */
[-C--:B0-----:R-:W-:Y:S01]  /*7d20*/  IADD3 R20, P6, R12, R16.reuse, RZ ;  /* 0x000000100c147210 */ /* 0x081fe20007fde0ff */
[----:B------:R-:W-:Y:S01]  /*7d30*/  IMAD R12, R3, 0x63, RZ ;  /* 0x00000063030c7824 */ /* 0x000fe200078e02ff */
[-C--:B-1----:R-:W-:Y:S01]  /*7d40*/  IADD3 R8, P3, R7, R16.reuse, RZ ;  /* 0x0000001007087210 */ /* 0x082fe20007f7e0ff */
[C---:B------:R-:W-:Y:S01]  /*7d50*/  IMAD R4, R3.reuse, 0x194, RZ ;  /* 0x0000019403047824 */ /* 0x040fe200078e02ff */
[-C--:B------:R-:W-:Y:S02]  /*7d60*/  LEA.HI.X.SX32 R15, R6, R17.reuse, 0x1, P4 ;  /* 0x00000011060f7211 */ /* 0x080fe400020f0eff */
[-C--:B------:R-:W-:Y:S01]  /*7d70*/  LEA.HI.X.SX32 R9, R12, R17.reuse, 0x1, P3 ;  /* 0x000000110c097211 */ /* 0x080fe200018f0eff */
[----:B------:R-:W-:Y:S01]  /*7d80*/  IMAD R12, R3, 0xc7, RZ ;  /* 0x000000c7030c7824 */ /* 0x000fe200078e02ff */
[----:B------:R-:W-:Y:S01]  /*7d90*/  IADD3 R10, P1, R11, R16, RZ ;  /* 0x000000100b0a7210 */ /* 0x000fe20007f3e0ff */
[----:B------:R-:W-:Y:S01]  /*7da0*/  STL.64 [R1+0xaa8], R18 ;  /* 0x000aa81201007387 */ /* 0x000fe20000100a00 */
[-C--:B------:R-:W-:Y:S01]  /*7db0*/  LEA.HI.X.SX32 R25, R7, R17.reuse, 0x1, P2 ;  /* 0x0000001107197211 */ /* 0x080fe200010f0eff */
[C---:B------:R-:W-:Y:S01]  /*7dc0*/  IMAD R6, R3.reuse, 0x32, RZ ;  /* 0x0000003203067824 */ /* 0x040fe200078e02ff */
[----:B------:R-:W-:Y:S01]  /*7dd0*/  LEA.HI.X.SX32 R11, R12, R17, 0x1, P1 ;  /* 0x000000110c0b7211 */ /* 0x000fe200008f0eff */
[----:B------:R0:W-:Y:S01]  /*7de0*/  STL.64 [R1+0xaa0], R14 ;  /* 0x000aa00e01007387 */ /* 0x0001e20000100a00 */
[----:B------:R-:W-:-:S03]  /*7df0*/  IMAD R7, R3, 0x19, RZ ;  /* 0x0000001903077824 */ /* 0x000fc600078e02ff */
[----:B------:R1:W-:Y:S04]  /*7e00*/  STL.64 [R1+0xda8], R8 ;  /* 0x000da80801007387 */ /* 0x0003e80000100a00 */
[----:B------:R-:W-:Y:S01]  /*7e10*/  STL.64 [R1+0xa98], R24 ;  /* 0x000a981801007387 */ /* 0x000fe20000100a00 */
[-C--:B0-----:R-:W-:Y:S01]  /*7e20*/  IADD3 R14, P4, R4, R16.reuse, RZ ;  /* 0x00000010040e7210 */ /* 0x081fe20007f9e0ff */
[C---:B------:R-:W-:Y:S02]  /*7e30*/  IMAD R4, R3.reuse, 0xc8, RZ ;  /* 0x000000c803047824 */ /* 0x040fe400078e02ff */
[----:B------:R0:W-:Y:S01]  /*7e40*/  STL.64 [R1+0xa90], R10 ;  /* 0x000a900a01007387 */ /* 0x0001e20000100a00 */
[C---:B------:R-:W-:Y:S01]  /*7e50*/  IMAD R18, R3.reuse, 0x64, RZ ;  /* 0x0000006403127824 */ /* 0x040fe200078e02ff */
[----:B-1----:R-:W-:Y:S01]  /*7e60*/  IADD3 R8, P3, R6, R16, RZ ;  /* 0x0000001006087210 */ /* 0x002fe20007f7e0ff */
[----:B------:R-:W-:-:S03]  /*7e70*/  IMAD R12, R3, 0x196, RZ ;  /* 0x00000196030c7824 */ /* 0x000fc600078e02ff */
[-C--:B------:R-:W-:Y:S02]  /*7e80*/  LEA.HI.X.SX32 R9, R7, R17.reuse, 0x1, P3 ;  /* 0x0000001107097211 */ /* 0x080fe400018f0eff */
[-C--:B0-----:R-:W-:Y:S02]  /*7e90*/  IADD3 R10, P1, R4, R16.reuse, RZ ;  /* 0x00000010040a7210 */ /* 0x081fe40007f3e0ff */
[C---:B------:R-:W-:Y:S02]  /*7ea0*/  IADD3 R24, P2, R18.reuse, R16, RZ ;  /* 0x0000001012187210 */ /* 0x040fe40007f5e0ff */
[-C--:B------:R-:W-:Y:S01]  /*7eb0*/  LEA.HI.X.SX32 R11, R18, R17.reuse, 0x1, P1 ;  /* 0x00000011120b7211 */ /* 0x080fe200008f0eff */
[----:B------:R0:W-:Y:S01]  /*7ec0*/  STL.64 [R1+0xff8], R8 ;  /* 0x000ff80801007387 */ /* 0x0001e20000100a00 */
[----:B------:R-:W-:-:S03]  /*7ed0*/  LEA.HI.X.SX32 R25, R6, R17, 0x1, P2 ;  /* 0x0000001106197211 */ /* 0x000fc600010f0eff */
[----:B------:R1:W-:Y:S01]  /*7ee0*/  STL.64 [R1+0xda0], R10 ;  /* 0x000da00a01007387 */ /* 0x0003e20000100a00 */
[----:B------:R-:W-:Y:S01]  /*7ef0*/  LEA.HI.X.SX32 R23, R4, R17, 0x1, P5 ;  /* 0x0000001104177211 */ /* 0x000fe200028f0eff */
[C---:B------:R-:W-:Y:S02]  /*7f00*/  IMAD R4, R3.reuse, 0x65, RZ ;  /* 0x0000006503047824 */ /* 0x040fe400078e02ff */
[----:B------:R2:W-:Y:S01]  /*7f10*/  STL.64 [R1+0xf30], R24 ;  /* 0x000f301801007387 */ /* 0x0005e20000100a00 */
[-C--:B0-----:R-:W-:Y:S01]  /*7f20*/  IADD3 R8, P3, R12, R16.reuse, RZ ;  /* 0x000000100c087210 */ /* 0x081fe20007f7e0ff */
[C---:B------:R-:W-:Y:S02]  /*7f30*/  IMAD R12, R3.reuse, 0xca, RZ ;  /* 0x000000ca030c7824 */ /* 0x040fe400078e02ff */
[C---:B-1----:R-:W-:Y:S02]  /*7f40*/  IMAD R10, R3.reuse, 0x19a, RZ ;  /* 0x0000019a030a7824 */ /* 0x042fe400078e02ff */
[----:B------:R-:W-:Y:S01]  /*7f50*/  IMAD R11, R3, 0xc9, RZ ;  /* 0x000000c9030b7824 */ /* 0x000fe200078e02ff */
[----:B------:R-:W-:-:S02]  /*7f60*/  IADD3 R18, P1, R12, R16, RZ ;  /* 0x000000100c127210 */ /* 0x000fc40007f3e0ff */
[-C--:B--2---:R-:W-:Y:S01]  /*7f70*/  IADD3 R24, P5, R10, R16.reuse, RZ ;  /* 0x000000100a187210 */ /* 0x084fe20007fbe0ff */
[----:B------:R-:W-:Y:S01]  /*7f80*/  IMAD R10, R3, 0x19c, RZ ;  /* 0x0000019c030a7824 */ /* 0x000fe200078e02ff */
[-C--:B------:R-:W-:Y:S01]  /*7f90*/  LEA.HI.X.SX32 R21, R11, R17.reuse, 0x1, P6 ;  /* 0x000000110b157211 */ /* 0x080fe200030f0eff */
[----:B------:R0:W-:Y:S01]  /*7fa0*/  STL.64 [R1+0xa88], R22 ;  /* 0x000a881601007387 */ /* 0x0001e20000100a00 */
[-C--:B------:R-:W-:Y:S01]  /*7fb0*/  LEA.HI.X.SX32 R19, R4, R17.reuse, 0x1, P1 ;  /* 0x0000001104137211 */ /* 0x080fe200008f0eff */
[C---:B------:R-:W-:Y:S01]  /*7fc0*/  IMAD R11, R3.reuse, 0x66, RZ ;  /* 0x00000066030b7824 */ /* 0x040fe200078e02ff */
[-C--:B------:R-:W-:Y:S01]  /*7fd0*/  LEA.HI.X.SX32 R15, R12, R17.reuse, 0x1, P4 ;  /* 0x000000110c0f7211 */ /* 0x080fe200020f0eff */
[C---:B------:R-:W-:Y:S01]  /*7fe0*/  IMAD R4, R3.reuse, 0xcb, RZ ;  /* 0x000000cb03047824 */ /* 0x040fe200078e02ff */
[----:B------:R1:W-:Y:S01]  /*7ff0*/  STL.64 [R1+0xa80], R20 ;  /* 0x000a801401007387 */ /* 0x0003e20000100a00 */
[C---:B------:R-:W-:Y:S01]  /*8000*/  IMAD R7, R3.reuse, 0x198, RZ ;  /* 0x0000019803077824 */ /* 0x040fe200078e02ff */
[----:B0-----:R-:W-:Y:S01]  /*8010*/  IADD3 R22, P6, R10, R16, RZ ;  /* 0x000000100a167210 */ /* 0x001fe20007fde0ff */
[C---:B------:R-:W-:Y:S01]  /*8020*/  IMAD R10, R3.reuse, 0xcc, RZ ;  /* 0x000000cc030a7824 */ /* 0x040fe200078e02ff */
[----:B------:R0:W-:Y:S01]  /*8030*/  STL.64 [R1+0xd98], R18 ;  /* 0x000d981201007387 */ /* 0x0001e20000100a00 */
[----:B------:R-:W-:Y:S01]  /*8040*/  LEA.HI.X.SX32 R9, R4, R17, 0x1, P3 ;  /* 0x0000001104097211 */ /* 0x000fe200018f0eff */
[----:B-1----:R-:W-:-:S02]  /*8050*/  IMAD R20, R3, 0x33, RZ ;  /* 0x0000003303147824 */ /* 0x002fc400078e02ff */
[----:B------:R1:W-:Y:S01]  /*8060*/  STL.64 [R1+0xa78], R14 ;  /* 0x000a780e01007387 */ /* 0x0003e20000100a00 */
[----:B------:R-:W-:Y:S01]  /*8070*/  IMAD R12, R3, 0x19e, RZ ;  /* 0x0000019e030c7824 */ /* 0x000fe200078e02ff */
[-C--:B------:R-:W-:Y:S02]  /*8080*/  IADD3 R6, P2, R7, R16.reuse, RZ ;  /* 0x0000001007067210 */ /* 0x080fe40007f5e0ff */
[CC--:B0-----:R-:W-:Y:S02]  /*8090*/  IADD3 R18, P1, R11.reuse, R16.reuse, RZ ;  /* 0x000000100b127210 */ /* 0x0c1fe40007f3e0ff */
[-C--:B-1----:R-:W-:Y:S01]  /*80a0*/  IADD3 R14, P4, R10, R16.reuse, RZ ;  /* 0x000000100a0e7210 */ /* 0x082fe20007f9e0ff */
[----:B------:R0:W-:Y:S01]  /*80b0*/  STL.64 [R1+0xa70], R8 ;  /* 0x000a700801007387 */ /* 0x0001e20000100a00 */
[-C--:B------:R-:W-:Y:S02]  /*80c0*/  LEA.HI.X.SX32 R19, R20, R17.reuse, 0x1, P1 ;  /* 0x0000001114137211 */ /* 0x080fe400008f0eff */
[-C--:B------:R-:W-:Y:S01]  /*80d0*/  LEA.HI.X.SX32 R15, R11, R17.reuse, 0x1, P4 ;  /* 0x000000110b0f7211 */ /* 0x080fe200020f0eff */
[C---:B------:R-:W-:Y:S01]  /*80e0*/  IMAD R11, R3.reuse, 0x1a2, RZ ;  /* 0x000001a2030b7824 */ /* 0x040fe200078e02ff */
[----:B------:R-:W-:Y:S01]  /*80f0*/  LEA.HI.X.SX32 R7, R10, R17, 0x1, P2 ;  /* 0x000000110a077211 */ /* 0x000fe200010f0eff */
[C---:B------:R-:W-:Y:S01]  /*8100*/  IMAD R10, R3.reuse, 0xcd, RZ ;  /* 0x000000cd030a7824 */ /* 0x040fe200078e02ff */
[----:B------:R1:W-:Y:S01]  /*8110*/  STL.64 [R1+0xf28], R18 ;  /* 0x000f281201007387 */ /* 0x0003e20000100a00 */
[----:B0-----:R-:W-:Y:S01]  /*8120*/  IADD3 R8, P3, R12, R16, RZ ;  /* 0x000000100c087210 */ /* 0x001fe20007f7e0ff */
[----:B------:R-:W-:-:S02]  /*8130*/  IMAD R12, R3, 0xce, RZ ;  /* 0x000000ce030c7824 */ /* 0x000fc400078e02ff */
[----:B------:R0:W-:Y:S01]  /*8140*/  STL.64 [R1+0xd90], R14 ;  /* 0x000d900e01007387 */ /* 0x0001e20000100a00 */
[-C--:B------:R-:W-:Y:S02]  /*8150*/  LEA.HI.X.SX32 R25, R10, R17.reuse, 0x1, P5 ;  /* 0x000000110a197211 */ /* 0x080fe400028f0eff */
[-C--:B-1----:R-:W-:Y:S01]  /*8160*/  IADD3 R18, P2, R11, R16.reuse, RZ ;  /* 0x000000100b127210 */ /* 0x082fe20007f5e0ff */
[C---:B------:R-:W-:Y:S01]  /*8170*/  IMAD R11, R3.reuse, 0x67, RZ ;  /* 0x00000067030b7824 */ /* 0x040fe200078e02ff */
[----:B------:R-:W-:Y:S01]  /*8180*/  STL.64 [R1+0xa68], R6 ;  /* 0x000a680601007387 */ /* 0x000fe20000100a00 */
[C---:B0-----:R-:W-:Y:S01]  /*8190*/  IADD3 R14, P4, R12.reuse, R16, RZ ;  /* 0x000000100c0e7210 */ /* 0x041fe20007f9e0ff */
[----:B------:R-:W-:Y:S02]  /*81a0*/  IMAD R10, R3, 0x1a, RZ ;  /* 0x0000001a030a7824 */ /* 0x000fe400078e02ff */
[----:B------:R0:W-:Y:S01]  /*81b0*/  STL.64 [R1+0xa60], R24 ;  /* 0x000a601801007387 */ /* 0x0001e20000100a00 */
[-C--:B------:R-:W-:Y:S01]  /*81c0*/  LEA.HI.X.SX32 R15, R11, R17.reuse, 0x1, P4 ;  /* 0x000000110b0f7211 */ /* 0x080fe200020f0eff */
[C---:B------:R-:W-:Y:S01]  /*81d0*/  IMAD R4, R3.reuse, 0x1a0, RZ ;  /* 0x000001a003047824 */ /* 0x040fe200078e02ff */
[----:B------:R-:W-:Y:S01]  /*81e0*/  LEA.HI.X.SX32 R23, R12, R17, 0x1, P6 ;  /* 0x000000110c177211 */ /* 0x000fe200030f0eff */
[----:B------:R-:W-:-:S02]  /*81f0*/  IMAD R11, R3, 0xd, RZ ;  /* 0x0000000d030b7824 */ /* 0x000fc400078e02ff */
[----:B------:R1:W-:Y:S01]  /*8200*/  STL.64 [R1+0xd88], R14 ;  /* 0x000d880e01007387 */ /* 0x0003e20000100a00 */
[C---:B0-----:R-:W-:Y:S02]  /*8210*/  IMAD R25, R3.reuse, 0xcf, RZ ;  /* 0x000000cf03197824 */ /* 0x041fe400078e02ff */
[C---:B------:R-:W-:Y:S01]  /*8220*/  IMAD R24, R3.reuse, 0x34, RZ ;  /* 0x0000003403187824 */ /* 0x040fe200078e02ff */
[----:B------:R0:W-:Y:S01]  /*8230*/  STL.64 [R1+0xa58], R22 ;  /* 0x000a581601007387 */ /* 0x0001e20000100a00 */
[----:B------:R-:W-:Y:S01]  /*8240*/  IMAD R12, R3, 0x68, RZ ;  /* 0x00000068030c7824 */ /* 0x000fe200078e02ff */
[-C--:B------:R-:W-:Y:S02]  /*8250*/  LEA.HI.X.SX32 R9, R25, R17.reuse, 0x1, P3 ;  /* 0x0000001119097211 */ /* 0x080fe400018f0eff */
[-C--:B-1----:R-:W-:Y:S02]  /*8260*/  IADD3 R14, P4, R10, R16.reuse, RZ ;  /* 0x000000100a0e7210 */ /* 0x082fe40007f9e0ff */
[-C--:B------:R-:W-:Y:S01]  /*8270*/  IADD3 R20, P1, R4, R16.reuse, RZ ;  /* 0x0000001004147210 */ /* 0x080fe20007f3e0ff */
[----:B------:R-:W-:Y:S01]  /*8280*/  IMAD R4, R3, 0xd0, RZ ;  /* 0x000000d003047824 */ /* 0x000fe200078e02ff */
[----:B------:R-:W-:Y:S01]  /*8290*/  LEA.HI.X.SX32 R15, R11, R17, 0x1, P4 ;  /* 0x000000110b0f7211 */ /* 0x000fe200020f0eff */
[----:B------:R1:W-:Y:S01]  /*82a0*/  STL.64 [R1+0xa50], R8 ;  /* 0x000a500801007387 */ /* 0x0003e20000100a00 */
[----:B0-----:R-:W-:Y:S01]  /*82b0*/  IADD3 R22, P6, R24, R16, RZ ;  /* 0x0000001018167210 */ /* 0x001fe20007fde0ff */
[----:B------:R-:W-:-:S02]  /*82c0*/  IMAD R11, R3, 0x1a6, RZ ;  /* 0x000001a6030b7824 */ /* 0x000fc400078e02ff */
[----:B------:R0:W-:Y:S01]  /*82d0*/  STL.64 [R1+0x1058], R14 ;  /* 0x0010580e01007387 */ /* 0x0001e20000100a00 */
[-C--:B------:R-:W-:Y:S02]  /*82e0*/  LEA.HI.X.SX32 R23, R10, R17.reuse, 0x1, P6 ;  /* 0x000000110a177211 */ /* 0x080fe400030f0eff */
[-C--:B-1----:R-:W-:Y:S01]  /*82f0*/  IADD3 R8, P3, R12, R16.reuse, RZ ;  /* 0x000000100c087210 */ /* 0x082fe20007f7e0ff */
[----:B------:R-:W-:Y:S02]  /*8300*/  IMAD R10, R3, 0x1a8, RZ ;  /* 0x000001a8030a7824 */ /* 0x000fe400078e02ff */
[----:B------:R1:W-:Y:S01]  /*8310*/  STL.64 [R1+0xff0], R22 ;  /* 0x000ff01601007387 */ /* 0x0003e20000100a00 */
[----:B------:R-:W-:Y:S02]  /*8320*/  LEA.HI.X.SX32 R9, R24, R17, 0x1, P3 ;  /* 0x0000001118097211 */ /* 0x000fe400018f0eff */
[----:B0-----:R-:W-:-:S04]  /*8330*/  IADD3 R14, P4, R4, R16, RZ ;  /* 0x00000010040e7210 */ /* 0x001fc80007f9e0ff */
[-C--:B------:R-:W-:Y:S01]  /*8340*/  LEA.HI.X.SX32 R15, R12, R17.reuse, 0x1, P4 ;  /* 0x000000110c0f7211 */ /* 0x080fe200020f0eff */
[----:B------:R0:W-:Y:S01]  /*8350*/  STL.64 [R1+0xf20], R8 ;  /* 0x000f200801007387 */ /* 0x0001e20000100a00 */
[-C--:B-1----:R-:W-:Y:S01]  /*8360*/  IADD3 R22, P6, R11, R16.reuse, RZ ;  /* 0x000000100b167210 */ /* 0x082fe20007fde0ff */
[C---:B------:R-:W-:Y:S01]  /*8370*/  IMAD R11, R3.reuse, 0xd2, RZ ;  /* 0x000000d2030b7824 */ /* 0x040fe200078e02ff */
[----:B------:R-:W-:Y:S01]  /*8380*/  LEA.HI.X.SX32 R21, R4, R17, 0x1, P1 ;  /* 0x0000001104157211 */ /* 0x000fe200008f0eff */
[C---:B------:R-:W-:Y:S01]  /*8390*/  IMAD R12, R3.reuse, 0xd1, RZ ;  /* 0x000000d1030c7824 */ /* 0x040fe200078e02ff */
[----:B------:R1:W-:Y:S01]  /*83a0*/  STL.64 [R1+0xd80], R14 ;  /* 0x000d800e01007387 */ /* 0x0003e20000100a00 */
[C---:B------:R-:W-:Y:S01]  /*83b0*/  IMAD R4, R3.reuse, 0x69, RZ ;  /* 0x0000006903047824 */ /* 0x040fe200078e02ff */
[-C--:B0-----:R-:W-:Y:S01]  /*83c0*/  IADD3 R8, P3, R10, R16.reuse, RZ ;  /* 0x000000100a087210 */ /* 0x081fe20007f7e0ff */
[C---:B------:R-:W-:Y:S02]  /*83d0*/  IMAD R10, R3.reuse, 0x1aa, RZ ;  /* 0x000001aa030a7824 */ /* 0x040fe400078e02ff */
[----:B------:R-:W-:Y:S01]  /*83e0*/  IMAD R7, R3, 0x1a4, RZ ;  /* 0x000001a403077824 */ /* 0x000fe200078e02ff */
[----:B------:R0:W-:Y:S01]  /*83f0*/  STL.64 [R1+0xa48], R20 ;  /* 0x000a481401007387 */ /* 0x0001e20000100a00 */
[----:B-1----:R-:W-:-:S02]  /*8400*/  IADD3 R14, P4, R11, R16, RZ ;  /* 0x000000100b0e7210 */ /* 0x002fc40007f9e0ff */
[-C--:B------:R-:W-:Y:S01]  /*8410*/  LEA.HI.X.SX32 R19, R12, R17.reuse, 0x1, P2 ;  /* 0x000000110c137211 */ /* 0x080fe200010f0eff */
[----:B------:R-:W-:Y:S01]  /*8420*/  IMAD R12, R3, 0x6a, RZ ;  /* 0x0000006a030c7824 */ /* 0x000fe200078e02ff */
[-C--:B------:R-:W-:Y:S02]  /*8430*/  LEA.HI.X.SX32 R15, R4, R17.reuse, 0x1, P4 ;  /* 0x00000011040f7211 */ /* 0x080fe400020f0eff */
[-C--:B------:R-:W-:Y:S02]  /*8440*/  IADD3 R6, P5, R7, R16.reuse, RZ ;  /* 0x0000001007067210 */ /* 0x080fe40007fbe0ff */
[----:B0-----:R-:W-:Y:S01]  /*8450*/  IADD3 R20, P1, R10, R16, RZ ;  /* 0x000000100a147210 */ /* 0x001fe20007f3e0ff */
[C---:B------:R-:W-:Y:S01]  /*8460*/  IMAD R10, R3.reuse, 0x1ac, RZ ;  /* 0x000001ac030a7824 */ /* 0x040fe200078e02ff */
[----:B------:R0:W-:Y:S01]  /*8470*/  STL.64 [R1+0xa40], R18 ;  /* 0x000a401201007387 */ /* 0x0001e20000100a00 */
[----:B------:R-:W-:Y:S01]  /*8480*/  IMAD R4, R3, 0xd3, RZ ;  /* 0x000000d303047824 */ /* 0x000fe200078e02ff */
[-C--:B------:R-:W-:Y:S01]  /*8490*/  LEA.HI.X.SX32 R7, R11, R17.reuse, 0x1, P5 ;  /* 0x000000110b077211 */ /* 0x080fe200028f0eff */
[----:B------:R-:W-:Y:S01]  /*84a0*/  IMAD R24, R3, 0x35, RZ ;  /* 0x0000003503187824 */ /* 0x000fe200078e02ff */
[----:B------:R1:W-:Y:S02]  /*84b0*/  STL.64 [R1+0xd78], R14 ;  /* 0x000d780e01007387 */ /* 0x0003e40000100a00 */
[----:B------:R-:W-:-:S02]  /*84c0*/  LEA.HI.X.SX32 R23, R4, R17, 0x1, P6 ;  /* 0x0000001104177211 */ /* 0x000fc400030f0eff */
[-C--:B0-----:R-:W-:Y:S01]  /*84d0*/  IADD3 R18, P2, R10, R16.reuse, RZ ;  /* 0x000000100a127210 */ /* 0x081fe20007f5e0ff */
[C---:B------:R-:W-:Y:S01]  /*84e0*/  IMAD R10, R3.reuse, 0xd4, RZ ;  /* 0x000000d4030a7824 */ /* 0x040fe200078e02ff */
[-C--:B-1----:R-:W-:Y:S01]  /*84f0*/  IADD3 R14, P4, R12, R16.reuse, RZ ;  /* 0x000000100c0e7210 */ /* 0x082fe20007f9e0ff */
[----:B------:R0:W-:Y:S01]  /*8500*/  STL.64 [R1+0xa38], R6 ;  /* 0x000a380601007387 */ /* 0x0001e20000100a00 */
[C---:B------:R-:W-:Y:S02]  /*8510*/  IMAD R4, R3.reuse, 0x1b0, RZ ;  /* 0x000001b003047824 */ /* 0x040fe400078e02ff */
[-C--:B------:R-:W-:Y:S01]  /*8520*/  LEA.HI.X.SX32 R15, R24, R17.reuse, 0x1, P4 ;  /* 0x00000011180f7211 */ /* 0x080fe200020f0eff */
[C---:B------:R-:W-:Y:S01]  /*8530*/  IMAD R11, R3.reuse, 0x1ae, RZ ;  /* 0x000001ae030b7824 */ /* 0x040fe200078e02ff */
[----:B------:R1:W-:Y:S01]  /*8540*/  STL.64 [R1+0xa30], R22 ;  /* 0x000a301601007387 */ /* 0x0003e20000100a00 */
[CC--:B------:R-:W-:Y:S02]  /*8550*/  LEA.HI.X.SX32 R9, R10.reuse, R17.reuse, 0x1, P3 ;  /* 0x000000110a097211 */ /* 0x0c0fe400018f0eff */
[-C--:B0-----:R-:W-:Y:S01]  /*8560*/  IADD3 R6, P5, R10, R16.reuse, RZ ;  /* 0x000000100a067210 */ /* 0x081fe20007fbe0ff */
[----:B------:R0:W-:Y:S03]  /*8570*/  STL.64 [R1+0xf18], R14 ;  /* 0x000f180e01007387 */ /* 0x0001e60000100a00 */
[----:B------:R-:W-:Y:S01]  /*8580*/  LEA.HI.X.SX32 R7, R12, R17, 0x1, P5 ;  /* 0x000000110c077211 */ /* 0x000fe200028f0eff */
[----:B------:R-:W-:Y:S01]  /*8590*/  IMAD R12, R3, 0x1b2, RZ ;  /* 0x000001b2030c7824 */ /* 0x000fe200078e02ff */
[----:B-1----:R-:W-:Y:S01]  /*85a0*/  IADD3 R22, P6, R11, R16, RZ ;  /* 0x000000100b167210 */ /* 0x002fe20007fde0ff */
[----:B------:R-:W-:-:S02]  /*85b0*/  IMAD R11, R3, 0xd6, RZ ;  /* 0x000000d6030b7824 */ /* 0x000fc400078e02ff */
[----:B------:R1:W-:Y:S01]  /*85c0*/  STL.64 [R1+0xd70], R6 ;  /* 0x000d700601007387 */ /* 0x0003e20000100a00 */
[-C--:B0-----:R-:W-:Y:S01]  /*85d0*/  IADD3 R14, P4, R4, R16.reuse, RZ ;  /* 0x00000010040e7210 */ /* 0x081fe20007f9e0ff */
[C---:B------:R-:W-:Y:S02]  /*85e0*/  IMAD R4, R3.reuse, 0xd5, RZ ;  /* 0x000000d503047824 */ /* 0x040fe400078e02ff */
[----:B------:R0:W-:Y:S01]  /*85f0*/  STL.64 [R1+0xa28], R8 ;  /* 0x000a280801007387 */ /* 0x0001e20000100a00 */
[----:B------:R-:W-:Y:S02]  /*8600*/  IMAD R10, R3, 0x1b4, RZ ;  /* 0x000001b4030a7824 */ /* 0x000fe400078e02ff */
[----:B------:R-:W-:Y:S02]  /*8610*/  LEA.HI.X.SX32 R21, R4, R17, 0x1, P1 ;  /* 0x0000001104157211 */ /* 0x000fe400008f0eff */
[-C--:B-1----:R-:W-:Y:S02]  /*8620*/  IADD3 R6, P5, R11, R16.reuse, RZ ;  /* 0x000000100b067210 */ /* 0x082fe40007fbe0ff */
[----:B0-----:R-:W-:Y:S01]  /*8630*/  IADD3 R8, P3, R12, R16, RZ ;  /* 0x000000100c087210 */ /* 0x001fe20007f7e0ff */
[C---:B------:R-:W-:Y:S01]  /*8640*/  IMAD R12, R3.reuse, 0x6b, RZ ;  /* 0x0000006b030c7824 */ /* 0x040fe200078e02ff */
[----:B------:R0:W-:Y:S01]  /*8650*/  STL.64 [R1+0xa20], R20 ;  /* 0x000a201401007387 */ /* 0x0001e20000100a00 */
[----:B------:R-:W-:-:S03]  /*8660*/  IMAD R24, R3, 0x36, RZ ;  /* 0x0000003603187824 */ /* 0x000fc600078e02ff */
[-C--:B------:R-:W-:Y:S02]  /*8670*/  LEA.HI.X.SX32 R7, R12, R17.reuse, 0x1, P5 ;  /* 0x000000110c077211 */ /* 0x080fe400028f0eff */
[-C--:B------:R-:W-:Y:S01]  /*8680*/  LEA.HI.X.SX32 R19, R11, R17.reuse, 0x1, P2 ;  /* 0x000000110b137211 */ /* 0x080fe200010f0eff */
[C---:B------:R-:W-:Y:S01]  /*8690*/  IMAD R11, R3.reuse, 0x1b, RZ ;  /* 0x0000001b030b7824 */ /* 0x040fe200078e02ff */
[-C--:B0-----:R-:W-:Y:S01]  /*86a0*/  IADD3 R20, P1, R10, R16.reuse, RZ ;  /* 0x000000100a147210 */ /* 0x081fe20007f3e0ff */
[C---:B------:R-:W-:Y:S01]  /*86b0*/  IMAD R10, R3.reuse, 0xd7, RZ ;  /* 0x000000d7030a7824 */ /* 0x040fe200078e02ff */
[----:B------:R0:W-:Y:S01]  /*86c0*/  STL.64 [R1+0xd68], R6 ;  /* 0x000d680601007387 */ /* 0x0001e20000100a00 */
[C---:B------:R-:W-:Y:S02]  /*86d0*/  IMAD R12, R3.reuse, 0x6c, RZ ;  /* 0x0000006c030c7824 */ /* 0x040fe400078e02ff */
[C---:B------:R-:W-:Y:S01]  /*86e0*/  IMAD R4, R3.reuse, 0xd8, RZ ;  /* 0x000000d803047824 */ /* 0x040fe200078e02ff */
[----:B------:R-:W-:Y:S01]  /*86f0*/  LEA.HI.X.SX32 R23, R10, R17, 0x1, P6 ;  /* 0x000000110a177211 */ /* 0x000fe200030f0eff */
[----:B------:R1:W-:Y:S01]  /*8700*/  STL.64 [R1+0xa18], R18 ;  /* 0x000a181201007387 */ /* 0x0003e20000100a00 */
[----:B------:R-:W-:Y:S01]  /*8710*/  IMAD R10, R3, 0x1b6, RZ ;  /* 0x000001b6030a7824 */ /* 0x000fe200078e02ff */
[----:B0-----:R-:W-:-:S02]  /*8720*/  IADD3 R6, P5, R24, R16, RZ ;  /* 0x0000001018067210 */ /* 0x001fc40007fbe0ff */
[----:B------:R0:W-:Y:S02]  /*8730*/  STL.64 [R1+0xa10], R22 ;  /* 0x000a101601007387 */ /* 0x0001e40000100a00 */
[-C--:B------:R-:W-:Y:S02]  /*8740*/  LEA.HI.X.SX32 R7, R11, R17.reuse, 0x1, P5 ;  /* 0x000000110b077211 */ /* 0x080fe400028f0eff */
[-C--:B-1----:R-:W-:Y:S01]  /*8750*/  IADD3 R18, P2, R12, R16.reuse, RZ ;  /* 0x000000100c127210 */ /* 0x082fe20007f5e0ff */
[----:B------:R-:W-:Y:S02]  /*8760*/  IMAD R11, R3, 0x1b8, RZ ;  /* 0x000001b8030b7824 */ /* 0x000fe400078e02ff */
[----:B------:R1:W-:Y:S01]  /*8770*/  STL.64 [R1+0xfe8], R6 ;  /* 0x000fe80601007387 */ /* 0x0003e20000100a00 */
[----:B------:R-:W-:Y:S02]  /*8780*/  LEA.HI.X.SX32 R19, R24, R17, 0x1, P2 ;  /* 0x0000001118137211 */ /* 0x000fe400010f0eff */
[----:B0-----:R-:W-:-:S04]  /*8790*/  IADD3 R22, P6, R4, R16, RZ ;  /* 0x0000001004167210 */ /* 0x001fc80007fde0ff */
[-C--:B------:R-:W-:Y:S02]  /*87a0*/  LEA.HI.X.SX32 R23, R12, R17.reuse, 0x1, P6 ;  /* 0x000000110c177211 */ /* 0x080fe400030f0eff */
[-C--:B-1----:R-:W-:Y:S01]  /*87b0*/  IADD3 R6, P5, R10, R16.reuse, RZ ;  /* 0x000000100a067210 */ /* 0x082fe20007fbe0ff */
[C---:B------:R-:W-:Y:S01]  /*87c0*/  IMAD R10, R3.reuse, 0xda, RZ ;  /* 0x000000da030a7824 */ /* 0x040fe200078e02ff */
[----:B------:R0:W-:Y:S01]  /*87d0*/  STL.64 [R1+0xf10], R18 ;  /* 0x000f101201007387 */ /* 0x0001e20000100a00 */
[-C--:B------:R-:W-:Y:S01]  /*87e0*/  LEA.HI.X.SX32 R15, R4, R17.reuse, 0x1, P4 ;  /* 0x00000011040f7211 */ /* 0x080fe200020f0eff */
[C---:B------:R-:W-:Y:S02]  /*87f0*/  IMAD R4, R3.reuse, 0x6d, RZ ;  /* 0x0000006d03047824 */ /* 0x040fe400078e02ff */
[----:B------:R1:W-:Y:S01]  /*8800*/  STL.64 [R1+0xd60], R22 ;  /* 0x000d601601007387 */ /* 0x0003e20000100a00 */
[----:B------:R-:W-:Y:S01]  /*8810*/  IMAD R12, R3, 0xd9, RZ ;  /* 0x000000d9030c7824 */ /* 0x000fe200078e02ff */
[-C--:B0-----:R-:W-:Y:S01]  /*8820*/  IADD3 R18, P2, R11, R16.reuse, RZ ;  /* 0x000000100b127210 */ /* 0x081fe20007f5e0ff */
[----:B------:R-:W-:Y:S01]  /*8830*/  IMAD R11, R3, 0x1ba, RZ ;  /* 0x000001ba030b7824 */ /* 0x000fe200078e02ff */
[----:B-1----:R-:W-:Y:S01]  /*8840*/  IADD3 R22, P6, R10, R16, RZ ;  /* 0x000000100a167210 */ /* 0x002fe20007fde0ff */
[----:B------:R0:W-:Y:S01]  /*8850*/  STL.64 [R1+0xa08], R14 ;  /* 0x000a080e01007387 */ /* 0x0001e20000100a00 */
[----:B------:R-:W-:-:S02]  /*8860*/  LEA.HI.X.SX32 R9, R12, R17, 0x1, P3 ;  /* 0x000000110c097211 */ /* 0x000fc400018f0eff */
[-C--:B------:R-:W-:Y:S01]  /*8870*/  LEA.HI.X.SX32 R23, R4, R17.reuse, 0x1, P6 ;  /* 0x0000001104177211 */ /* 0x080fe200030f0eff */
[----:B------:R-:W-:Y:S01]  /*8880*/  IMAD R4, R3, 0xdb, RZ ;  /* 0x000000db03047824 */ /* 0x000fe200078e02ff */
[-C--:B------:R-:W-:Y:S01]  /*8890*/  LEA.HI.X.SX32 R21, R10, R17.reuse, 0x1, P1 ;  /* 0x000000110a157211 */ /* 0x080fe200008f0eff */
[----:B------:R1:W-:Y:S01]  /*88a0*/  STL.64 [R1+0xa00], R8 ;  /* 0x000a000801007387 */ /* 0x0003e20000100a00 */
[-C--:B0-----:R-:W-:Y:S01]  /*88b0*/  IADD3 R14, P4, R11, R16.reuse, RZ ;  /* 0x000000100b0e7210 */ /* 0x081fe20007f9e0ff */
[C---:B------:R-:W-:Y:S01]  /*88c0*/  IMAD R11, R3.reuse, 0x1bc, RZ ;  /* 0x000001bc030b7824 */ /* 0x040fe200078e02ff */
[----:B------:R-:W-:Y:S01]  /*88d0*/  LEA.HI.X.SX32 R7, R4, R17, 0x1, P5 ;  /* 0x0000001104077211 */ /* 0x000fe200028f0eff */
[----:B------:R-:W-:Y:S01]  /*88e0*/  IMAD R12, R3, 0x6e, RZ ;  /* 0x0000006e030c7824 */ /* 0x000fe200078e02ff */
[----:B------:R0:W-:Y:S02]  /*88f0*/  STL.64 [R1+0xd58], R22 ;  /* 0x000d581601007387 */ /* 0x0001e40000100a00 */
[-C--:B-1----:R-:W-:Y:S01]  /*8900*/  IADD3 R8, P3, R11, R16.reuse, RZ ;  /* 0x000000100b087210 */ /* 0x082fe20007f7e0ff */
[----:B------:R-:W-:Y:S01]  /*8910*/  IMAD R11, R3, 0xdc, RZ ;  /* 0x000000dc030b7824 */ /* 0x000fe200078e02ff */
[----:B------:R-:W-:Y:S01]  /*8920*/  STL.64 [R1+0x9f8], R20 ;  /* 0x0009f81401007387 */ /* 0x000fe20000100a00 */
[----:B------:R-:W-:-:S03]  /*8930*/  IADD3 R24, P6, R12, R16, RZ ;  /* 0x000000100c187210 */ /* 0x000fc60007fde0ff */
[----:B------:R1:W-:Y:S01]  /*8940*/  STL.64 [R1+0x9f0], R6 ;  /* 0x0009f00601007387 */ /* 0x0003e20000100a00 */
[----:B------:R-:W-:Y:S01]  /*8950*/  IMAD R10, R3, 0x1be, RZ ;  /* 0x000001be030a7824 */ /* 0x000fe200078e02ff */
[-C--:B0-----:R-:W-:Y:S01]  /*8960*/  IADD3 R22, P1, R11, R16.reuse, RZ ;  /* 0x000000100b167210 */ /* 0x081fe20007f3e0ff */
[C---:B------:R-:W-:Y:S02]  /*8970*/  IMAD R4, R3.reuse, 0xdd, RZ ;  /* 0x000000dd03047824 */ /* 0x040fe400078e02ff */
[C---:B-1----:R-:W-:Y:S01]  /*8980*/  IMAD R6, R3.reuse, 0x37, RZ ;  /* 0x0000003703067824 */ /* 0x042fe200078e02ff */
[-C--:B------:R-:W-:Y:S01]  /*8990*/  LEA.HI.X.SX32 R23, R12, R17.reuse, 0x1, P1 ;  /* 0x000000110c177211 */ /* 0x080fe200008f0eff */
[C---:B------:R-:W-:Y:S01]  /*89a0*/  IMAD R12, R3.reuse, 0x1c2, RZ ;  /* 0x000001c2030c7824 */ /* 0x040fe200078e02ff */
[----:B------:R-:W-:Y:S02]  /*89b0*/  IADD3 R20, P5, R10, R16, RZ ;  /* 0x000000100a147210 */ /* 0x000fe40007fbe0ff */
[-C--:B------:R-:W-:Y:S01]  /*89c0*/  LEA.HI.X.SX32 R25, R6, R17.reuse, 0x1, P6 ;  /* 0x0000001106197211 */ /* 0x080fe200030f0eff */
[----:B------:R-:W-:Y:S01]  /*89d0*/  IMAD R10, R3, 0xde, RZ ;  /* 0x000000de030a7824 */ /* 0x000fe200078e02ff */
[----:B------:R-:W-:-:S03]  /*89e0*/  LEA.HI.X.SX32 R19, R11, R17, 0x1, P2 ;  /* 0x000000110b137211 */ /* 0x000fc600010f0eff */
[----:B------:R0:W-:Y:S01]  /*89f0*/  STL.64 [R1+0xf08], R24 ;  /* 0x000f081801007387 */ /* 0x0001e20000100a00 */
[-C--:B------:R-:W-:Y:S01]  /*8a00*/  LEA.HI.X.SX32 R15, R4, R17.reuse, 0x1, P4 ;  /* 0x00000011040f7211 */ /* 0x080fe200020f0eff */
[C---:B------:R-:W-:Y:S02]  /*8a10*/  IMAD R11, R3.reuse, 0x1c4, RZ ;  /* 0x000001c4030b7824 */ /* 0x040fe400078e02ff */
[----:B------:R1:W-:Y:S01]  /*8a20*/  STL.64 [R1+0xd50], R22 ;  /* 0x000d501601007387 */ /* 0x0003e20000100a00 */
[-C--:B------:R-:W-:Y:S02]  /*8a30*/  LEA.HI.X.SX32 R9, R10, R17.reuse, 0x1, P3 ;  /* 0x000000110a097211 */ /* 0x080fe400018f0eff */
[-C--:B0-----:R-:W-:Y:S01]  /*8a40*/  IADD3 R24, P2, R12, R16.reuse, RZ ;  /* 0x000000100c187210 */ /* 0x081fe20007f5e0ff */
[C---:B------:R-:W-:Y:S01]  /*8a50*/  IMAD R12, R3.reuse, 0x6f, RZ ;  /* 0x0000006f030c7824 */ /* 0x040fe200078e02ff */
[----:B-1----:R-:W-:Y:S01]  /*8a60*/  IADD3 R22, P1, R10, R16, RZ ;  /* 0x000000100a167210 */ /* 0x002fe20007f3e0ff */
[----:B------:R0:W-:Y:S03]  /*8a70*/  STL.64 [R1+0x9e8], R18 ;  /* 0x0009e81201007387 */ /* 0x0001e60000100a00 */
[----:B------:R-:W-:Y:S01]  /*8a80*/  LEA.HI.X.SX32 R23, R12, R17, 0x1, P1 ;  /* 0x000000110c177211 */ /* 0x000fe200008f0eff */
[----:B------:R1:W-:Y:S01]  /*8a90*/  STL.64 [R1+0x9e0], R14 ;  /* 0x0009e00e01007387 */ /* 0x0003e20000100a00 */
[----:B------:R-:W-:-:S03]  /*8aa0*/  IMAD R12, R3, 0xdf, RZ ;  /* 0x000000df030c7824 */ /* 0x000fc600078e02ff */
[----:B------:R2:W-:Y:S01]  /*8ab0*/  STL.64 [R1+0xd48], R22 ;  /* 0x000d481601007387 */ /* 0x0005e20000100a00 */
[----:B0-----:R-:W-:Y:S01]  /*8ac0*/  IMAD R18, R3, 0xe, RZ ;  /* 0x0000000e03127824 */ /* 0x001fe200078e02ff */
[-C--:B-1----:R-:W-:Y:S01]  /*8ad0*/  IADD3 R14, P4, R11, R16.reuse, RZ ;  /* 0x000000100b0e7210 */ /* 0x082fe20007f9e0ff */
[C---:B------:R-:W-:Y:S01]  /*8ae0*/  IMAD R11, R3.reuse, 0x1c, RZ ;  /* 0x0000001c030b7824 */ /* 0x040fe200078e02ff */
[----:B------:R0:W-:Y:S01]  /*8af0*/  STL.64 [R1+0x9d8], R8 ;  /* 0x0009d80801007387 */ /* 0x0001e20000100a00 */
[C---:B------:R-:W-:Y:S01]  /*8b00*/  IMAD R19, R3.reuse, 0x7, RZ ;  /* 0x0000000703137824 */ /* 0x040fe200078e02ff */
[----:B--2---:R-:W-:Y:S01]  /*8b10*/  IADD3 R22, P1, R18, R16, RZ ;  /* 0x0000001012167210 */ /* 0x004fe20007f3e0ff */
[C---:B------:R-:W-:Y:S01]  /*8b20*/  IMAD R10, R3.reuse, 0x38, RZ ;  /* 0x00000038030a7824 */ /* 0x040fe200078e02ff */
[-C--:B------:R-:W-:Y:S01]  /*8b30*/  LEA.HI.X.SX32 R21, R12, R17.reuse, 0x1, P5 ;  /* 0x000000110c157211 */ /* 0x080fe200028f0eff */
[----:B------:R-:W-:Y:S01]  /*8b40*/  IMAD R12, R3, 0x70, RZ ;  /* 0x00000070030c7824 */ /* 0x000fe200078e02ff */
[----:B------:R-:W-:-:S02]  /*8b50*/  LEA.HI.X.SX32 R23, R19, R17, 0x1, P1 ;  /* 0x0000001113177211 */ /* 0x000fc400008f0eff */
[-C--:B0-----:R-:W-:Y:S01]  /*8b60*/  IADD3 R8, P3, R11, R16.reuse, RZ ;  /* 0x000000100b087210 */ /* 0x081fe20007f7e0ff */
[----:B------:R0:W-:Y:S01]  /*8b70*/  STL.64 [R1+0x9d0], R20 ;  /* 0x0009d01401007387 */ /* 0x0001e20000100a00 */
[C---:B------:R-:W-:Y:S02]  /*8b80*/  IMAD R4, R3.reuse, 0xe0, RZ ;  /* 0x000000e003047824 */ /* 0x040fe400078e02ff */
[----:B------:R-:W-:Y:S01]  /*8b90*/  LEA.HI.X.SX32 R9, R18, R17, 0x1, P3 ;  /* 0x0000001112097211 */ /* 0x000fe200018f0eff */
[----:B------:R1:W-:Y:S01]  /*8ba0*/  STL.64 [R1+0x1088], R22 ;  /* 0x0010881601007387 */ /* 0x0003e20000100a00 */
[----:B------:R-:W-:Y:S01]  /*8bb0*/  IMAD R7, R3, 0x1c0, RZ ;  /* 0x000001c003077824 */ /* 0x000fe200078e02ff */
[-C--:B------:R-:W-:Y:S02]  /*8bc0*/  IADD3 R18, P3, R4, R16.reuse, RZ ;  /* 0x0000001004127210 */ /* 0x080fe40007f7e0ff */
[----:B------:R2:W-:Y:S01]  /*8bd0*/  STL.64 [R1+0x1050], R8 ;  /* 0x0010500801007387 */ /* 0x0005e20000100a00 */
[----:B0-----:R-:W-:-:S02]  /*8be0*/  IADD3 R20, P5, R10, R16, RZ ;  /* 0x000000100a147210 */ /* 0x001fc40007fbe0ff */
[-C--:B-1----:R-:W-:Y:S02]  /*8bf0*/  IADD3 R22, P1, R12, R16.reuse, RZ ;  /* 0x000000100c167210 */ /* 0x082fe40007f3e0ff */
[-C--:B------:R-:W-:Y:S01]  /*8c00*/  LEA.HI.X.SX32 R21, R11, R17.reuse, 0x1, P5 ;  /* 0x000000110b157211 */ /* 0x080fe200028f0eff */
[C---:B--2---:R-:W-:Y:S01]  /*8c10*/  IMAD R9, R3.reuse, 0x1c6, RZ ;  /* 0x000001c603097824 */ /* 0x044fe200078e02ff */
[-C--:B------:R-:W-:Y:S01]  /*8c20*/  LEA.HI.X.SX32 R23, R10, R17.reuse, 0x1, P1 ;  /* 0x000000110a177211 */ /* 0x080fe200008f0eff */
[----:B------:R-:W-:Y:S01]  /*8c30*/  IMAD R8, R3, 0x1ca, RZ ;  /* 0x000001ca03087824 */ /* 0x000fe200078e02ff */
[-C--:B------:R-:W-:Y:S01]  /*8c40*/  IADD3 R6, P6, R7, R16.reuse, RZ ;  /* 0x0000001007067210 */ /* 0x080fe20007fde0ff */
[----:B------:R0:W-:Y:S01]  /*8c50*/  STL.64 [R1+0xfe0], R20 ;  /* 0x000fe01401007387 */ /* 0x0001e20000100a00 */
[-C--:B------:R-:W-:Y:S02]  /*8c60*/  LEA.HI.X.SX32 R19, R12, R17.reuse, 0x1, P3 ;  /* 0x000000110c137211 */ /* 0x080fe400018f0eff */
[----:B------:R-:W-:Y:S01]  /*8c70*/  LEA.HI.X.SX32 R7, R4, R17, 0x1, P6 ;  /* 0x0000001104077211 */ /* 0x000fe200030f0eff */
[----:B------:R1:W-:Y:S01]  /*8c80*/  STL.64 [R1+0xf00], R22 ;  /* 0x000f001601007387 */ /* 0x0003e20000100a00 */
[----:B0-----:R-:W-:Y:S01]  /*8c90*/  IADD3 R20, P5, R9, R16, RZ ;  /* 0x0000001009147210 */ /* 0x001fe20007fbe0ff */
[----:B------:R-:W-:-:S02]  /*8ca0*/  IMAD R9, R3, 0xe2, RZ ;  /* 0x000000e203097824 */ /* 0x000fc400078e02ff */
[----:B------:R0:W-:Y:S01]  /*8cb0*/  STL.64 [R1+0xd40], R18 ;  /* 0x000d401201007387 */ /* 0x0001e20000100a00 */
[-C--:B-1----:R-:W-:Y:S01]  /*8cc0*/  IADD3 R22, P6, R8, R16.reuse, RZ ;  /* 0x0000001008167210 */ /* 0x082fe20007fde0ff */
[C---:B------:R-:W-:Y:S02]  /*8cd0*/  IMAD R8, R3.reuse, 0x71, RZ ;  /* 0x0000007103087824 */ /* 0x040fe400078e02ff */
        /* <DEDUP_REMOVED lines=9> */
[----:B------:R-:W-:Y:S01]  /*8d70*/  STL.64 [R1+0x9c0], R24 ;  /* 0x0009c01801007387 */ /* 0x000fe20000100a00 */
[----:B------:R-:W-:-:S03]  /*8d80*/  IMAD R11, R3, 0x1c8, RZ ;  /* 0x000001c8030b7824 */ /* 0x000fc600078e02ff */
[----:B------:R1:W-:Y:S01]  /*8d90*/  STL.64 [R1+0xd38], R18 ;  /* 0x000d381201007387 */ /* 0x0003e20000100a00 */
[----:B0-----:R-:W-:-:S03]  /*8da0*/  IMAD R6, R3, 0xe4, RZ ;  /* 0x000000e403067824 */ /* 0x001fc600078e02ff */
[----:B------:R0:W-:Y:S04]  /*8db0*/  STL.64 [R1+0x9b8], R14 ;  /* 0x0009b80e01007387 */ /* 0x0001e80000100a00 */
[----:B------:R2:W-:Y:S01]  /*8dc0*/  STL.64 [R1+0x9b0], R20 ;  /* 0x0009b01401007387 */ /* 0x0005e20000100a00 */
[-C--:B------:R-:W-:Y:S02]  /*8dd0*/  IADD3 R10, P1, R11, R16.reuse, RZ ;  /* 0x000000100b0a7210 */ /* 0x080fe40007f3e0ff */
[-C--:B-1----:R-:W-:Y:S01]  /*8de0*/  IADD3 R18, P3, R12, R16.reuse, RZ ;  /* 0x000000100c127210 */ /* 0x082fe20007f7e0ff */
[C---:B------:R-:W-:Y:S01]  /*8df0*/  IMAD R7, R3.reuse, 0x1cc, RZ ;  /* 0x000001cc03077824 */ /* 0x040fe200078e02ff */
[----:B0-----:R-:W-:Y:S01]  /*8e00*/  IADD3 R14, P4, R6, R16, RZ ;  /* 0x00000010060e7210 */ /* 0x001fe20007f9e0ff */
[----:B--2---:R-:W-:-:S03]  /*8e10*/  IMAD R20, R3, 0x39, RZ ;  /* 0x0000003903147824 */ /* 0x004fc600078e02ff */
[-C--:B------:R-:W-:Y:S01]  /*8e20*/  LEA.HI.X.SX32 R15, R12, R17.reuse, 0x1, P4 ;  /* 0x000000110c0f7211 */ /* 0x080fe200020f0eff */
[----:B------:R-:W-:Y:S01]  /*8e30*/  IMAD R12, R3, 0x1d2, RZ ;  /* 0x000001d2030c7824 */ /* 0x000fe200078e02ff */
[-C--:B------:R-:W-:Y:S02]  /*8e40*/  LEA.HI.X.SX32 R11, R6, R17.reuse, 0x1, P1 ;  /* 0x00000011060b7211 */ /* 0x080fe400008f0eff */
[----:B------:R-:W-:Y:S02]  /*8e50*/  LEA.HI.X.SX32 R19, R20, R17, 0x1, P3 ;  /* 0x0000001114137211 */ /* 0x000fe400018f0eff */
[-C--:B------:R-:W-:Y:S01]  /*8e60*/  IADD3 R24, P2, R7, R16.reuse, RZ ;  /* 0x0000001007187210 */ /* 0x080fe20007f5e0ff */
[C---:B------:R-:W-:Y:S02]  /*8e70*/  IMAD R7, R3.reuse, 0xe6, RZ ;  /* 0x000000e603077824 */ /* 0x040fe400078e02ff */
[----:B------:R0:W-:Y:S04]  /*8e80*/  STL.64 [R1+0xef8], R18 ;  /* 0x000ef81201007387 */ /* 0x0001e80000100a00 */
[----:B------:R1:W-:Y:S04]  /*8e90*/  STL.64 [R1+0xd30], R14 ;  /* 0x000d300e01007387 */ /* 0x0003e80000100a00 */
[----:B------:R2:W-:Y:S01]  /*8ea0*/  STL.64 [R1+0x9a8], R10 ;  /* 0x0009a80a01007387 */ /* 0x0005e20000100a00 */
[C---:B------:R-:W-:Y:S01]  /*8eb0*/  IMAD R9, R3.reuse, 0x1ce, RZ ;  /* 0x000001ce03097824 */ /* 0x040fe200078e02ff */
[-C--:B0-----:R-:W-:Y:S01]  /*8ec0*/  IADD3 R18, P1, R12, R16.reuse, RZ ;  /* 0x000000100c127210 */ /* 0x081fe20007f3e0ff */
[----:B------:R-:W-:Y:S01]  /*8ed0*/  IMAD R12, R3, 0x73, RZ ;  /* 0x00000073030c7824 */ /* 0x000fe200078e02ff */
[----:B-1----:R-:W-:Y:S01]  /*8ee0*/  IADD3 R14, P4, R7, R16, RZ ;  /* 0x00000010070e7210 */ /* 0x002fe20007f9e0ff */
[----:B--2---:R-:W-:-:S03]  /*8ef0*/  IMAD R10, R3, 0xe5, RZ ;  /* 0x000000e5030a7824 */ /* 0x004fc600078e02ff */
        /* <DEDUP_REMOVED lines=25> */
[-C--:B------:R-:W-:Y:S01]  /*9090*/  LEA.HI.X.SX32 R21, R4, R17.reuse, 0x1, P3 ;  /* 0x0000001104157211 */ /* 0x080fe200018f0eff */
[C---:B------:R-:W-:Y:S01]  /*90a0*/  IMAD R4, R3.reuse, 0x75, RZ ;  /* 0x0000007503047824 */ /* 0x040fe200078e02ff */
[----:B------:R-:W-:Y:S01]  /*90b0*/  LEA.HI.X.SX32 R25, R6, R17, 0x1, P2 ;  /* 0x0000001106197211 */ /* 0x000fe200010f0eff */
[----:B------:R-:W-:Y:S01]  /*90c0*/  IMAD R11, R3, 0x1d4, RZ ;  /* 0x000001d4030b7824 */ /* 0x000fe200078e02ff */
[----:B------:R0:W-:Y:S01]  /*90d0*/  STL.64 [R1+0xd20], R8 ;  /* 0x000d200801007387 */ /* 0x0001e20000100a00 */
[----:B------:R-:W-:-:S03]  /*90e0*/  IADD3 R14, P5, R12, R16, RZ ;  /* 0x000000100c0e7210 */ /* 0x000fc60007fbe0ff */
[----:B------:R-:W-:Y:S01]  /*90f0*/  STL.64 [R1+0xef0], R24 ;  /* 0x000ef01801007387 */ /* 0x000fe20000100a00 */
[-C--:B------:R-:W-:Y:S01]  /*9100*/  LEA.HI.X.SX32 R15, R4, R17.reuse, 0x1, P5 ;  /* 0x00000011040f7211 */ /* 0x080fe200028f0eff */
[----:B------:R-:W-:Y:S01]  /*9110*/  IMAD R4, R3, 0xeb, RZ ;  /* 0x000000eb03047824 */ /* 0x000fe200078e02ff */
[----:B------:R-:W-:Y:S01]  /*9120*/  IADD3 R10, P6, R11, R16, RZ ;  /* 0x000000100b0a7210 */ /* 0x000fe20007fde0ff */
[----:B------:R1:W-:Y:S01]  /*9130*/  STL.64 [R1+0x988], R20 ;  /* 0x0009881401007387 */ /* 0x0003e20000100a00 */
[C---:B0-----:R-:W-:Y:S02]  /*9140*/  IMAD R8, R3.reuse, 0x1da, RZ ;  /* 0x000001da03087824 */ /* 0x041fe400078e02ff */
[----:B------:R-:W-:Y:S01]  /*9150*/  IMAD R9, R3, 0xe9, RZ ;  /* 0x000000e903097824 */ /* 0x000fe200078e02ff */
[----:B------:R-:W-:-:S04]  /*9160*/  LEA.HI.X.SX32 R11, R12, R17, 0x1, P6 ;  /* 0x000000110c0b7211 */ /* 0x000fc800030f0eff */
[-C--:B------:R-:W-:Y:S02]  /*9170*/  LEA.HI.X.SX32 R19, R9, R17.reuse, 0x1, P1 ;  /* 0x0000001109137211 */ /* 0x080fe400008f0eff */
[-C--:B-1----:R-:W-:Y:S01]  /*9180*/  IADD3 R20, P3, R8, R16.reuse, RZ ;  /* 0x0000001008147210 */ /* 0x082fe20007f7e0ff */
[C---:B------:R-:W-:Y:S01]  /*9190*/  IMAD R8, R3.reuse, 0x1dc, RZ ;  /* 0x000001dc03087824 */ /* 0x040fe200078e02ff */
[----:B------:R-:W-:Y:S01]  /*91a0*/  LEA.HI.X.SX32 R23, R4, R17, 0x1, P4 ;  /* 0x0000001104177211 */ /* 0x000fe200020f0eff */
[----:B------:R0:W-:Y:S01]  /*91b0*/  STL.64 [R1+0x980], R18 ;  /* 0x0009801201007387 */ /* 0x0001e20000100a00 */
[C---:B------:R-:W-:Y:S02]  /*91c0*/  IMAD R9, R3.reuse, 0x76, RZ ;  /* 0x0000007603097824 */ /* 0x040fe400078e02ff */
[C---:B------:R-:W-:Y:S01]  /*91d0*/  IMAD R7, R3.reuse, 0x1d8, RZ ;  /* 0x000001d803077824 */ /* 0x040fe200078e02ff */
[----:B------:R1:W-:Y:S04]  /*91e0*/  STL.64 [R1+0xd18], R14 ;  /* 0x000d180e01007387 */ /* 0x0003e80000100a00 */
[----:B------:R2:W-:Y:S01]  /*91f0*/  STL.64 [R1+0x978], R10 ;  /* 0x0009780a01007387 */ /* 0x0005e20000100a00 */
[----:B0-----:R-:W-:Y:S01]  /*9200*/  IADD3 R18, P1, R8, R16, RZ ;  /* 0x0000001008127210 */ /* 0x001fe20007f3e0ff */
[----:B------:R-:W-:-:S02]  /*9210*/  IMAD R8, R3, 0xec, RZ ;  /* 0x000000ec03087824 */ /* 0x000fc400078e02ff */
[----:B------:R0:W-:Y:S01]  /*9220*/  STL.64 [R1+0x970], R22 ;  /* 0x0009701601007387 */ /* 0x0001e20000100a00 */
[-C--:B-1----:R-:W-:Y:S02]  /*9230*/  IADD3 R14, P5, R9, R16.reuse, RZ ;  /* 0x00000010090e7210 */ /* 0x082fe40007fbe0ff */
[-C--:B------:R-:W-:Y:S02]  /*9240*/  IADD3 R6, P2, R7, R16.reuse, RZ ;  /* 0x0000001007067210 */ /* 0x080fe40007f5e0ff */
[----:B--2---:R-:W-:Y:S01]  /*9250*/  IADD3 R10, P6, R8, R16, RZ ;  /* 0x00000010080a7210 */ /* 0x004fe20007fde0ff */
[----:B0-----:R-:W-:-:S03]  /*9260*/  IMAD R22, R3, 0x3b, RZ ;  /* 0x0000003b03167824 */ /* 0x001fc600078e02ff */
[-C--:B------:R-:W-:Y:S01]  /*9270*/  LEA.HI.X.SX32 R11, R9, R17.reuse, 0x1, P6 ;  /* 0x00000011090b7211 */ /* 0x080fe200030f0eff */
[C---:B------:R-:W-:Y:S01]  /*9280*/  IMAD R12, R3.reuse, 0x1de, RZ ;  /* 0x000001de030c7824 */ /* 0x040fe200078e02ff */
[-C--:B------:R-:W-:Y:S02]  /*9290*/  LEA.HI.X.SX32 R7, R8, R17.reuse, 0x1, P2 ;  /* 0x0000001108077211 */ /* 0x080fe400010f0eff */
[----:B------:R-:W-:Y:S01]  /*92a0*/  LEA.HI.X.SX32 R15, R22, R17, 0x1, P5 ;  /* 0x00000011160f7211 */ /* 0x000fe200028f0eff */
[----:B------:R-:W-:Y:S01]  /*92b0*/  IMAD R4, R3, 0x1e0, RZ ;  /* 0x000001e003047824 */ /* 0x000fe200078e02ff */
[----:B------:R-:W-:-:S03]  /*92c0*/  IADD3 R24, P4, R12, R16, RZ ;  /* 0x000000100c187210 */ /* 0x000fc60007f9e0ff */
[----:B------:R0:W-:Y:S01]  /*92d0*/  STL.64 [R1+0xee8], R14 ;  /* 0x000ee80e01007387 */ /* 0x0001e20000100a00 */
[----:B------:R-:W-:-:S03]  /*92e0*/  IMAD R12, R3, 0xee, RZ ;  /* 0x000000ee030c7824 */ /* 0x000fc600078e02ff */
[----:B------:R-:W-:Y:S04]  /*92f0*/  STL.64 [R1+0xd10], R10 ;  /* 0x000d100a01007387 */ /* 0x000fe80000100a00 */
[----:B------:R1:W-:Y:S01]  /*9300*/  STL.64 [R1+0x968], R6 ;  /* 0x0009680601007387 */ /* 0x0003e20000100a00 */
[-C--:B0-----:R-:W-:Y:S01]  /*9310*/  IADD3 R14, P5, R4, R16.reuse, RZ ;  /* 0x00000010040e7210 */ /* 0x081fe20007fbe0ff */
[C---:B------:R-:W-:Y:S02]  /*9320*/  IMAD R4, R3.reuse, 0x77, RZ ;  /* 0x0000007703047824 */ /* 0x040fe400078e02ff */
[----:B-1----:R-:W-:Y:S01]  /*9330*/  IMAD R6, R3, 0xed, RZ ;  /* 0x000000ed03067824 */ /* 0x002fe200078e02ff */
[----:B------:R-:W-:-:S04]  /*9340*/  IADD3 R10, P6, R12, R16, RZ ;  /* 0x000000100c0a7210 */ /* 0x000fc80007fde0ff */
[-C--:B------:R-:W-:Y:S02]  /*9350*/  LEA.HI.X.SX32 R21, R6, R17.reuse, 0x1, P3 ;  /* 0x0000001106157211 */ /* 0x080fe400018f0eff */
[----:B------:R-:W-:-:S03]  /*9360*/  LEA.HI.X.SX32 R11, R4, R17, 0x1, P6 ;  /* 0x00000011040b7211 */ /* 0x000fc600030f0eff */
[----:B------:R0:W-:Y:S01]  /*9370*/  STL.64 [R1+0x960], R20 ;  /* 0x0009601401007387 */ /* 0x0001e20000100a00 */
[-C--:B------:R-:W-:Y:S01]  /*9380*/  LEA.HI.X.SX32 R19, R12, R17.reuse, 0x1, P1 ;  /* 0x000000110c137211 */ /* 0x080fe200008f0eff */
[C---:B------:R-:W-:Y:S02]  /*9390*/  IMAD R23, R3.reuse, 0xef, RZ ;  /* 0x000000ef03177824 */ /* 0x040fe400078e02ff */
[----:B------:R1:W-:Y:S01]  /*93a0*/  STL.64 [R1+0xd08], R10 ;  /* 0x000d080a01007387 */ /* 0x0003e20000100a00 */
[C---:B------:R-:W-:Y:S02]  /*93b0*/  IMAD R12, R3.reuse, 0xf, RZ ;  /* 0x0000000f030c7824 */ /* 0x040fe400078e02ff */
[----:B0-----:R-:W-:Y:S01]  /*93c0*/  IMAD R20, R3, 0x1e, RZ ;  /* 0x0000001e03147824 */ /* 0x001fe200078e02ff */
[----:B------:R-:W-:-:S04]  /*93d0*/  LEA.HI.X.SX32 R25, R23, R17, 0x1, P4 ;  /* 0x0000001117197211 */ /* 0x000fc800020f0eff */
[----:B-1----:R-:W-:Y:S01]  /*93e0*/  IADD3 R10, P6, R20, R16, RZ ;  /* 0x00000010140a7210 */ /* 0x002fe20007fde0ff */
[C---:B------:R-:W-:Y:S02]  /*93f0*/  IMAD R21, R3.reuse, 0x3c, RZ ;  /* 0x0000003c03157824 */ /* 0x040fe400078e02ff */
[C---:B------:R-:W-:Y:S01]  /*9400*/  IMAD R4, R3.reuse, 0xf0, RZ ;  /* 0x000000f003047824 */ /* 0x040fe200078e02ff */
[----:B------:R-:W-:Y:S01]  /*9410*/  LEA.HI.X.SX32 R11, R12, R17, 0x1, P6 ;  /* 0x000000110c0b7211 */ /* 0x000fe200030f0eff */
[----:B------:R0:W-:Y:S01]  /*9420*/  STL.64 [R1+0x958], R18 ;  /* 0x0009581201007387 */ /* 0x0001e20000100a00 */
[----:B------:R-:W-:-:S03]  /*9430*/  IMAD R22, R3, 0x78, RZ ;  /* 0x0000007803167824 */ /* 0x000fc600078e02ff */
[----:B------:R-:W-:Y:S04]  /*9440*/  STL.64 [R1+0x950], R24 ;  /* 0x0009501801007387 */ /* 0x000fe80000100a00 */
[----:B------:R1:W-:Y:S01]  /*9450*/  STL.64 [R1+0x1048], R10 ;  /* 0x0010480a01007387 */ /* 0x0003e20000100a00 */
[----:B0-----:R-:W-:Y:S01]  /*9460*/  IADD3 R18, P1, R21, R16, RZ ;  /* 0x0000001015127210 */ /* 0x001fe20007f3e0ff */
[----:B------:R-:W-:-:S03]  /*9470*/  IMAD R12, R3, 0x1e6, RZ ;  /* 0x000001e6030c7824 */ /* 0x000fc600078e02ff */
[-C--:B------:R-:W-:Y:S02]  /*9480*/  LEA.HI.X.SX32 R19, R20, R17.reuse, 0x1, P1 ;  /* 0x0000001114137211 */ /* 0x080fe400008f0eff */
[-C--:B-1----:R-:W-:Y:S02]  /*9490*/  IADD3 R10, P6, R4, R16.reuse, RZ ;  /* 0x00000010040a7210 */ /* 0x082fe40007fde0ff */
[CC--:B------:R-:W-:Y:S02]  /*94a0*/  IADD3 R24, P4, R22.reuse, R16.reuse, RZ ;  /* 0x0000001016187210 */ /* 0x0c0fe40007f9e0ff */
[-C--:B------:R-:W-:Y:S01]  /*94b0*/  LEA.HI.X.SX32 R11, R22, R17.reuse, 0x1, P6 ;  /* 0x00000011160b7211 */ /* 0x080fe200030f0eff */
[----:B------:R-:W-:Y:S01]  /*94c0*/  IMAD R9, R3, 0x1e2, RZ ;  /* 0x000001e203097824 */ /* 0x000fe200078e02ff */
[----:B------:R0:W-:Y:S01]  /*94d0*/  STL.64 [R1+0xfd0], R18 ;  /* 0x000fd01201007387 */ /* 0x0001e20000100a00 */
[-C--:B------:R-:W-:Y:S02]  /*94e0*/  LEA.HI.X.SX32 R25, R21, R17.reuse, 0x1, P4 ;  /* 0x0000001115197211 */ /* 0x080fe400020f0eff */
[----:B------:R-:W-:Y:S01]  /*94f0*/  LEA.HI.X.SX32 R15, R4, R17, 0x1, P5 ;  /* 0x00000011040f7211 */ /* 0x000fe200028f0eff */
[----:B------:R1:W-:Y:S01]  /*9500*/  STL.64 [R1+0xd00], R10 ;  /* 0x000d000a01007387 */ /* 0x0003e20000100a00 */
[----:B------:R-:W-:Y:S01]  /*9510*/  IADD3 R8, P2, R9, R16, RZ ;  /* 0x0000001009087210 */ /* 0x000fe20007f5e0ff */
[----:B------:R-:W-:-:S02]  /*9520*/  IMAD R7, R3, 0x1e4, RZ ;  /* 0x000001e403077824 */ /* 0x000fc400078e02ff */
[----:B------:R-:W-:Y:S01]  /*9530*/  STL.64 [R1+0xee0], R24 ;  /* 0x000ee01801007387 */ /* 0x000fe20000100a00 */
[-C--:B0-----:R-:W-:Y:S01]  /*9540*/  IADD3 R18, P1, R12, R16.reuse, RZ ;  /* 0x000000100c127210 */ /* 0x081fe20007f3e0ff */
[C---:B------:R-:W-:Y:S02]  /*9550*/  IMAD R12, R3.reuse, 0xf2, RZ ;  /* 0x000000f2030c7824 */ /* 0x040fe400078e02ff */
[C---:B-1----:R-:W-:Y:S02]  /*9560*/  IMAD R10, R3.reuse, 0x1ea, RZ ;  /* 0x000001ea030a7824 */ /* 0x042fe400078e02ff */
[C---:B------:R-:W-:Y:S01]  /*9570*/  IMAD R11, R3.reuse, 0xf1, RZ ;  /* 0x000000f1030b7824 */ /* 0x040fe200078e02ff */
[----:B------:R0:W-:Y:S01]  /*9580*/  STL.64 [R1+0x948], R14 ;  /* 0x0009480e01007387 */ /* 0x0001e20000100a00 */
[----:B------:R-:W-:Y:S01]  /*9590*/  IMAD R4, R3, 0x79, RZ ;  /* 0x0000007903047824 */ /* 0x000fe200078e02ff */
[----:B------:R-:W-:Y:S02]  /*95a0*/  IADD3 R22, P6, R12, R16, RZ ;  /* 0x000000100c167210 */ /* 0x000fe40007fde0ff */
[----:B------:R-:W-:-:S02]  /*95b0*/  LEA.HI.X.SX32 R9, R11, R17, 0x1, P2 ;  /* 0x000000110b097211 */ /* 0x000fc400010f0eff */
[-C--:B------:R-:W-:Y:S01]  /*95c0*/  IADD3 R6, P3, R7, R16.reuse, RZ ;  /* 0x0000001007067210 */ /* 0x080fe20007f7e0ff */
[C---:B------:R-:W-:Y:S01]  /*95d0*/  IMAD R11, R3.reuse, 0x7a, RZ ;  /* 0x0000007a030b7824 */ /* 0x040fe200078e02ff */
[-C--:B------:R-:W-:Y:S02]  /*95e0*/  LEA.HI.X.SX32 R23, R4, R17.reuse, 0x1, P6 ;  /* 0x0000001104177211 */ /* 0x080fe400030f0eff */
[-C--:B0-----:R-:W-:Y:S01]  /*95f0*/  IADD3 R14, P5, R10, R16.reuse, RZ ;  /* 0x000000100a0e7210 */ /* 0x081fe20007fbe0ff */
[C---:B------:R-:W-:Y:S01]  /*9600*/  IMAD R10, R3.reuse, 0x1ec, RZ ;  /* 0x000001ec030a7824 */ /* 0x040fe200078e02ff */
[----:B------:R0:W-:Y:S01]  /*9610*/  STL.64 [R1+0x940], R8 ;  /* 0x0009400801007387 */ /* 0x0001e20000100a00 */
[C---:B------:R-:W-:Y:S01]  /*9620*/  IMAD R4, R3.reuse, 0xf3, RZ ;  /* 0x000000f303047824 */ /* 0x040fe200078e02ff */
[-C--:B------:R-:W-:Y:S01]  /*9630*/  LEA.HI.X.SX32 R7, R12, R17.reuse, 0x1, P3 ;  /* 0x000000110c077211 */ /* 0x080fe200018f0eff */
[C---:B------:R-:W-:Y:S01]  /*9640*/  IMAD R24, R3.reuse, 0x3d, RZ ;  /* 0x0000003d03187824 */ /* 0x040fe200078e02ff */
[----:B------:R1:W-:Y:S01]  /*9650*/  STL.64 [R1+0xcf8], R22 ;  /* 0x000cf81601007387 */ /* 0x0003e20000100a00 */
[C---:B------:R-:W-:Y:S01]  /*9660*/  IMAD R20, R3.reuse, 0x1e8, RZ ;  /* 0x000001e803147824 */ /* 0x040fe200078e02ff */
[-C--:B------:R-:W-:Y:S01]  /*9670*/  LEA.HI.X.SX32 R19, R4, R17.reuse, 0x1, P1 ;  /* 0x0000001104137211 */ /* 0x080fe200008f0eff */
[C---:B------:R-:W-:Y:S01]  /*9680*/  IMAD R12, R3.reuse, 0x1ee, RZ ;  /* 0x000001ee030c7824 */ /* 0x040fe200078e02ff */
[-C--:B0-----:R-:W-:Y:S01]  /*9690*/  IADD3 R8, P2, R10, R16.reuse, RZ ;  /* 0x000000100a087210 */ /* 0x081fe20007f5e0ff */
[----:B------:R-:W-:Y:S01]  /*96a0*/  IMAD R10, R3, 0xf4, RZ ;  /* 0x000000f4030a7824 */ /* 0x000fe200078e02ff */
[----:B------:R0:W-:Y:S01]  /*96b0*/  STL.64 [R1+0x938], R6 ;  /* 0x0009380601007387 */ /* 0x0001e20000100a00 */
[-C--:B-1----:R-:W-:Y:S01]  /*96c0*/  IADD3 R22, P6, R11, R16.reuse, RZ ;  /* 0x000000100b167210 */ /* 0x082fe20007fde0ff */
[----:B------:R-:W-:Y:S01]  /*96d0*/  IMAD R4, R3, 0x1f0, RZ ;  /* 0x000001f003047824 */ /* 0x000fe200078e02ff */
[----:B------:R-:W-:Y:S01]  /*96e0*/  IADD3 R20, P4, R20, R16, RZ ;  /* 0x0000001014147210 */ /* 0x000fe20007f9e0ff */
[----:B------:R1:W-:Y:S01]  /*96f0*/  STL.64 [R1+0x930], R18 ;  /* 0x0009301201007387 */ /* 0x0003e20000100a00 */
[----:B------:R-:W-:-:S02]  /*9700*/  LEA.HI.X.SX32 R23, R24, R17, 0x1, P6 ;  /* 0x0000001118177211 */ /* 0x000fc400030f0eff */
[----:B0-----:R-:W-:-:S03]  /*9710*/  IADD3 R6, P3, R10, R16, RZ ;  /* 0x000000100a067210 */ /* 0x001fc60007f7e0ff */
[----:B------:R0:W-:Y:S01]  /*9720*/  STL.64 [R1+0xed8], R22 ;  /* 0x000ed81601007387 */ /* 0x0001e20000100a00 */
[-C--:B------:R-:W-:Y:S02]  /*9730*/  LEA.HI.X.SX32 R7, R11, R17.reuse, 0x1, P3 ;  /* 0x000000110b077211 */ /* 0x080fe400018f0eff */
[-C--:B-1----:R-:W-:Y:S01]  /*9740*/  IADD3 R18, P1, R12, R16.reuse, RZ ;  /* 0x000000100c127210 */ /* 0x082fe20007f3e0ff */
[C---:B------:R-:W-:Y:S01]  /*9750*/  IMAD R12, R3.reuse, 0xf6, RZ ;  /* 0x000000f6030c7824 */ /* 0x040fe200078e02ff */
[-C--:B------:R-:W-:Y:S01]  /*9760*/  LEA.HI.X.SX32 R21, R10, R17.reuse, 0x1, P4 ;  /* 0x000000110a157211 */ /* 0x080fe200020f0eff */
[C---:B------:R-:W-:Y:S01]  /*9770*/  IMAD R10, R3.reuse, 0xf5, RZ ;  /* 0x000000f5030a7824 */ /* 0x040fe200078e02ff */
[----:B------:R1:W-:Y:S01]  /*9780*/  STL.64 [R1+0xcf0], R6 ;  /* 0x000cf00601007387 */ /* 0x0003e20000100a00 */
[----:B0-----:R-:W-:Y:S01]  /*9790*/  IADD3 R22, P6, R4, R16, RZ ;  /* 0x0000001004167210 */ /* 0x001fe20007fde0ff */
[----:B------:R-:W-:Y:S02]  /*97a0*/  IMAD R4, R3, 0x7b, RZ ;  /* 0x0000007b03047824 */ /* 0x000fe400078e02ff */
[----:B------:R-:W-:-:S02]  /*97b0*/  LEA.HI.X.SX32 R15, R10, R17, 0x1, P5 ;  /* 0x000000110a0f7211 */ /* 0x000fc400028f0eff */
[----:B-1----:R-:W-:Y:S01]  /*97c0*/  IADD3 R6, P3, R12, R16, RZ ;  /* 0x000000100c067210 */ /* 0x002fe20007f7e0ff */
[----:B------:R-:W-:Y:S03]  /*97d0*/  STL.64 [R1+0x928], R20 ;  /* 0x0009281401007387 */ /* 0x000fe60000100a00 */
[-C--:B------:R-:W-:Y:S01]  /*97e0*/  LEA.HI.X.SX32 R7, R4, R17.reuse, 0x1, P3 ;  /* 0x0000001104077211 */ /* 0x080fe200018f0eff */
[C---:B------:R-:W-:Y:S01]  /*97f0*/  IMAD R24, R3.reuse, 0x3e, RZ ;  /* 0x0000003e03187824 */ /* 0x040fe200078e02ff */
[----:B------:R0:W-:Y:S01]  /*9800*/  STL.64 [R1+0x920], R14 ;  /* 0x0009200e01007387 */ /* 0x0001e20000100a00 */
[----:B------:R-:W-:Y:S01]  /*9810*/  LEA.HI.X.SX32 R9, R12, R17, 0x1, P2 ;  /* 0x000000110c097211 */ /* 0x000fe200010f0eff */
[C---:B------:R-:W-:Y:S02]  /*9820*/  IMAD R4, R3.reuse, 0x7c, RZ ;  /* 0x0000007c03047824 */ /* 0x040fe400078e02ff */
[----:B------:R1:W-:Y:S01]  /*9830*/  STL.64 [R1+0xce8], R6 ;  /* 0x000ce80601007387 */ /* 0x0003e20000100a00 */
[----:B------:R-:W-:-:S03]  /*9840*/  IMAD R12, R3, 0x1f, RZ ;  /* 0x0000001f030c7824 */ /* 0x000fc600078e02ff */
[----:B------:R2:W-:Y:S01]  /*9850*/  STL.64 [R1+0x918], R8 ;  /* 0x0009180801007387 */ /* 0x0005e20000100a00 */
[----:B0-----:R-:W-:Y:S01]  /*9860*/  IADD3 R14, P3, R24, R16, RZ ;  /* 0x00000010180e7210 */ /* 0x001fe20007f7e0ff */
[----:B-1----:R-:W-:-:S03]  /*9870*/  IMAD R6, R3, 0xf7, RZ ;  /* 0x000000f703067824 */ /* 0x002fc600078e02ff */
[-C--:B------:R-:W-:Y:S01]  /*9880*/  LEA.HI.X.SX32 R15, R12, R17.reuse, 0x1, P3 ;  /* 0x000000110c0f7211 */ /* 0x080fe200018f0eff */
[C---:B------:R-:W-:Y:S01]  /*9890*/  IMAD R7, R3.reuse, 0xf8, RZ ;  /* 0x000000f803077824 */ /* 0x040fe200078e02ff */
[----:B--2---:R-:W-:Y:S02]  /*98a0*/  IADD3 R8, P2, R4, R16, RZ ;  /* 0x0000001004087210 */ /* 0x004fe40007f5e0ff */
[-C--:B------:R-:W-:Y:S01]  /*98b0*/  LEA.HI.X.SX32 R19, R6, R17.reuse, 0x1, P1 ;  /* 0x0000001106137211 */ /* 0x080fe200008f0eff */
[C---:B------:R-:W-:Y:S01]  /*98c0*/  IMAD R12, R3.reuse, 0x1f8, RZ ;  /* 0x000001f8030c7824 */ /* 0x040fe200078e02ff */
[-C--:B------:R-:W-:Y:S01]  /*98d0*/  LEA.HI.X.SX32 R9, R24, R17.reuse, 0x1, P2 ;  /* 0x0000001118097211 */ /* 0x080fe200010f0eff */
[----:B------:R-:W-:Y:S02]  /*98e0*/  IMAD R6, R3, 0x1f6, RZ ;  /* 0x000001f603067824 */ /* 0x000fe400078e02ff */
[----:B------:R0:W-:Y:S04]  /*98f0*/  STL.64 [R1+0x910], R18 ;  /* 0x0009101201007387 */ /* 0x0001e80000100a00 */
[----:B------:R1:W-:Y:S01]  /*9900*/  STL.64 [R1+0xfc8], R14 ;  /* 0x000fc80e01007387 */ /* 0x0003e20000100a00 */
[----:B------:R-:W-:-:S03]  /*9910*/  LEA.HI.X.SX32 R23, R7, R17, 0x1, P6 ;  /* 0x0000001107177211 */ /* 0x000fc600030f0eff */
[----:B------:R2:W-:Y:S01]  /*9920*/  STL.64 [R1+0xed0], R8 ;  /* 0x000ed00801007387 */ /* 0x0005e20000100a00 */
[----:B0-----:R-:W-:Y:S01]  /*9930*/  IADD3 R18, P1, R7, R16, RZ ;  /* 0x0000001007127210 */ /* 0x001fe20007f3e0ff */
[----:B------:R-:W-:-:S03]  /*9940*/  IMAD R11, R3, 0x1f2, RZ ;  /* 0x000001f2030b7824 */ /* 0x000fc600078e02ff */
[----:B------:R-:W-:Y:S02]  /*9950*/  LEA.HI.X.SX32 R19, R4, R17, 0x1, P1 ;  /* 0x0000001104137211 */ /* 0x000fe400008f0eff */
[-C--:B-1----:R-:W-:Y:S02]  /*9960*/  IADD3 R14, P3, R6, R16.reuse, RZ ;  /* 0x00000010060e7210 */ /* 0x082fe40007f7e0ff */
[-C--:B--2---:R-:W-:Y:S01]  /*9970*/  IADD3 R8, P2, R12, R16.reuse, RZ ;  /* 0x000000100c087210 */ /* 0x084fe20007f5e0ff */
[C---:B------:R-:W-:Y:S02]  /*9980*/  IMAD R12, R3.reuse, 0x1fa, RZ ;  /* 0x000001fa030c7824 */ /* 0x040fe400078e02ff */
[C---:B------:R-:W-:Y:S01]  /*9990*/  IMAD R6, R3.reuse, 0xfa, RZ ;  /* 0x000000fa03067824 */ /* 0x040fe200078e02ff */
[----:B------:R0:W-:Y:S02]  /*99a0*/  STL.64 [R1+0xce0], R18 ;  /* 0x000ce01201007387 */ /* 0x0001e40000100a00 */
[-C--:B------:R-:W-:Y:S01]  /*99b0*/  IADD3 R26, P6, R12, R16.reuse, RZ ;  /* 0x000000100c1a7210 */ /* 0x080fe20007fde0ff */
[----:B------:R-:W-:Y:S01]  /*99c0*/  IMAD R12, R3, 0x7d, RZ ;  /* 0x0000007d030c7824 */ /* 0x000fe200078e02ff */
[----:B------:R1:W-:Y:S01]  /*99d0*/  STL.64 [R1+0x908], R22 ;  /* 0x0009081601007387 */ /* 0x0003e20000100a00 */
[-C--:B------:R-:W-:Y:S01]  /*99e0*/  IADD3 R20, P4, R11, R16.reuse, RZ ;  /* 0x000000100b147210 */ /* 0x080fe20007f9e0ff */
[C---:B------:R-:W-:Y:S01]  /*99f0*/  IMAD R11, R3.reuse, 0x1f4, RZ ;  /* 0x000001f4030b7824 */ /* 0x040fe200078e02ff */
[----:B0-----:R-:W-:Y:S01]  /*9a00*/  IADD3 R18, P1, R6, R16, RZ ;  /* 0x0000001006127210 */ /* 0x001fe20007f3e0ff */
[----:B-1----:R-:W-:-:S03]  /*9a10*/  IMAD R22, R3, 0xf9, RZ ;  /* 0x000000f903167824 */ /* 0x002fc600078e02ff */
[-C--:B------:R-:W-:Y:S02]  /*9a20*/  LEA.HI.X.SX32 R19, R12, R17.reuse, 0x1, P1 ;  /* 0x000000110c137211 */ /* 0x080fe400008f0eff */
[----:B------:R-:W-:-:S03]  /*9a30*/  LEA.HI.X.SX32 R21, R22, R17, 0x1, P4 ;  /* 0x0000001116157211 */ /* 0x000fc600020f0eff */
[----:B------:R-:W-:Y:S01]  /*9a40*/  STL.64 [R1+0xcd8], R18 ;  /* 0x000cd81201007387 */ /* 0x000fe20000100a00 */
[-C--:B------:R-:W-:Y:S01]  /*9a50*/  IADD3 R10, P5, R11, R16.reuse, RZ ;  /* 0x000000100b0a7210 */ /* 0x080fe20007fbe0ff */
[C---:B------:R-:W-:Y:S02]  /*9a60*/  IMAD R7, R3.reuse, 0x7e, RZ ;  /* 0x0000007e03077824 */ /* 0x040fe400078e02ff */
[----:B------:R0:W-:Y:S01]  /*9a70*/  STL.64 [R1+0x900], R20 ;  /* 0x0009001401007387 */ /* 0x0001e20000100a00 */
[----:B------:R-:W-:Y:S01]  /*9a80*/  LEA.HI.X.SX32 R11, R6, R17, 0x1, P5 ;  /* 0x00000011060b7211 */ /* 0x000fe200028f0eff */
[C---:B------:R-:W-:Y:S02]  /*9a90*/  IMAD R6, R3.reuse, 0x3f, RZ ;  /* 0x0000003f03067824 */ /* 0x040fe400078e02ff */
[C---:B------:R-:W-:Y:S01]  /*9aa0*/  IMAD R12, R3.reuse, 0xfc, RZ ;  /* 0x000000fc030c7824 */ /* 0x040fe200078e02ff */
[----:B------:R-:W2:Y:S01]  /*9ab0*/  LDL R29, [R1+0x3c8] ;  /* 0x0003c800011d7983 */ /* 0x000ea20000100800 */
[----:B0-----:R-:W-:Y:S01]  /*9ac0*/  IMAD R20, R3, 0xfb, RZ ;  /* 0x000000fb03147824 */ /* 0x001fe200078e02ff */
[----:B------:R-:W-:-:S04]  /*9ad0*/  IADD3 R18, P1, R7, R16, RZ ;  /* 0x0000001007127210 */ /* 0x000fc80007f3e0ff */
[-C--:B------:R-:W-:Y:S01]  /*9ae0*/  LEA.HI.X.SX32 R15, R20, R17.reuse, 0x1, P3 ;  /* 0x00000011140f7211 */ /* 0x080fe200018f0eff */
[----:B------:R0:W-:Y:S01]  /*9af0*/  STL.64 [R1+0x8f8], R10 ;  /* 0x0008f80a01007387 */ /* 0x0001e20000100a00 */
[----:B------:R-:W-:-:S03]  /*9b00*/  LEA.HI.X.SX32 R19, R6, R17, 0x1, P1 ;  /* 0x0000001106137211 */ /* 0x000fc600008f0eff */
[----:B------:R-:W-:Y:S04]  /*9b10*/  STL.64 [R1+0x8f0], R14 ;  /* 0x0008f00e01007387 */ /* 0x000fe80000100a00 */
[----:B------:R-:W3:Y:S01]  /*9b20*/  LDL R6, [R1+0x3b8] ;  /* 0x0003b80001067983 */ /* 0x000ee20000100800 */
[----:B0-----:R-:W-:-:S03]  /*9b30*/  IADD3 R10, P5, R12, R16, RZ ;  /* 0x000000100c0a7210 */ /* 0x001fc60007fbe0ff */
[----:B------:R-:W-:Y:S01]  /*9b40*/  STL.64 [R1+0xec8], R18 ;  /* 0x000ec81201007387 */ /* 0x000fe20000100a00 */
[----:B------:R-:W-:-:S03]  /*9b50*/  LEA.HI.X.SX32 R11, R7, R17, 0x1, P5 ;  /* 0x00000011070b7211 */ /* 0x000fc600028f0eff */
[----:B------:R-:W4:Y:S01]  /*9b60*/  LDL R7, [R1+0x3c0] ;  /* 0x0003c00001077983 */ /* 0x000f220000100800 */
[----:B------:R-:W-:-:S03]  /*9b70*/  LEA.HI.X.SX32 R9, R12, R17, 0x1, P2 ;  /* 0x000000110c097211 */ /* 0x000fc600010f0eff */
[----:B------:R0:W-:Y:S04]  /*9b80*/  STL.64 [R1+0xcd0], R10 ;  /* 0x000cd00a01007387 */ /* 0x0001e80000100a00 */
[----:B------:R-:W5:Y:S04]  /*9b90*/  LDL R12, [R1+0x3bc] ;  /* 0x0003bc00010c7983 */ /* 0x000f680000100800 */
[----:B------:R1:W-:Y:S04]  /*9ba0*/  STL.64 [R1+0x8e8], R8 ;  /* 0x0008e80801007387 */ /* 0x0003e80000100a00 */
[----:B0-----:R-:W5:Y:S04]  /*9bb0*/  LDL.64 R10, [R1+0x3a0] ;  /* 0x0003a000010a7983 */ /* 0x001f680000100a00 */
[----:B-1----:R-:W5:Y:S01]  /*9bc0*/  LDL.64 R8, [R1+0x3a8] ;  /* 0x0003a80001087983 */ /* 0x002f620000100a00 */
[----:B------:R-:W-:-:S02]  /*9bd0*/  IMAD R4, R3, 0x1fc, RZ ;  /* 0x000001fc03047824 */ /* 0x000fc400078e02ff */
[----:B------:R-:W-:-:S03]  /*9be0*/  IMAD R27, R3, 0xfd, RZ ;  /* 0x000000fd031b7824 */ /* 0x000fc600078e02ff */
[-C--:B------:R-:W-:Y:S01]  /*9bf0*/  IADD3 R24, P4, R4, R16.reuse, RZ ;  /* 0x0000001004187210 */ /* 0x080fe20007f9e0ff */
[----:B------:R-:W-:Y:S01]  /*9c00*/  IMAD R4, R3, 0xfe, RZ ;  /* 0x000000fe03047824 */ /* 0x000fe200078e02ff */
[-C--:B------:R-:W-:Y:S01]  /*9c10*/  LEA.HI.X.SX32 R27, R27, R17.reuse, 0x1, P6 ;  /* 0x000000111b1b7211 */ /* 0x080fe200030f0eff */
[C---:B------:R-:W-:Y:S02]  /*9c20*/  IMAD.SHL.U32 R14, R3.reuse, 0x2, RZ ;  /* 0x00000002030e7824 */ /* 0x040fe400078e00ff */
[C---:B------:R-:W-:Y:S01]  /*9c30*/  IMAD R28, R3.reuse, 0x7f, RZ ;  /* 0x0000007f031c7824 */ /* 0x040fe200078e02ff */
[-C--:B------:R-:W-:Y:S01]  /*9c40*/  IADD3 R20, P3, R4, R16.reuse, RZ ;  /* 0x0000001004147210 */ /* 0x080fe20007f7e0ff */
[----:B------:R0:W-:Y:S01]  /*9c50*/  STL.64 [R1+0x8e0], R26 ;  /* 0x0008e01a01007387 */ /* 0x0001e20000100a00 */
[-C--:B------:R-:W-:Y:S02]  /*9c60*/  IADD3 R22, P1, R14, R16.reuse, RZ ;  /* 0x000000100e167210 */ /* 0x080fe40007f3e0ff */
[----:B------:R-:W-:Y:S01]  /*9c70*/  LEA.HI.X.SX32 R21, R28, R17, 0x1, P3 ;  /* 0x000000111c157211 */ /* 0x000fe200018f0eff */
[C---:B------:R-:W-:Y:S01]  /*9c80*/  IMAD.SHL.U32 R28, R3.reuse, 0x4, RZ ;  /* 0x00000004031c7824 */ /* 0x040fe200078e00ff */
[----:B------:R-:W-:-:S02]  /*9c90*/  LEA R18, P5, R3, R16, 0x2 ;  /* 0x0000001003127211 */ /* 0x000fc400078a10ff */
[C---:B------:R-:W-:Y:S01]  /*9ca0*/  SHF.L.U32 R19, R3.reuse, 0x1, RZ ;  /* 0x0000000103137819 */ /* 0x040fe200000006ff */
[----:B0-----:R-:W0:Y:S01]  /*9cb0*/  S2R R27, SR_TID.X ;  /* 0x00000000001b7919 */ /* 0x001e220000002100 */
[C---:B------:R-:W-:Y:S02]  /*9cc0*/  LEA R14, P2, R3.reuse, R16, 0x3 ;  /* 0x00000010030e7211 */ /* 0x040fe400078418ff */
[-C--:B------:R-:W-:Y:S02]  /*9cd0*/  LEA.HI.X.SX32 R25, R4, R17.reuse, 0x1, P4 ;  /* 0x0000001104197211 */ /* 0x080fe400020f0eff */
[-C--:B------:R-:W-:Y:S02]  /*9ce0*/  LEA.HI.X.SX32 R23, R3, R17.reuse, 0x1, P1 ;  /* 0x0000001103177211 */ /* 0x080fe400008f0eff */
[-C--:B------:R-:W-:Y:S01]  /*9cf0*/  LEA.HI.X.SX32 R19, R19, R17.reuse, 0x1, P5 ;  /* 0x0000001113137211 */ /* 0x080fe200028f0eff */
[----:B------:R1:W-:Y:S01]  /*9d00*/  STL.64 [R1+0xcc8], R20 ;  /* 0x000cc81401007387 */ /* 0x0003e20000100a00 */
[----:B------:R-:W-:Y:S01]  /*9d10*/  LEA.HI.X.SX32 R15, R28, R17, 0x1, P2 ;  /* 0x000000111c0f7211 */ /* 0x000fe200010f0eff */
[----:B------:R-:W-:-:S02]  /*9d20*/  IMAD R4, R3, 0x1fe, RZ ;  /* 0x000001fe03047824 */ /* 0x000fc400078e02ff */
[----:B------:R-:W-:Y:S04]  /*9d30*/  STL.64 [R1+0x8d8], R24 ;  /* 0x0008d81801007387 */ /* 0x000fe80000100a00 */
[----:B------:R-:W-:Y:S01]  /*9d40*/  STL.64 [R1+0x10b8], R22 ;  /* 0x0010b81601007387 */ /* 0x000fe20000100a00 */
[----:B------:R-:W-:-:S03]  /*9d50*/  IMAD.MOV.U32 R28, RZ, RZ, c[0x0][0x1b8] ;  /* 0x00006e00ff1c7624 */ /* 0x000fc600078e00ff */
[----:B------:R-:W-:Y:S04]  /*9d60*/  STL.64 [R1+0x10b0], R18 ;  /* 0x0010b01201007387 */ /* 0x000fe80000100a00 */
[----:B------:R0:W-:Y:S01]  /*9d70*/  STL.64 [R1+0x10a0], R14 ;  /* 0x0010a00e01007387 */ /* 0x0001e20000100a00 */
[CC--:B------:R-:W-:Y:S02]  /*9d80*/  LEA R26, P6, R3.reuse, R16.reuse, 0x4 ;  /* 0x00000010031a7211 */ /* 0x0c0fe400078c20ff */
[----:B------:R-:W-:Y:S02]  /*9d90*/  SHF.L.U32 R28, R28, 0x3, RZ ;  /* 0x000000031c1c7819 */ /* 0x000fe400000006ff */
[-C--:B-1----:R-:W-:Y:S02]  /*9da0*/  LEA R20, P3, R3, R16.reuse, 0x5 ;  /* 0x0000001003147211 */ /* 0x082fe400078628ff */
[----:B0-----:R-:W-:-:S02]  /*9db0*/  IADD3 R14, P2, R4, R16, RZ ;  /* 0x00000010040e7210 */ /* 0x001fc40007f5e0ff */
[----:B------:R-:W-:Y:S02]  /*9dc0*/  MOV R4, c[0x0][0x1b8] ;  /* 0x00006e0000047a02 */ /* 0x000fe40000000f00 */
[----:B------:R-:W-:-:S03]  /*9dd0*/  LEA R24, P4, R3, R16, 0x6 ;  /* 0x0000001003187211 */ /* 0x000fc600078830ff */
[----:B------:R-:W-:Y:S01]  /*9de0*/  IMAD.SHL.U32 R4, R4, 0x10, RZ ;  /* 0x0000001004047824 */ /* 0x000fe200078e00ff */
[CC--:B------:R-:W-:Y:S02]  /*9df0*/  LEA R22, P1, R3.reuse, R16.reuse, 0x7 ;  /* 0x0000001003167211 */ /* 0x0c0fe400078238ff */
[----:B------:R-:W-:Y:S02]  /*9e00*/  LEA R18, P5, R3, R16, 0x8 ;  /* 0x0000001003127211 */ /* 0x000fe400078a40ff */
[----:B------:R-:W-:Y:S02]  /*9e10*/  LOP3.LUT R3, R13, 0x10, R27, 0x78, !PT ;  /* 0x000000100d037812 */ /* 0x000fe400078e781b */
[-C--:B------:R-:W-:Y:S02]  /*9e20*/  LEA.HI.X.SX32 R27, R28, R17.reuse, 0x1, P6 ;  /* 0x000000111c1b7211 */ /* 0x080fe400030f0eff */
[----:B------:R-:W-:Y:S01]  /*9e30*/  LEA.HI.X.SX32 R21, R4, R17, 0x1, P3 ;  /* 0x0000001104157211 */ /* 0x000fe200018f0eff */
[----:B------:R-:W-:Y:S04]  /*9e40*/  STL [R1+0x3e8], R3 ;  /* 0x0003e80301007387 */ /* 0x000fe80000100800 */
[----:B------:R0:W-:Y:S01]  /*9e50*/  STL.64 [R1+0x1080], R26 ;  /* 0x0010801a01007387 */ /* 0x0001e20000100a00 */
[----:B------:R-:W-:-:S03]  /*9e60*/  MOV R4, c[0x0][0x1b8] ;  /* 0x00006e0000047a02 */ /* 0x000fc60000000f00 */
[----:B------:R1:W-:Y:S01]  /*9e70*/  STL.64 [R1+0x1040], R20 ;  /* 0x0010401401007387 */ /* 0x0003e20000100a00 */
[----:B0-----:R-:W-:Y:S01]  /*9e80*/  IMAD.MOV.U32 R26, RZ, RZ, c[0x0][0x1b8] ;  /* 0x00006e00ff1a7624 */ /* 0x001fe200078e00ff */
[----:B-1----:R-:W-:Y:S01]  /*9e90*/  MOV R21, c[0x0][0x1b8] ;  /* 0x00006e0000157a02 */ /* 0x002fe20000000f00 */
[----:B------:R-:W-:-:S03]  /*9ea0*/  IMAD.MOV.U32 R20, RZ, RZ, c[0x0][0x1b8] ;  /* 0x00006e00ff147624 */ /* 0x000fc600078e00ff */
[----:B------:R-:W-:Y:S01]  /*9eb0*/  SHF.L.U32 R26, R26, 0x5, RZ ;  /* 0x000000051a1a7819 */ /* 0x000fe200000006ff */
[----:B------:R-:W-:Y:S02]  /*9ec0*/  IMAD R4, R4, 0xff, RZ ;  /* 0x000000ff04047824 */ /* 0x000fe400078e02ff */
[----:B------:R-:W-:Y:S01]  /*9ed0*/  IMAD.SHL.U32 R21, R21, 0x40, RZ ;  /* 0x0000004015157824 */ /* 0x000fe200078e00ff */
[----:B------:R-:W-:Y:S02]  /*9ee0*/  SHF.L.U32 R20, R20, 0x7, RZ ;  /* 0x0000000714147819 */ /* 0x000fe400000006ff */
[-C--:B------:R-:W-:Y:S02]  /*9ef0*/  LEA.HI.X.SX32 R25, R26, R17.reuse, 0x1, P4 ;  /* 0x000000111a197211 */ /* 0x080fe400020f0eff */
[-C--:B------:R-:W-:Y:S02]  /*9f00*/  LEA.HI.X.SX32 R23, R21, R17.reuse, 0x1, P1 ;  /* 0x0000001115177211 */ /* 0x080fe400008f0eff */
[----:B------:R-:W-:-:S02]  /*9f10*/  LEA.HI.X.SX32 R19, R20, R17, 0x1, P5 ;  /* 0x0000001114137211 */ /* 0x000fc400028f0eff */
[----:B------:R-:W-:Y:S01]  /*9f20*/  LEA.HI.X.SX32 R15, R4, R17, 0x1, P2 ;  /* 0x00000011040f7211 */ /* 0x000fe200010f0eff */
[----:B------:R-:W-:Y:S04]  /*9f30*/  STL.64 [R1+0xfc0], R24 ;  /* 0x000fc01801007387 */ /* 0x000fe80000100a00 */
[----:B------:R-:W-:Y:S04]  /*9f40*/  STL.64 [R1+0xec0], R22 ;  /* 0x000ec01601007387 */ /* 0x000fe80000100a00 */
[----:B------:R-:W-:Y:S04]  /*9f50*/  STL.64 [R1+0x8d0], R18 ;  /* 0x0008d01201007387 */ /* 0x000fe80000100a00 */
[----:B------:R-:W-:Y:S01]  /*9f60*/  STL.64 [R1+0x8c8], R14 ;  /* 0x0008c80e01007387 */ /* 0x000fe20000100a00 */
[----:B--2---:R-:W-:-:S02]  /*9f70*/  LOP3.LUT R13, R29, 0x40, RZ, 0x3c, !PT ;  /* 0x000000401d0d7812 */ /* 0x004fc400078e3cff */
[C---:B---3--:R-:W-:Y:S02]  /*9f80*/  LOP3.LUT R4, R6.reuse, 0x20, RZ, 0x3c, !PT ;  /* 0x0000002006047812 */ /* 0x048fe400078e3cff */
[C---:B------:R-:W-:Y:S02]  /*9f90*/  LOP3.LUT R13, R6.reuse, 0x40, RZ, 0x3c, !PT ;  /* 0x00000040060d7812 */ /* 0x040fe400078e3cff */
[----:B------:R-:W-:Y:S01]  /*9fa0*/  LOP3.LUT R6, R6, 0x60, RZ, 0x3c, !PT ;  /* 0x0000006006067812 */ /* 0x000fe200078e3cff */
[----:B------:R4:W-:Y:S04]  /*9fb0*/  STL [R1+0x10d8], R4 ;  /* 0x0010d80401007387 */ /* 0x0009e80000100800 */
[----:B------:R-:W-:Y:S01]  /*9fc0*/  STL [R1+0x10d4], R13 ;  /* 0x0010d40d01007387 */ /* 0x000fe20000100800 */
[----:B----4-:R-:W-:-:S03]  /*9fd0*/  LOP3.LUT R4, R7, 0x40, RZ, 0x3c, !PT ;  /* 0x0000004007047812 */ /* 0x010fc600078e3cff */
[----:B------:R0:W-:Y:S01]  /*9fe0*/  STL [R1+0x10d0], R6 ;  /* 0x0010d00601007387 */ /* 0x0001e20000100800 */
[----:B------:R-:W-:-:S03]  /*9ff0*/  LOP3.LUT R7, R3, 0x20, RZ, 0x3c, !PT ;  /* 0x0000002003077812 */ /* 0x000fc600078e3cff */
[----:B------:R1:W-:Y:S01]  /*a000*/  STL [R1+0x10cc], R4 ;  /* 0x0010cc0401007387 */ /* 0x0003e20000100800 */
[----:B0-----:R-:W-:-:S03]  /*a010*/  LOP3.LUT R6, R3, 0x40, RZ, 0x3c, !PT ;  /* 0x0000004003067812 */ /* 0x001fc600078e3cff */
[----:B------:R0:W-:Y:S01]  /*a020*/  STL [R1+0x10e8], R7 ;  /* 0x0010e80701007387 */ /* 0x0001e20000100800 */
[----:B-1----:R-:W-:-:S03]  /*a030*/  LOP3.LUT R4, R3, 0x60, RZ, 0x3c, !PT ;  /* 0x0000006003047812 */ /* 0x002fc600078e3cff */
[----:B------:R-:W-:Y:S01]  /*a040*/  STL [R1+0x10e4], R6 ;  /* 0x0010e40601007387 */ /* 0x000fe20000100800 */
[----:B-----5:R-:W-:Y:S01]  /*a050*/  LOP3.LUT R3, R12, 0x40, RZ, 0x3c, !PT ;  /* 0x000000400c037812 */ /* 0x020fe200078e3cff */
[C---:B------:R-:W-:Y:S02]  /*a060*/  IMAD.SHL.U32 R12, R5.reuse, 0x2, RZ ;  /* 0x00000002050c7824 */ /* 0x040fe400078e00ff */
[----:B------:R1:W-:Y:S01]  /*a070*/  STL [R1+0x10e0], R4 ;  /* 0x0010e00401007387 */ /* 0x0003e20000100800 */
[----:B------:R-:W-:-:S04]  /*a080*/  IMAD.WIDE R14, R5, 0x2, R8 ;  /* 0x00000002050e7825 */ /* 0x000fc800078e0208 */
[C---:B0-----:R-:W-:Y:S01]  /*a090*/  IMAD R7, R5.reuse, 0x3, RZ ;  /* 0x0000000305077824 */ /* 0x041fe200078e02ff */
[----:B------:R-:W-:Y:S01]  /*a0a0*/  STL [R1+0x10c4], R3 ;  /* 0x0010c40301007387 */ /* 0x000fe20000100800 */
[----:B-1----:R-:W-:-:S03]  /*a0b0*/  IMAD.WIDE R4, R5, 0x2, R10 ;  /* 0x0000000205047825 */ /* 0x002fc600078e020a */
[----:B------:R0:W-:Y:S01]  /*a0c0*/  STL.64 [R1+0x18d8], R14 ;  /* 0x0018d80e01007387 */ /* 0x0001e20000100a00 */
[----:B------:R-:W-:-:S03]  /*a0d0*/  IMAD.WIDE R16, R12, 0x2, R8 ;  /* 0x000000020c107825 */ /* 0x000fc600078e0208 */
[----:B------:R1:W-:Y:S01]  /*a0e0*/  STL.64 [R1+0x18d0], R4 ;  /* 0x0018d00401007387 */ /* 0x0003e20000100a00 */
[----:B------:R-:W-:-:S03]  /*a0f0*/  MOV R6, c[0x0][0x1a4] ;  /* 0x0000690000067a02 */ /* 0x000fc60000000f00 */
[----:B------:R2:W-:Y:S01]  /*a100*/  STL.64 [R1+0x18c8], R16 ;  /* 0x0018c81001007387 */ /* 0x0005e20000100a00 */
[----:B0-----:R-:W-:Y:S01]  /*a110*/  IMAD.WIDE R14, R12, 0x2, R10 ;  /* 0x000000020c0e7825 */ /* 0x001fe200078e020a */
[----:B------:R-:W-:-:S03]  /*a120*/  MOV R12, c[0x0][0x1a4] ;  /* 0x00006900000c7a02 */ /* 0x000fc60000000f00 */
[--C-:B-1----:R-:W-:Y:S01]  /*a130*/  IMAD.WIDE R4, R7, 0x2, R8.reuse ;  /* 0x0000000207047825 */ /* 0x102fe200078e0208 */
[----:B------:R-:W-:Y:S03]  /*a140*/  STL.64 [R1+0x18c0], R14 ;  /* 0x0018c00e01007387 */ /* 0x000fe60000100a00 */
[----:B------:R-:W-:Y:S01]  /*a150*/  IMAD.SHL.U32 R12, R12, 0x4, RZ ;  /* 0x000000040c0c7824 */ /* 0x000fe200078e00ff */
[----:B------:R0:W-:Y:S01]  /*a160*/  STL.64 [R1+0x18b8], R4 ;  /* 0x0018b80401007387 */ /* 0x0001e20000100a00 */
[----:B------:R-:W-:Y:S02]  /*a170*/  IMAD R6, R6, 0x5, RZ ;  /* 0x0000000506067824 */ /* 0x000fe400078e02ff */
[----:B--2---:R-:W-:-:S04]  /*a180*/  IMAD.WIDE R16, R12, 0x2, R8 ;  /* 0x000000020c107825 */ /* 0x004fc800078e0208 */
[----:B0-----:R-:W-:-:S04]  /*a190*/  IMAD.WIDE R4, R7, 0x2, R10 ;  /* 0x0000000207047825 */ /* 0x001fc800078e020a */
[----:B------:R-:W-:Y:S01]  /*a1a0*/  IMAD.WIDE R14, R12, 0x2, R10 ;  /* 0x000000020c0e7825 */ /* 0x000fe200078e020a */
[----:B------:R0:W-:Y:S01]  /*a1b0*/  STL.64 [R1+0x18b0], R4 ;  /* 0x0018b00401007387 */ /* 0x0001e20000100a00 */
[----:B------:R-:W-:Y:S02]  /*a1c0*/  MOV R7, c[0x0][0x1a4] ;  /* 0x0000690000077a02 */ /* 0x000fe40000000f00 */
[----:B------:R-:W-:Y:S01]  /*a1d0*/  IMAD.MOV.U32 R12, RZ, RZ, c[0x0][0x1a4] ;  /* 0x00006900ff0c7624 */ /* 0x000fe200078e00ff */
[----:B------:R1:W-:Y:S04]  /*a1e0*/  STL.64 [R1+0x18a8], R16 ;  /* 0x0018a81001007387 */ /* 0x0003e80000100a00 */
[----:B------:R2:W-:Y:S01]  /*a1f0*/  STL.64 [R1+0x18a0], R14 ;  /* 0x0018a00e01007387 */ /* 0x0005e20000100a00 */
[----:B0-----:R-:W-:-:S04]  /*a200*/  IMAD.WIDE R4, R6, 0x2, R8 ;  /* 0x0000000206047825 */ /* 0x001fc800078e0208 */
[----:B------:R-:W-:Y:S01]  /*a210*/  IMAD R12, R12, 0x6, RZ ;  /* 0x000000060c0c7824 */ /* 0x000fe200078e02ff */
[----:B------:R0:W-:Y:S01]  /*a220*/  STL.64 [R1+0x1898], R4 ;  /* 0x0018980401007387 */ /* 0x0001e20000100a00 */
[----:B------:R-:W-:Y:S02]  /*a230*/  IMAD R7, R7, 0x7, RZ ;  /* 0x0000000707077824 */ /* 0x000fe400078e02ff */
[----:B-1----:R-:W-:-:S04]  /*a240*/  IMAD.WIDE R16, R12, 0x2, R8 ;  /* 0x000000020c107825 */ /* 0x002fc800078e0208 */
[----:B--2---:R-:W-:-:S04]  /*a250*/  IMAD.WIDE R14, R12, 0x2, R10 ;  /* 0x000000020c0e7825 */ /* 0x004fc800078e020a */
[----:B0-----:R-:W-:-:S04]  /*a260*/  IMAD.WIDE R4, R6, 0x2, R10 ;  /* 0x0000000206047825 */ /* 0x001fc800078e020a */
[----:B------:R-:W-:Y:S01]  /*a270*/  IMAD.MOV.U32 R12, RZ, RZ, c[0x0][0x1a4] ;  /* 0x00006900ff0c7624 */ /* 0x000fe200078e00ff */
[----:B------:R0:W-:Y:S01]  /*a280*/  STL.64 [R1+0x1890], R4 ;  /* 0x0018900401007387 */ /* 0x0001e20000100a00 */
[----:B------:R-:W-:-:S03]  /*a290*/  IMAD.MOV.U32 R6, RZ, RZ, c[0x0][0x1a4] ;  /* 0x00006900ff067624 */ /* 0x000fc600078e00ff */
[----:B------:R1:W-:Y:S01]  /*a2a0*/  STL.64 [R1+0x1888], R16 ;  /* 0x0018881001007387 */ /* 0x0003e20000100a00 */
[----:B------:R-:W-:-:S03]  /*a2b0*/  SHF.L.U32 R12, R12, 0x3, RZ ;  /* 0x000000030c0c7819 */ /* 0x000fc600000006ff */
[----:B------:R2:W-:Y:S01]  /*a2c0*/  STL.64 [R1+0x1880], R14 ;  /* 0x0018800e01007387 */ /* 0x0005e20000100a00 */
[----:B0-----:R-:W-:-:S05]  /*a2d0*/  IMAD.WIDE R4, R7, 0x2, R8 ;  /* 0x0000000207047825 */ /* 0x001fca00078e0208 */
[----:B------:R0:W-:Y:S01]  /*a2e0*/  STL.64 [R1+0x1878], R4 ;  /* 0x0018780401007387 */ /* 0x0001e20000100a00 */
[----:B------:R-:W-:Y:S02]  /*a2f0*/  IMAD R6, R6, 0x9, RZ ;  /* 0x0000000906067824 */ /* 0x000fe400078e02ff */
[----:B-1----:R-:W-:-:S04]  /*a300*/  IMAD.WIDE R16, R12, 0x2, R8 ;  /* 0x000000020c107825 */ /* 0x002fc800078e0208 */
[----:B--2---:R-:W-:-:S04]  /*a310*/  IMAD.WIDE R14, R12, 0x2, R10 ;  /* 0x000000020c0e7825 */ /* 0x004fc800078e020a */
[----:B0-----:R-:W-:Y:S01]  /*a320*/  IMAD.WIDE R4, R7, 0x2, R10 ;  /* 0x0000000207047825 */ /* 0x001fe200078e020a */
[----:B------:R-:W-:-:S04]  /*a330*/  MOV R12, c[0x0][0x1a4] ;  /* 0x00006900000c7a02 */ /* 0x000fc80000000f00 */
[----:B------:R0:W-:Y:S01]  /*a340*/  STL.64 [R1+0x1870], R4 ;  /* 0x0018700401007387 */ /* 0x0001e20000100a00 */
[----:B------:R-:W-:-:S03]  /*a350*/  IMAD.MOV.U32 R7, RZ, RZ, c[0x0][0x1a4] ;  /* 0x00006900ff077624 */ /* 0x000fc600078e00ff */
[----:B------:R1:W-:Y:S01]  /*a360*/  STL.64 [R1+0x1868], R16 ;  /* 0x0018681001007387 */ /* 0x0003e20000100a00 */
[----:B------:R-:W-:-:S03]  /*a370*/  IMAD R12, R12, 0xa, RZ ;  /* 0x0000000a0c0c7824 */ /* 0x000fc600078e02ff */
        /* <DEDUP_REMOVED lines=33> */
[----:B------:R-:W-:-:S03]  /*a590*/  MOV R6, c[0x0][0x1a4] ;  /* 0x0000690000067a02 */ /* 0x000fc60000000f00 */
[----:B------:R1:W-:Y:S01]  /*a5a0*/  STL.64 [R1+0x1808], R16 ;  /* 0x0018081001007387 */ /* 0x0003e20000100a00 */
[----:B------:R-:W-:-:S03]  /*a5b0*/  IMAD.SHL.U32 R12, R12, 0x10, RZ ;  /* 0x000000100c0c7824 */ /* 0x000fc600078e00ff */
        /* <DEDUP_REMOVED lines=645> */
[----:B------:R-:W-:Y:S02]  /*ce10*/  MOV R6, c[0x0][0x1a4] ;  /* 0x0000690000067a02 */ /* 0x000fe40000000f00 */
[----:B------:R-:W-:Y:S01]  /*ce20*/  IMAD R12, R12, 0x7c, RZ ;  /* 0x0000007c0c0c7824 */ /* 0x000fe200078e02ff */
[----:B------:R-:W-:Y:S04]  /*ce30*/  STL.64 [R1+0x1148], R16 ;  /* 0x0011481001007387 */ /* 0x000fe80000100a00 */
[----:B------:R1:W-:Y:S01]  /*ce40*/  STL.64 [R1+0x1140], R14 ;  /* 0x0011400e01007387 */ /* 0x0003e20000100a00 */
[----:B0-----:R-:W-:-:S05]  /*ce50*/  IMAD.WIDE R4, R7, 0x2, R8 ;  /* 0x0000000207047825 */ /* 0x001fca00078e0208 */
[----:B------:R0:W-:Y:S01]  /*ce60*/  STL.64 [R1+0x1138], R4 ;  /* 0x0011380401007387 */ /* 0x0001e20000100a00 */
[----:B------:R-:W-:Y:S02]  /*ce70*/  IMAD R6, R6, 0x7d, RZ ;  /* 0x0000007d06067824 */ /* 0x000fe400078e02ff */
[----:B-1----:R-:W-:-:S04]  /*ce80*/  IMAD.WIDE R14, R12, 0x2, R8 ;  /* 0x000000020c0e7825 */ /* 0x002fc800078e0208 */
[----:B------:R-:W-:-:S04]  /*ce90*/  IMAD.WIDE R12, R12, 0x2, R10 ;  /* 0x000000020c0c7825 */ /* 0x000fc800078e020a */
[----:B0-----:R-:W-:-:S04]  /*cea0*/  IMAD.WIDE R4, R7, 0x2, R10 ;  /* 0x0000000207047825 */ /* 0x001fc800078e020a */
[----:B------:R-:W-:Y:S01]  /*ceb0*/  IMAD.MOV.U32 R7, RZ, RZ, c[0x0][0x1a4] ;  /* 0x00006900ff077624 */ /* 0x000fe200078e00ff */
[----:B------:R0:W-:Y:S04]  /*cec0*/  STL.64 [R1+0x1130], R4 ;  /* 0x0011300401007387 */ /* 0x0001e80000100a00 */
[----:B------:R-:W-:Y:S01]  /*ced0*/  STL.64 [R1+0x1128], R14 ;  /* 0x0011280e01007387 */ /* 0x000fe20000100a00 */
[----:B------:R-:W-:-:S03]  /*cee0*/  IMAD R7, R7, 0x7e, RZ ;  /* 0x0000007e07077824 */ /* 0x000fc600078e02ff */
[----:B------:R1:W-:Y:S01]  /*cef0*/  STL.64 [R1+0x1120], R12 ;  /* 0x0011200c01007387 */ /* 0x0003e20000100a00 */
[----:B0-----:R-:W-:-:S04]  /*cf00*/  IMAD.WIDE R4, R6, 0x2, R8 ;  /* 0x0000000206047825 */ /* 0x001fc800078e0208 */
[--C-:B------:R-:W-:Y:S01]  /*cf10*/  IMAD.WIDE R16, R6, 0x2, R10.reuse ;  /* 0x0000000206107825 */ /* 0x100fe200078e020a */
[----:B------:R0:W-:Y:S01]  /*cf20*/  STL.64 [R1+0x1118], R4 ;  /* 0x0011180401007387 */ /* 0x0001e20000100a00 */
[----:B-1----:R-:W-:Y:S02]  /*cf30*/  MOV R12, c[0x0][0x1a4] ;  /* 0x00006900000c7a02 */ /* 0x002fe40000000f00 */
[C---:B------:R-:W-:Y:S01]  /*cf40*/  IMAD.WIDE R14, R7.reuse, 0x2, R10 ;  /* 0x00000002070e7825 */ /* 0x040fe200078e020a */
[----:B------:R-:W-:Y:S03]  /*cf50*/  STL.64 [R1+0x1110], R16 ;  /* 0x0011101001007387 */ /* 0x000fe60000100a00 */
[----:B------:R-:W-:Y:S02]  /*cf60*/  IMAD R12, R12, 0x7f, RZ ;  /* 0x0000007f0c0c7824 */ /* 0x000fe400078e02ff */
[----:B0-----:R-:W-:-:S04]  /*cf70*/  IMAD.WIDE R4, R7, 0x2, R8 ;  /* 0x0000000207047825 */ /* 0x001fc800078e0208 */
[C---:B------:R-:W-:Y:S01]  /*cf80*/  IMAD.WIDE R6, R12.reuse, 0x2, R8 ;  /* 0x000000020c067825 */ /* 0x040fe200078e0208 */
[----:B------:R0:W-:Y:S04]  /*cf90*/  STL.64 [R1+0x1108], R4 ;  /* 0x0011080401007387 */ /* 0x0001e80000100a00 */
[----:B------:R1:W-:Y:S04]  /*cfa0*/  STL.64 [R1+0x1100], R14 ;  /* 0x0011000e01007387 */ /* 0x0003e80000100a00 */
[----:B------:R1:W-:Y:S01]  /*cfb0*/  STL.64 [R1+0x10f8], R6 ;  /* 0x0010f80601007387 */ /* 0x0003e20000100a00 */
[----:B0-----:R-:W-:-:S05]  /*cfc0*/  IMAD.WIDE R4, R12, 0x2, R10 ;  /* 0x000000020c047825 */ /* 0x001fca00078e020a */
[----:B------:R1:W-:Y:S01]  /*cfd0*/  STL.64 [R1+0x10f0], R4 ;  /* 0x0010f00401007387 */ /* 0x0003e20000100a00 */
[----:B------:R-:W-:-:S03]  /*cfe0*/  UMOV UR4, URZ ;  /* 0x0000003f00047c82 */ /* 0x000fc60008000000 */
.L_x_19:
[----:B01----:R-:W2:Y:S04]  /*cff0*/  LDL.64 R4, [R1+0x3a8] ;  /* 0x0003a80001047983 */ /* 0x003ea80000100a00 */
[----:B------:R-:W3:Y:S04]  /*d000*/  LDL.64 R6, [R1+0x3a0] ;  /* 0x0003a00001067983 */ /* 0x000ee80000100a00 */
[----:B------:R-:W4:Y:S04]  /*d010*/  LDL.64 R8, [R1+0x18d8] ;  /* 0x0018d80001087983 */ /* 0x000f280000100a00 */
[----:B------:R-:W4:Y:S04]  /*d020*/  LDL.64 R10, [R1+0x18d0] ;  /* 0x0018d000010a7983 */ /* 0x000f280000100a00 */
[----:B------:R-:W4:Y:S04]  /*d030*/  LDL.64 R12, [R1+0x18c8] ;  /* 0x0018c800010c7983 */ /* 0x000f280000100a00 */
[----:B------:R-:W4:Y:S04]  /*d040*/  LDL.64 R18, [R1+0x18c0] ;  /* 0x0018c00001127983 */ /* 0x000f280000100a00 */
[----:B------:R0:W-:Y:S04]  /*d050*/  STL [R1+0x18e0], R2 ;  /* 0x0018e00201007387 */ /* 0x0001e80000100800 */
[----:B------:R-:W4:Y:S04]  /*d060*/  LDL.64 R22, [R1+0x18b8] ;  /* 0x0018b80001167983 */ /* 0x000f280000100a00 */
[----:B------:R-:W4:Y:S04]  /*d070*/  LDL.64 R20, [R1+0x18a8] ;  /* 0x0018a80001147983 */ /* 0x000f280000100a00 */
[----:B------:R-:W4:Y:S04]  /*d080*/  LDL.64 R16, [R1+0x18b0] ;  /* 0x0018b00001107983 */ /* 0x000f280000100a00 */
[----:B------:R-:W4:Y:S04]  /*d090*/  LDL.64 R14, [R1+0x18a0] ;  /* 0x0018a000010e7983 */ /* 0x000f280000100a00 */
[----:B0-----:R-:W4:Y:S01]  /*d0a0*/  LDL.64 R2, [R1+0x1898] ;  /* 0x0018980001027983 */ /* 0x001f220000100a00 */
[----:B--2---:R-:W-:-:S05]  /*d0b0*/  IMAD.WIDE R4, R0, 0x2, R4 ;  /* 0x0000000200047825 */ /* 0x004fca00078e0204 */
[----:B------:R0:W2:Y:S01]  /*d0c0*/  LDG.E.U16 R25, [R4.64] ;  /* 0x0000000604197981 */ /* 0x0000a2000c1e1500 */
[----:B---3--:R-:W-:-:S05]  /*d0d0*/  IMAD.WIDE R6, R0, 0x2, R6 ;  /* 0x0000000200067825 */ /* 0x008fca00078e0206 */
[----:B------:R1:W3:Y:S01]  /*d0e0*/  LDG.E.U16 R29, [R6.64] ;  /* 0x00000006061d7981 */ /* 0x0002e2000c1e1500 */
[----:B----4-:R-:W-:-:S04]  /*d0f0*/  IMAD.WIDE R8, R0, 0x2, R8 ;  /* 0x0000000200087825 */ /* 0x010fc800078e0208 */
[C---:B------:R-:W-:Y:S01]  /*d100*/  IMAD.WIDE R10, R0.reuse, 0x2, R10 ;  /* 0x00000002000a7825 */ /* 0x040fe200078e020a */
[----:B------:R4:W3:Y:S03]  /*d110*/  LDG.E.U16 R28, [R8.64] ;  /* 0x00000006081c7981 */ /* 0x0008e6000c1e1500 */
[C---:B------:R-:W-:Y:S01]  /*d120*/  IMAD.WIDE R12, R0.reuse, 0x2, R12 ;  /* 0x00000002000c7825 */ /* 0x040fe200078e020c */
[----:B------:R1:W3:Y:S03]  /*d130*/  LDG.E.U16 R26, [R10.64] ;  /* 0x000000060a1a7981 */ /* 0x0002e6000c1e1500 */
[C---:B0-----:R-:W-:Y:S01]  /*d140*/  IMAD.WIDE R4, R0.reuse, 0x2, R18 ;  /* 0x0000000200047825 */ /* 0x041fe200078e0212 */
[----:B------:R0:W3:Y:S03]  /*d150*/  LDG.E.U16 R27, [R12.64] ;  /* 0x000000060c1b7981 */ /* 0x0000e6000c1e1500 */
[----:B-1----:R-:W-:-:S04]  /*d160*/  IMAD.WIDE R6, R0, 0x2, R22 ;  /* 0x0000000200067825 */ /* 0x002fc800078e0216 */
[C---:B------:R-:W-:Y:S02]  /*d170*/  IMAD.WIDE R10, R0.reuse, 0x2, R20 ;  /* 0x00000002000a7825 */ /* 0x040fe400078e0214 */
[----:B------:R1:W3:Y:S02]  /*d180*/  LDG.E.U16 R21, [R4.64] ;  /* 0x0000000604157981 */ /* 0x0002e4000c1e1500 */
[C---:B----4-:R-:W-:Y:S02]  /*d190*/  IMAD.WIDE R8, R0.reuse, 0x2, R16 ;  /* 0x0000000200087825 */ /* 0x050fe400078e0210 */
[----:B--2---:R2:W-:Y:S04]  /*d1a0*/  STL [R1+0x3b0], R25 ;  /* 0x0003b01901007387 */ /* 0x0045e80000100800 */
[----:B------:R-:W4:Y:S04]  /*d1b0*/  LDL.64 R22, [R1+0x1880] ;  /* 0x0018800001167983 */ /* 0x000f280000100a00 */
[----:B------:R-:W4:Y:S04]  /*d1c0*/  LDL.64 R18, [R1+0x1888] ;  /* 0x0018880001127983 */ /* 0x000f280000100a00 */
[----:B--2---:R-:W2:Y:S04]  /*d1d0*/  LDL.64 R24, [R1+0x1890] ;  /* 0x0018900001187983 */ /* 0x004ea80000100a00 */
[----:B------:R-:W2:Y:S04]  /*d1e0*/  LDL.64 R16, [R1+0x1878] ;  /* 0x0018780001107983 */ /* 0x000ea80000100a00 */
[----:B---3--:R3:W-:Y:S04]  /*d1f0*/  STL [R1+0x394], R29 ;  /* 0x0003941d01007387 */ /* 0x0087e80000100800 */
[----:B---3--:R2:W3:Y:S01]  /*d200*/  LDG.E.U16 R29, [R6.64] ;  /* 0x00000006061d7981 */ /* 0x0084e2000c1e1500 */
[----:B0-----:R-:W-:-:S03]  /*d210*/  IMAD.WIDE R12, R0, 0x2, R14 ;  /* 0x00000002000c7825 */ /* 0x001fc600078e020e */
[----:B------:R0:W-:Y:S01]  /*d220*/  STL [R1+0x38c], R28 ;  /* 0x00038c1c01007387 */ /* 0x0001e20000100800 */
[----:B-1----:R-:W-:-:S03]  /*d230*/  IMAD.WIDE R4, R0, 0x2, R2 ;  /* 0x0000000200047825 */ /* 0x002fc600078e0202 */
[----:B------:R1:W-:Y:S04]  /*d240*/  STL [R1+0x388], R26 ;  /* 0x0003881a01007387 */ /* 0x0003e80000100800 */
[----:B------:R-:W3:Y:S04]  /*d250*/  LDL.64 R14, [R1+0x1870] ;  /* 0x00187000010e7983 */ /* 0x000ee80000100a00 */
[----:B0-----:R0:W3:Y:S04]  /*d260*/  LDG.E.U16 R28, [R8.64] ;  /* 0x00000006081c7981 */ /* 0x0010e8000c1e1500 */
[----:B-1----:R4:W3:Y:S04]  /*d270*/  LDG.E.U16 R26, [R10.64] ;  /* 0x000000060a1a7981 */ /* 0x0028e8000c1e1500 */
[----:B------:R1:W-:Y:S04]  /*d280*/  STL [R1+0x384], R27 ;  /* 0x0003841b01007387 */ /* 0x0003e80000100800 */
[----:B------:R0:W-:Y:S04]  /*d290*/  STL [R1+0x380], R21 ;  /* 0x0003801501007387 */ /* 0x0001e80000100800 */
[----:B------:R-:W3:Y:S04]  /*d2a0*/  LDL.64 R2, [R1+0x1860] ;  /* 0x0018600001027983 */ /* 0x000ee80000100a00 */
[----:B-1----:R1:W3:Y:S04]  /*d2b0*/  LDG.E.U16 R27, [R12.64] ;  /* 0x000000060c1b7981 */ /* 0x0022e8000c1e1500 */
[----:B0-----:R-:W3:Y:S01]  /*d2c0*/  LDL.64 R20, [R1+0x1868] ;  /* 0x0018680001147983 */ /* 0x001ee20000100a00 */
[----:B----4-:R-:W-:-:S03]  /*d2d0*/  IMAD.WIDE R10, R0, 0x2, R22 ;  /* 0x00000002000a7825 */ /* 0x010fc600078e0216 */
[----:B------:R0:W4:Y:S01]  /*d2e0*/  LDG.E.U16 R23, [R4.64] ;  /* 0x0000000604177981 */ /* 0x000122000c1e1500 */
[----:B--2---:R-:W-:-:S03]  /*d2f0*/  IMAD.WIDE R6, R0, 0x2, R24 ;  /* 0x0000000200067825 */ /* 0x004fc600078e0218 */
[----:B------:R-:W2:Y:S01]  /*d300*/  LDL.64 R24, [R1+0x1858] ;  /* 0x0018580001187983 */ /* 0x000ea20000100a00 */
[----:B------:R-:W-:-:S03]  /*d310*/  IMAD.WIDE R8, R0, 0x2, R18 ;  /* 0x0000000200087825 */ /* 0x000fc600078e0212 */
[----:B------:R-:W2:Y:S04]  /*d320*/  LDL.64 R18, [R1+0x1850] ;  /* 0x0018500001127983 */ /* 0x000ea80000100a00 */
[----:B---3--:R3:W-:Y:S04]  /*d330*/  STL [R1+0x37c], R29 ;  /* 0x00037c1d01007387 */ /* 0x0087e80000100800 */
[----:B---3--:R3:W2:Y:S01]  /*d340*/  LDG.E.U16 R29, [R6.64] ;  /* 0x00000006061d7981 */ /* 0x0086a2000c1e1500 */
[----:B-1----:R-:W-:-:S03]  /*d350*/  IMAD.WIDE R12, R0, 0x2, R16 ;  /* 0x00000002000c7825 */ /* 0x002fc600078e0210 */
[----:B------:R1:W-:Y:S01]  /*d360*/  STL [R1+0x378], R28 ;  /* 0x0003781c01007387 */ /* 0x0003e20000100800 */
[----:B0-----:R-:W-:-:S03]  /*d370*/  IMAD.WIDE R4, R0, 0x2, R14 ;  /* 0x0000000200047825 */ /* 0x001fc600078e020e */
[----:B------:R0:W-:Y:S04]  /*d380*/  STL [R1+0x374], R26 ;  /* 0x0003741a01007387 */ /* 0x0001e80000100800 */
[----:B------:R-:W2:Y:S04]  /*d390*/  LDL.64 R16, [R1+0x1848] ;  /* 0x0018480001107983 */ /* 0x000ea80000100a00 */
[----:B-1----:R1:W2:Y:S04]  /*d3a0*/  LDG.E.U16 R28, [R8.64] ;  /* 0x00000006081c7981 */ /* 0x0022a8000c1e1500 */
[----:B0-----:R2:W2:Y:S04]  /*d3b0*/  LDG.E.U16 R26, [R10.64] ;  /* 0x000000060a1a7981 */ /* 0x0014a8000c1e1500 */
[----:B------:R0:W-:Y:S01]  /*d3c0*/  STL [R1+0x370], R27 ;  /* 0x0003701b01007387 */ /* 0x0001e20000100800 */
[----:B---3--:R-:W-:-:S03]  /*d3d0*/  IMAD.WIDE R6, R0, 0x2, R20 ;  /* 0x0000000200067825 */ /* 0x008fc600078e0214 */
[----:B0-----:R0:W3:Y:S01]  /*d3e0*/  LDG.E.U16 R27, [R12.64] ;  /* 0x000000060c1b7981 */ /* 0x0010e2000c1e1500 */
[----:B-1----:R-:W-:-:S03]  /*d3f0*/  IMAD.WIDE R8, R0, 0x2, R2 ;  /* 0x0000000200087825 */ /* 0x002fc600078e0202 */
[----:B----4-:R1:W-:Y:S04]  /*d400*/  STL [R1+0x36c], R23 ;  /* 0x00036c1701007387 */ /* 0x0103e80000100800 */
[----:B------:R-:W4:Y:S01]  /*d410*/  LDL.64 R20, [R1+0x1830] ;  /* 0x0018300001147983 */ /* 0x000f220000100a00 */
[----:B--2---:R-:W-:-:S03]  /*d420*/  IMAD.WIDE R10, R0, 0x2, R24 ;  /* 0x00000002000a7825 */ /* 0x004fc600078e0218 */
[----:B------:R-:W2:Y:S04]  /*d430*/  LDL.64 R14, [R1+0x1838] ;  /* 0x00183800010e7983 */ /* 0x000ea80000100a00 */
[----:B-1----:R-:W2:Y:S04]  /*d440*/  LDL.64 R22, [R1+0x1840] ;  /* 0x0018400001167983 */ /* 0x002ea80000100a00 */
[----:B------:R1:W2:Y:S04]  /*d450*/  LDG.E.U16 R25, [R4.64] ;  /* 0x0000000604197981 */ /* 0x0002a8000c1e1500 */
[----:B------:R-:W2:Y:S04]  /*d460*/  LDL.64 R2, [R1+0x1828] ;  /* 0x0018280001027983 */ /* 0x000ea80000100a00 */
[----:B------:R0:W-:Y:S04]  /*d470*/  STL [R1+0x368], R29 ;  /* 0x0003681d01007387 */ /* 0x0001e80000100800 */
[----:B0-----:R2:W2:Y:S01]  /*d480*/  LDG.E.U16 R29, [R6.64] ;  /* 0x00000006061d7981 */ /* 0x0014a2000c1e1500 */
[----:B------:R-:W-:-:S04]  /*d490*/  IMAD.WIDE R12, R0, 0x2, R18 ;  /* 0x00000002000c7825 */ /* 0x000fc800078e0212 */
[C---:B-1----:R-:W-:Y:S01]  /*d4a0*/  IMAD.WIDE R4, R0.reuse, 0x2, R16 ;  /* 0x0000000200047825 */ /* 0x042fe200078e0210 */
[----:B------:R0:W-:Y:S04]  /*d4b0*/  STL [R1+0x364], R28 ;  /* 0x0003641c01007387 */ /* 0x0001e80000100800 */
[----:B------:R1:W-:Y:S04]  /*d4c0*/  STL [R1+0x360], R26 ;  /* 0x0003601a01007387 */ /* 0x0003e80000100800 */
[----:B------:R-:W2:Y:S04]  /*d4d0*/  LDL.64 R18, [R1+0x1820] ;  /* 0x0018200001127983 */ /* 0x000ea80000100a00 */
[----:B0-----:R0:W2:Y:S04]  /*d4e0*/  LDG.E.U16 R28, [R8.64] ;  /* 0x00000006081c7981 */ /* 0x0010a8000c1e1500 */
[----:B-1----:R4:W2:Y:S04]  /*d4f0*/  LDG.E.U16 R26, [R10.64] ;  /* 0x000000060a1a7981 */ /* 0x0028a8000c1e1500 */
[----:B---3--:R1:W-:Y:S04]  /*d500*/  STL [R1+0x35c], R27 ;  /* 0x00035c1b01007387 */ /* 0x0083e80000100800 */
[----:B-1----:R1:W2:Y:S01]  /*d510*/  LDG.E.U16 R27, [R12.64] ;  /* 0x000000060c1b7981 */ /* 0x0022a2000c1e1500 */
[----:B----4-:R-:W-:-:S03]  /*d520*/  IMAD.WIDE R10, R0, 0x2, R20 ;  /* 0x00000002000a7825 */ /* 0x010fc600078e0214 */
[----:B------:R4:W3:Y:S01]  /*d530*/  LDG.E.U16 R21, [R4.64] ;  /* 0x0000000604157981 */ /* 0x0008e2000c1e1500 */
[----:B--2---:R-:W-:-:S03]  /*d540*/  IMAD.WIDE R6, R0, 0x2, R22 ;  /* 0x0000000200067825 */ /* 0x004fc600078e0216 */
[----:B------:R2:W-:Y:S04]  /*d550*/  STL [R1+0x358], R25 ;  /* 0x0003581901007387 */ /* 0x0005e80000100800 */
[----:B------:R-:W3:Y:S01]  /*d560*/  LDL.64 R22, [R1+0x1808] ;  /* 0x0018080001167983 */ /* 0x000ee20000100a00 */
[----:B0-----:R-:W-:-:S03]  /*d570*/  IMAD.WIDE R8, R0, 0x2, R14 ;  /* 0x0000000200087825 */ /* 0x001fc600078e020e */
[----:B------:R-:W3:Y:S04]  /*d580*/  LDL.64 R16, [R1+0x1810] ;  /* 0x0018100001107983 */ /* 0x000ee80000100a00 */
[----:B--2---:R-:W2:Y:S04]  /*d590*/  LDL.64 R24, [R1+0x1818] ;  /* 0x0018180001187983 */ /* 0x004ea80000100a00 */
[----:B------:R-:W2:Y:S04]  /*d5a0*/  LDL.64 R14, [R1+0x1800] ;  /* 0x00180000010e7983 */ /* 0x000ea80000100a00 */
[----:B------:R0:W-:Y:S04]  /*d5b0*/  STL [R1+0x354], R29 ;  /* 0x0003541d01007387 */ /* 0x0001e80000100800 */
[----:B0-----:R2:W2:Y:S01]  /*d5c0*/  LDG.E.U16 R29, [R6.64] ;  /* 0x00000006061d7981 */ /* 0x0014a2000c1e1500 */
[----:B-1----:R-:W-:-:S04]  /*d5d0*/  IMAD.WIDE R12, R0, 0x2, R2 ;  /* 0x00000002000c7825 */ /* 0x002fc800078e0202 */
[C---:B----4-:R-:W-:Y:S01]  /*d5e0*/  IMAD.WIDE R4, R0.reuse, 0x2, R18 ;  /* 0x0000000200047825 */ /* 0x050fe200078e0212 */
[----:B------:R0:W-:Y:S04]  /*d5f0*/  STL [R1+0x350], R28 ;  /* 0x0003501c01007387 */ /* 0x0001e80000100800 */
[----:B------:R1:W-:Y:S04]  /*d600*/  STL [R1+0x34c], R26 ;  /* 0x00034c1a01007387 */ /* 0x0003e80000100800 */
[----:B------:R-:W2:Y:S04]  /*d610*/  LDL.64 R2, [R1+0x17f8] ;  /* 0x0017f80001027983 */ /* 0x000ea80000100a00 */
[----:B0-----:R0:W2:Y:S04]  /*d620*/  LDG.E.U16 R28, [R8.64] ;  /* 0x00000006081c7981 */ /* 0x0010a8000c1e1500 */
[----:B-1----:R1:W2:Y:S04]  /*d630*/  LDG.E.U16 R26, [R10.64] ;  /* 0x000000060a1a7981 */ /* 0x0022a8000c1e1500 */
[----:B------:R0:W-:Y:S04]  /*d640*/  STL [R1+0x348], R27 ;  /* 0x0003481b01007387 */ /* 0x0001e80000100800 */
[----:B0-----:R0:W2:Y:S04]  /*d650*/  LDG.E.U16 R27, [R12.64] ;  /* 0x000000060c1b7981 */ /* 0x0010a8000c1e1500 */
[----:B---3--:R3:W-:Y:S04]  /*d660*/  STL [R1+0x344], R21 ;  /* 0x0003441501007387 */ /* 0x0087e80000100800 */
[----:B------:R-:W4:Y:S04]  /*d670*/  LDL.64 R18, [R1+0x17e8] ;  /* 0x0017e80001127983 */ /* 0x000f280000100a00 */
[----:B---3--:R-:W3:Y:S01]  /*d680*/  LDL.64 R20, [R1+0x17f0] ;  /* 0x0017f00001147983 */ /* 0x008ee20000100a00 */
[----:B-1----:R-:W-:-:S03]  /*d690*/  IMAD.WIDE R10, R0, 0x2, R22 ;  /* 0x00000002000a7825 */ /* 0x002fc600078e0216 */
[----:B------:R1:W4:Y:S01]  /*d6a0*/  LDG.E.U16 R23, [R4.64] ;  /* 0x0000000604177981 */ /* 0x000322000c1e1500 */
[----:B--2---:R-:W-:-:S03]  /*d6b0*/  IMAD.WIDE R6, R0, 0x2, R24 ;  /* 0x0000000200067825 */ /* 0x004fc600078e0218 */
[----:B------:R-:W2:Y:S01]  /*d6c0*/  LDL.64 R24, [R1+0x17e0] ;  /* 0x0017e00001187983 */ /* 0x000ea20000100a00 */
[----:B------:R-:W-:-:S03]  /*d6d0*/  IMAD.WIDE R8, R0, 0x2, R16 ;  /* 0x0000000200087825 */ /* 0x000fc600078e0210 */
        /* <DEDUP_REMOVED lines=10> */
[----:B------:R1:W-:Y:S04]  /*d780*/  STL [R1+0x334], R27 ;  /* 0x0003341b01007387 */ /* 0x0003e80000100800 */
[----:B-1----:R1:W2:Y:S01]  /*d790*/  LDG.E.U16 R27, [R12.64] ;  /* 0x000000060c1b7981 */ /* 0x0022a2000c1e1500 */
[----:B---3--:R-:W-:-:S03]  /*d7a0*/  IMAD.WIDE R6, R0, 0x2, R20 ;  /* 0x0000000200067825 */ /* 0x008fc600078e0214 */
[----:B----4-:R3:W-:Y:S04]  /*d7b0*/  STL [R1+0x330], R23 ;  /* 0x0003301701007387 */ /* 0x0107e80000100800 */
[----:B------:R-:W4:Y:S01]  /*d7c0*/  LDL.64 R20, [R1+0x17b8] ;  /* 0x0017b80001147983 */ /* 0x000f220000100a00 */
[----:B--2---:R-:W-:-:S03]  /*d7d0*/  IMAD.WIDE R10, R0, 0x2, R24 ;  /* 0x00000002000a7825 */ /* 0x004fc600078e0218 */
[----:B------:R-:W3:Y:S04]  /*d7e0*/  LDL.64 R2, [R1+0x17c0] ;  /* 0x0017c00001027983 */ /* 0x000ee80000100a00 */
[----:B---3--:R-:W3:Y:S04]  /*d7f0*/  LDL.64 R22, [R1+0x17c8] ;  /* 0x0017c80001167983 */ /* 0x008ee80000100a00 */
[----:B------:R1:W3:Y:S01]  /*d800*/  LDG.E.U16 R25, [R4.64] ;  /* 0x0000000604197981 */ /* 0x0002e2000c1e1500 */
[----:B0-----:R-:W-:-:S03]  /*d810*/  IMAD.WIDE R8, R0, 0x2, R18 ;  /* 0x0000000200087825 */ /* 0x001fc600078e0212 */
[----:B------:R-:W3:Y:S04]  /*d820*/  LDL.64 R18, [R1+0x17b0] ;  /* 0x0017b00001127983 */ /* 0x000ee80000100a00 */
[----:B------:R0:W-:Y:S04]  /*d830*/  STL [R1+0x32c], R29 ;  /* 0x00032c1d01007387 */ /* 0x0001e80000100800 */
[----:B0-----:R3:W3:Y:S01]  /*d840*/  LDG.E.U16 R29, [R6.64] ;  /* 0x00000006061d7981 */ /* 0x0016e2000c1e1500 */
[----:B-1----:R-:W-:-:S04]  /*d850*/  IMAD.WIDE R12, R0, 0x2, R16 ;  /* 0x00000002000c7825 */ /* 0x002fc800078e0210 */
[C---:B------:R-:W-:Y:S01]  /*d860*/  IMAD.WIDE R4, R0.reuse, 0x2, R14 ;  /* 0x0000000200047825 */ /* 0x040fe200078e020e */
[----:B------:R0:W-:Y:S04]  /*d870*/  STL [R1+0x328], R28 ;  /* 0x0003281c01007387 */ /* 0x0001e80000100800 */
[----:B------:R1:W-:Y:S04]  /*d880*/  STL [R1+0x324], R26 ;  /* 0x0003241a01007387 */ /* 0x0003e80000100800 */
[----:B------:R-:W3:Y:S04]  /*d890*/  LDL.64 R16, [R1+0x17a8] ;  /* 0x0017a80001107983 */ /* 0x000ee80000100a00 */
[----:B0-----:R0:W3:Y:S04]  /*d8a0*/  LDG.E.U16 R28, [R8.64] ;  /* 0x00000006081c7981 */ /* 0x0010e8000c1e1500 */
[----:B-1----:R4:W3:Y:S04]  /*d8b0*/  LDG.E.U16 R26, [R10.64] ;  /* 0x000000060a1a7981 */ /* 0x0028e8000c1e1500 */
[----:B------:R1:W-:Y:S04]  /*d8c0*/  STL [R1+0x320], R27 ;  /* 0x0003201b01007387 */ /* 0x0003e80000100800 */
[----:B-1----:R1:W3:Y:S01]  /*d8d0*/  LDG.E.U16 R27, [R12.64] ;  /* 0x000000060c1b7981 */ /* 0x0022e2000c1e1500 */
[----:B----4-:R-:W-:-:S03]  /*d8e0*/  IMAD.WIDE R10, R0, 0x2, R20 ;  /* 0x00000002000a7825 */ /* 0x010fc600078e0214 */
[----:B------:R4:W2:Y:S01]  /*d8f0*/  LDG.E.U16 R21, [R4.64] ;  /* 0x0000000604157981 */ /* 0x0008a2000c1e1500 */
[----:B---3--:R-:W-:-:S03]  /*d900*/  IMAD.WIDE R6, R0, 0x2, R22 ;  /* 0x0000000200067825 */ /* 0x008fc600078e0216 */
[----:B------:R3:W-:Y:S04]  /*d910*/  STL [R1+0x31c], R25 ;  /* 0x00031c1901007387 */ /* 0x0007e80000100800 */
[----:B------:R-:W2:Y:S01]  /*d920*/  LDL.64 R22, [R1+0x1790] ;  /* 0x0017900001167983 */ /* 0x000ea20000100a00 */
[----:B0-----:R-:W-:-:S03]  /*d930*/  IMAD.WIDE R8, R0, 0x2, R2 ;  /* 0x0000000200087825 */ /* 0x001fc600078e0202 */
[----:B------:R-:W2:Y:S04]  /*d940*/  LDL.64 R14, [R1+0x1798] ;  /* 0x00179800010e7983 */ /* 0x000ea80000100a00 */
[----:B---3--:R-:W3:Y:S04]  /*d950*/  LDL.64 R24, [R1+0x17a0] ;  /* 0x0017a00001187983 */ /* 0x008ee80000100a00 */
[----:B------:R-:W3:Y:S04]  /*d960*/  LDL.64 R2, [R1+0x1788] ;  /* 0x0017880001027983 */ /* 0x000ee80000100a00 */
[----:B------:R0:W-:Y:S04]  /*d970*/  STL [R1+0x318], R29 ;  /* 0x0003181d01007387 */ /* 0x0001e80000100800 */
[----:B0-----:R3:W3:Y:S01]  /*d980*/  LDG.E.U16 R29, [R6.64] ;  /* 0x00000006061d7981 */ /* 0x0016e2000c1e1500 */
[----:B-1----:R-:W-:-:S04]  /*d990*/  IMAD.WIDE R12, R0, 0x2, R18 ;  /* 0x00000002000c7825 */ /* 0x002fc800078e0212 */
[C---:B----4-:R-:W-:Y:S01]  /*d9a0*/  IMAD.WIDE R4, R0.reuse, 0x2, R16 ;  /* 0x0000000200047825 */ /* 0x050fe200078e0210 */
[----:B------:R0:W-:Y:S04]  /*d9b0*/  STL [R1+0x314], R28 ;  /* 0x0003141c01007387 */ /* 0x0001e80000100800 */
[----:B------:R1:W-:Y:S04]  /*d9c0*/  STL [R1+0x310], R26 ;  /* 0x0003101a01007387 */ /* 0x0003e80000100800 */
[----:B------:R-:W3:Y:S04]  /*d9d0*/  LDL.64 R18, [R1+0x1780] ;  /* 0x0017800001127983 */ /* 0x000ee80000100a00 */
[----:B0-----:R0:W3:Y:S04]  /*d9e0*/  LDG.E.U16 R28, [R8.64] ;  /* 0x00000006081c7981 */ /* 0x0010e8000c1e1500 */
[----:B-1----:R1:W3:Y:S04]  /*d9f0*/  LDG.E.U16 R26, [R10.64] ;  /* 0x000000060a1a7981 */ /* 0x0022e8000c1e1500 */
[----:B------:R0:W-:Y:S04]  /*da00*/  STL [R1+0x30c], R27 ;  /* 0x00030c1b01007387 */ /* 0x0001e80000100800 */
[----:B0-----:R0:W3:Y:S04]  /*da10*/  LDG.E.U16 R27, [R12.64] ;  /* 0x000000060c1b7981 */ /* 0x0010e8000c1e1500 */
[----:B--2---:R2:W-:Y:S04]  /*da20*/  STL [R1+0x308], R21 ;  /* 0x0003081501007387 */ /* 0x0045e80000100800 */
[----:B------:R-:W4:Y:S04]  /*da30*/  LDL.64 R16, [R1+0x1770] ;  /* 0x0017700001107983 */ /* 0x000f280000100a00 */
[----:B--2---:R-:W2:Y:S01]  /*da40*/  LDL.64 R20, [R1+0x1778] ;  /* 0x0017780001147983 */ /* 0x004ea20000100a00 */
[----:B-1----:R-:W-:-:S03]  /*da50*/  IMAD.WIDE R10, R0, 0x2, R22 ;  /* 0x00000002000a7825 */ /* 0x002fc600078e0216 */
[----:B------:R1:W4:Y:S01]  /*da60*/  LDG.E.U16 R23, [R4.64] ;  /* 0x0000000604177981 */ /* 0x000322000c1e1500 */
[----:B---3--:R-:W-:-:S03]  /*da70*/  IMAD.WIDE R6, R0, 0x2, R24 ;  /* 0x0000000200067825 */ /* 0x008fc600078e0218 */
[----:B------:R-:W3:Y:S01]  /*da80*/  LDL.64 R24, [R1+0x1768] ;  /* 0x0017680001187983 */ /* 0x000ee20000100a00 */
[----:B------:R-:W-:-:S03]  /*da90*/  IMAD.WIDE R8, R0, 0x2, R14 ;  /* 0x0000000200087825 */ /* 0x000fc600078e020e */
[----:B------:R-:W3:Y:S04]  /*daa0*/  LDL.64 R14, [R1+0x1760] ;  /* 0x00176000010e7983 */ /* 0x000ee80000100a00 */
[----:B------:R0:W-:Y:S04]  /*dab0*/  STL [R1+0x304], R29 ;  /* 0x0003041d01007387 */ /* 0x0001e80000100800 */
[----:B0-----:R2:W3:Y:S01]  /*dac0*/  LDG.E.U16 R29, [R6.64] ;  /* 0x00000006061d7981 */ /* 0x0014e2000c1e1500 */
[----:B------:R-:W-:-:S04]  /*dad0*/  IMAD.WIDE R12, R0, 0x2, R2 ;  /* 0x00000002000c7825 */ /* 0x000fc800078e0202 */
[C---:B-1----:R-:W-:Y:S01]  /*dae0*/  IMAD.WIDE R4, R0.reuse, 0x2, R18 ;  /* 0x0000000200047825 */ /* 0x042fe200078e0212 */
[----:B------:R0:W-:Y:S04]  /*daf0*/  STL [R1+0x300], R28 ;  /* 0x0003001c01007387 */ /* 0x0001e80000100800 */
[----:B------:R1:W-:Y:S04]  /*db00*/  STL [R1+0x2fc], R26 ;  /* 0x0002fc1a01007387 */ /* 0x0003e80000100800 */
[----:B------:R-:W3:Y:S04]  /*db10*/  LDL.64 R2, [R1+0x1758] ;  /* 0x0017580001027983 */ /* 0x000ee80000100a00 */
[----:B0-----:R0:W3:Y:S04]  /*db20*/  LDG.E.U16 R28, [R8.64] ;  /* 0x00000006081c7981 */ /* 0x0010e8000c1e1500 */
[----:B-1----:R3:W3:Y:S04]  /*db30*/  LDG.E.U16 R26, [R10.64] ;  /* 0x000000060a1a7981 */ /* 0x0026e8000c1e1500 */
[----:B------:R1:W-:Y:S04]  /*db40*/  STL [R1+0x2f8], R27 ;  /* 0x0002f81b01007387 */ /* 0x0003e80000100800 */
[----:B-1----:R1:W3:Y:S01]  /*db50*/  LDG.E.U16 R27, [R12.64] ;  /* 0x000000060c1b7981 */ /* 0x0022e2000c1e1500 */
[----:B--2---:R-:W-:-:S03]  /*db60*/  IMAD.WIDE R6, R0, 0x2, R20 ;  /* 0x0000000200067825 */ /* 0x004fc600078e0214 */
[----:B----4-:R2:W-:Y:S04]  /*db70*/  STL [R1+0x2f4], R23 ;  /* 0x0002f41701007387 */ /* 0x0105e80000100800 */
[----:B------:R-:W4:Y:S01]  /*db80*/  LDL.64 R20, [R1+0x1740] ;  /* 0x0017400001147983 */ /* 0x000f220000100a00 */
[----:B---3--:R-:W-:-:S03]  /*db90*/  IMAD.WIDE R10, R0, 0x2, R24 ;  /* 0x00000002000a7825 */ /* 0x008fc600078e0218 */
[----:B------:R-:W2:Y:S04]  /*dba0*/  LDL.64 R18, [R1+0x1748] ;  /* 0x0017480001127983 */ /* 0x000ea80000100a00 */
[----:B--2---:R-:W2:Y:S04]  /*dbb0*/  LDL.64 R22, [R1+0x1750] ;  /* 0x0017500001167983 */ /* 0x004ea80000100a00 */
[----:B------:R1:W2:Y:S01]  /*dbc0*/  LDG.E.U16 R25, [R4.64] ;  /* 0x0000000604197981 */ /* 0x0002a2000c1e1500 */
[----:B0-----:R-:W-:-:S03]  /*dbd0*/  IMAD.WIDE R8, R0, 0x2, R16 ;  /* 0x0000000200087825 */ /* 0x001fc600078e0210 */
[----:B------:R-:W2:Y:S04]  /*dbe0*/  LDL.64 R16, [R1+0x1738] ;  /* 0x0017380001107983 */ /* 0x000ea80000100a00 */
[----:B------:R0:W-:Y:S04]  /*dbf0*/  STL [R1+0x2f0], R29 ;  /* 0x0002f01d01007387 */ /* 0x0001e80000100800 */
[----:B0-----:R2:W2:Y:S01]  /*dc00*/  LDG.E.U16 R29, [R6.64] ;  /* 0x00000006061d7981 */ /* 0x0014a2000c1e1500 */
[----:B-1----:R-:W-:-:S04]  /*dc10*/  IMAD.WIDE R12, R0, 0x2, R14 ;  /* 0x00000002000c7825 */ /* 0x002fc800078e020e */
[C---:B------:R-:W-:Y:S01]  /*dc20*/  IMAD.WIDE R4, R0.reuse, 0x2, R2 ;  /* 0x0000000200047825 */ /* 0x040fe200078e0202 */
[----:B------:R0:W-:Y:S04]  /*dc30*/  STL [R1+0x2ec], R28 ;  /* 0x0002ec1c01007387 */ /* 0x0001e80000100800 */
[----:B------:R1:W-:Y:S04]  /*dc40*/  STL [R1+0x2e8], R26 ;  /* 0x0002e81a01007387 */ /* 0x0003e80000100800 */
[----:B------:R-:W2:Y:S04]  /*dc50*/  LDL.64 R14, [R1+0x1730] ;  /* 0x00173000010e7983 */ /* 0x000ea80000100a00 */
[----:B0-----:R0:W2:Y:S04]  /*dc60*/  LDG.E.U16 R28, [R8.64] ;  /* 0x00000006081c7981 */ /* 0x0010a8000c1e1500 */
[----:B-1----:R4:W2:Y:S04]  /*dc70*/  LDG.E.U16 R26, [R10.64] ;  /* 0x000000060a1a7981 */ /* 0x0028a8000c1e1500 */
[----:B------:R1:W-:Y:S04]  /*dc80*/  STL [R1+0x2e4], R27 ;  /* 0x0002e41b01007387 */ /* 0x0003e80000100800 */
        /* <DEDUP_REMOVED lines=145> */
[----:B------:R1:W3:Y:S01]  /*e5a0*/  LDG.E.U16 R23, [R4.64] ;  /* 0x0000000604177981 */ /* 0x0002e2000c1e1500 */
        /* <DEDUP_REMOVED lines=14> */
[----:B0-----:R0:W2:Y:S01]  /*e690*/  LDG.E.U16 R27, [R12.64] ;  /* 0x000000060c1b7981 */ /* 0x0010a2000c1e1500 */
[----:B----4-:R-:W-:-:S04]  /*e6a0*/  IMAD.WIDE R8, R0, 0x2, R18 ;  /* 0x0000000200087825 */ /* 0x010fc800078e0212 */
[C---:B---3--:R-:W-:Y:S01]  /*e6b0*/  IMAD.WIDE R6, R0.reuse, 0x2, R20 ;  /* 0x0000000200067825 */ /* 0x048fe200078e0214 */
[----:B------:R1:W-:Y:S04]  /*e6c0*/  STL [R1+0x240], R23 ;  /* 0x0002401701007387 */ /* 0x0003e80000100800 */
[----:B------:R-:W3:Y:S01]  /*e6d0*/  LDL.64 R18, [R1+0x15d0] ;  /* 0x0015d00001127983 */ /* 0x000ee20000100a00 */
[----:B--2---:R-:W-:-:S03]  /*e6e0*/  IMAD.WIDE R10, R0, 0x2, R24 ;  /* 0x00000002000a7825 */ /* 0x004fc600078e0218 */
[----:B------:R-:W2:Y:S04]  /*e6f0*/  LDL.64 R2, [R1+0x15e0] ;  /* 0x0015e00001027983 */ /* 0x000ea80000100a00 */
[----:B-1----:R-:W4:Y:S04]  /*e700*/  LDL.64 R22, [R1+0x15e8] ;  /* 0x0015e80001167983 */ /* 0x002f280000100a00 */
        /* <DEDUP_REMOVED lines=12> */
[----:B0-----:R3:W2:Y:S02]  /*e7d0*/  LDG.E.U16 R27, [R12.64] ;  /* 0x000000060c1b7981 */ /* 0x0016a4000c1e1500 */
[----:B---3--:R-:W-:-:S02]  /*e7e0*/  IMAD.WIDE R12, R0, 0x2, R18 ;  /* 0x00000002000c7825 */ /* 0x008fc400078e0212 */
[----:B------:R0:W3:Y:S02]  /*e7f0*/  LDG.E.U16 R19, [R4.64] ;  /* 0x0000000604137981 */ /* 0x0000e4000c1e1500 */
[C---:B----4-:R-:W-:Y:S02]  /*e800*/  IMAD.WIDE R6, R0.reuse, 0x2, R22 ;  /* 0x0000000200067825 */ /* 0x050fe400078e0216 */
[----:B--2---:R2:W-:Y:S04]  /*e810*/  STL [R1+0x22c], R25 ;  /* 0x00022c1901007387 */ /* 0x0045e80000100800 */
[----:B------:R-:W4:Y:S01]  /*e820*/  LDL.64 R22, [R1+0x15b0] ;  /* 0x0015b00001167983 */ /* 0x000f220000100a00 */
[----:B------:R-:W-:-:S03]  /*e830*/  IMAD.WIDE R8, R0, 0x2, R2 ;  /* 0x0000000200087825 */ /* 0x000fc600078e0202 */
[----:B------:R-:W4:Y:S04]  /*e840*/  LDL.64 R14, [R1+0x15b8] ;  /* 0x0015b800010e7983 */ /* 0x000f280000100a00 */
[----:B--2---:R-:W4:Y:S04]  /*e850*/  LDL.64 R24, [R1+0x15c0] ;  /* 0x0015c00001187983 */ /* 0x004f280000100a00 */
[----:B------:R-:W4:Y:S04]  /*e860*/  LDL.64 R2, [R1+0x15a8] ;  /* 0x0015a80001027983 */ /* 0x000f280000100a00 */
[----:B------:R0:W-:Y:S04]  /*e870*/  STL [R1+0x228], R29 ;  /* 0x0002281d01007387 */ /* 0x0001e80000100800 */
[----:B0-----:R4:W4:Y:S01]  /*e880*/  LDG.E.U16 R29, [R6.64] ;  /* 0x00000006061d7981 */ /* 0x001922000c1e1500 */
[----:B-1----:R-:W-:-:S04]  /*e890*/  IMAD.WIDE R10, R0, 0x2, R20 ;  /* 0x00000002000a7825 */ /* 0x002fc800078e0214 */
[C---:B------:R-:W-:Y:S01]  /*e8a0*/  IMAD.WIDE R4, R0.reuse, 0x2, R16 ;  /* 0x0000000200047825 */ /* 0x040fe200078e0210 */
[----:B------:R0:W-:Y:S04]  /*e8b0*/  STL [R1+0x224], R28 ;  /* 0x0002241c01007387 */ /* 0x0001e80000100800 */
[----:B------:R1:W-:Y:S04]  /*e8c0*/  STL [R1+0x220], R26 ;  /* 0x0002201a01007387 */ /* 0x0003e80000100800 */
[----:B------:R-:W4:Y:S04]  /*e8d0*/  LDL.64 R20, [R1+0x15a0] ;  /* 0x0015a00001147983 */ /* 0x000f280000100a00 */
[----:B0-----:R0:W4:Y:S04]  /*e8e0*/  LDG.E.U16 R28, [R8.64] ;  /* 0x00000006081c7981 */ /* 0x001128000c1e1500 */
[----:B-1----:R4:W4:Y:S04]  /*e8f0*/  LDG.E.U16 R26, [R10.64] ;  /* 0x000000060a1a7981 */ /* 0x002928000c1e1500 */
[----:B------:R1:W-:Y:S04]  /*e900*/  STL [R1+0x21c], R27 ;  /* 0x00021c1b01007387 */ /* 0x0003e80000100800 */
[----:B-1----:R1:W4:Y:S04]  /*e910*/  LDG.E.U16 R27, [R12.64] ;  /* 0x000000060c1b7981 */ /* 0x002328000c1e1500 */
[----:B---3--:R3:W-:Y:S04]  /*e920*/  STL [R1+0x218], R19 ;  /* 0x0002181301007387 */ /* 0x0087e80000100800 */
[----:B------:R-:W2:Y:S04]  /*e930*/  LDL.64 R16, [R1+0x1590] ;  /* 0x0015900001107983 */ /* 0x000ea80000100a00 */
[----:B---3--:R-:W3:Y:S01]  /*e940*/  LDL.64 R18, [R1+0x1598] ;  /* 0x0015980001127983 */ /* 0x008ee20000100a00 */
[----:B----4-:R-:W-:-:S03]  /*e950*/  IMAD.WIDE R10, R0, 0x2, R22 ;  /* 0x00000002000a7825 */ /* 0x010fc600078e0216 */
[----:B------:R4:W3:Y:S01]  /*e960*/  LDG.E.U16 R23, [R4.64] ;  /* 0x0000000604177981 */ /* 0x0008e2000c1e1500 */
[----:B------:R-:W-:-:S03]  /*e970*/  IMAD.WIDE R6, R0, 0x2, R24 ;  /* 0x0000000200067825 */ /* 0x000fc600078e0218 */
[----:B------:R-:W3:Y:S01]  /*e980*/  LDL.64 R24, [R1+0x1588] ;  /* 0x0015880001187983 */ /* 0x000ee20000100a00 */
[----:B0-----:R-:W-:-:S03]  /*e990*/  IMAD.WIDE R8, R0, 0x2, R14 ;  /* 0x0000000200087825 */ /* 0x001fc600078e020e */
[----:B------:R-:W3:Y:S04]  /*e9a0*/  LDL.64 R14, [R1+0x1580] ;  /* 0x00158000010e7983 */ /* 0x000ee80000100a00 */
[----:B------:R0:W-:Y:S04]  /*e9b0*/  STL [R1+0x214], R29 ;  /* 0x0002141d01007387 */ /* 0x0001e80000100800 */
[----:B0-----:R3:W3:Y:S01]  /*e9c0*/  LDG.E.U16 R29, [R6.64] ;  /* 0x00000006061d7981 */ /* 0x0016e2000c1e1500 */
[----:B-1----:R-:W-:-:S04]  /*e9d0*/  IMAD.WIDE R12, R0, 0x2, R2 ;  /* 0x00000002000c7825 */ /* 0x002fc800078e0202 */
[C---:B----4-:R-:W-:Y:S01]  /*e9e0*/  IMAD.WIDE R4, R0.reuse, 0x2, R20 ;  /* 0x0000000200047825 */ /* 0x050fe200078e0214 */
[----:B------:R0:W-:Y:S04]  /*e9f0*/  STL [R1+0x210], R28 ;  /* 0x0002101c01007387 */ /* 0x0001e80000100800 */
[----:B------:R1:W-:Y:S04]  /*ea00*/  STL [R1+0x20c], R26 ;  /* 0x00020c1a01007387 */ /* 0x0003e80000100800 */
[----:B------:R-:W4:Y:S04]  /*ea10*/  LDL.64 R2, [R1+0x1578] ;  /* 0x0015780001027983 */ /* 0x000f280000100a00 */
[----:B0-----:R2:W4:Y:S04]  /*ea20*/  LDG.E.U16 R28, [R8.64] ;  /* 0x00000006081c7981 */ /* 0x001528000c1e1500 */
[----:B-1----:R0:W4:Y:S04]  /*ea30*/  LDG.E.U16 R26, [R10.64] ;  /* 0x000000060a1a7981 */ /* 0x002128000c1e1500 */
[----:B------:R1:W-:Y:S04]  /*ea40*/  STL [R1+0x208], R27 ;  /* 0x0002081b01007387 */ /* 0x0003e80000100800 */
[----:B-1----:R1:W4:Y:S01]  /*ea50*/  LDG.E.U16 R27, [R12.64] ;  /* 0x000000060c1b7981 */ /* 0x002322000c1e1500 */
[----:B--2---:R-:W-:-:S04]  /*ea60*/  IMAD.WIDE R8, R0, 0x2, R16 ;  /* 0x0000000200087825 */ /* 0x004fc800078e0210 */
[C---:B---3--:R-:W-:Y:S01]  /*ea70*/  IMAD.WIDE R6, R0.reuse, 0x2, R18 ;  /* 0x0000000200067825 */ /* 0x048fe200078e0212 */
[----:B------:R2:W-:Y:S04]  /*ea80*/  STL [R1+0x204], R23 ;  /* 0x0002041701007387 */ /* 0x0005e80000100800 */
[----:B------:R-:W3:Y:S01]  /*ea90*/  LDL.64 R20, [R1+0x1568] ;  /* 0x0015680001147983 */ /* 0x000ee20000100a00 */
[----:B0-----:R-:W-:-:S03]  /*eaa0*/  IMAD.WIDE R10, R0, 0x2, R24 ;  /* 0x00000002000a7825 */ /* 0x001fc600078e0218 */
[----:B------:R-:W3:Y:S04]  /*eab0*/  LDL.64 R16, [R1+0x1558] ;  /* 0x0015580001107983 */ /* 0x000ee80000100a00 */
[----:B------:R0:W3:Y:S04]  /*eac0*/  LDG.E.U16 R25, [R4.64] ;  /* 0x0000000604197981 */ /* 0x0000e8000c1e1500 */
[----:B--2---:R-:W2:Y:S04]  /*ead0*/  LDL.64 R22, [R1+0x1570] ;  /* 0x0015700001167983 */ /* 0x004ea80000100a00 */
[----:B------:R-:W2:Y:S04]  /*eae0*/  LDL.64 R18, [R1+0x1560] ;  /* 0x0015600001127983 */ /* 0x000ea80000100a00 */
[----:B------:R0:W-:Y:S04]  /*eaf0*/  STL [R1+0x200], R29 ;  /* 0x0002001d01007387 */ /* 0x0001e80000100800 */
[----:B0-----:R2:W2:Y:S01]  /*eb00*/  LDG.E.U16 R29, [R6.64] ;  /* 0x00000006061d7981 */ /* 0x0014a2000c1e1500 */
[----:B-1----:R-:W-:-:S03]  /*eb10*/  IMAD.WIDE R12, R0, 0x2, R14 ;  /* 0x00000002000c7825 */ /* 0x002fc600078e020e */
[----:B----4-:R0:W-:Y:S04]  /*eb20*/  STL [R1+0x1fc], R28 ;  /* 0x0001fc1c01007387 */ /* 0x0101e80000100800 */
[----:B------:R1:W-:Y:S04]  /*eb30*/  STL [R1+0x1f8], R26 ;  /* 0x0001f81a01007387 */ /* 0x0003e80000100800 */
[----:B------:R-:W2:Y:S04]  /*eb40*/  LDL.64 R14, [R1+0x1550] ;  /* 0x00155000010e7983 */ /* 0x000ea80000100a00 */
[----:B0-----:R3:W2:Y:S04]  /*eb50*/  LDG.E.U16 R28, [R8.64] ;  /* 0x00000006081c7981 */ /* 0x0016a8000c1e1500 */
[----:B-1----:R0:W2:Y:S01]  /*eb60*/  LDG.E.U16 R26, [R10.64] ;  /* 0x000000060a1a7981 */ /* 0x0020a2000c1e1500 */
[----:B------:R-:W-:-:S03]  /*eb70*/  IMAD.WIDE R4, R0, 0x2, R2 ;  /* 0x0000000200047825 */ /* 0x000fc600078e0202 */
[----:B------:R1:W-:Y:S04]  /*eb80*/  STL [R1+0x1f4], R27 ;  /* 0x0001f41b01007387 */ /* 0x0003e80000100800 */
[----:B-1----:R1:W2:Y:S01]  /*eb90*/  LDG.E.U16 R27, [R12.64] ;  /* 0x000000060c1b7981 */ /* 0x0022a2000c1e1500 */
[----:B---3--:R-:W-:-:S03]  /*eba0*/  IMAD.WIDE R8, R0, 0x2, R20 ;  /* 0x0000000200087825 */ /* 0x008fc600078e0214 */
[----:B------:R3:W-:Y:S04]  /*ebb0*/  STL [R1+0x1f0], R25 ;  /* 0x0001f01901007387 */ /* 0x0007e80000100800 */
[----:B------:R-:W4:Y:S01]  /*ebc0*/  LDL.64 R20, [R1+0x1530] ;  /* 0x0015300001147983 */ /* 0x000f220000100a00 */
[----:B--2---:R-:W-:-:S03]  /*ebd0*/  IMAD.WIDE R6, R0, 0x2, R22 ;  /* 0x0000000200067825 */ /* 0x004fc600078e0216 */
[----:B------:R-:W2:Y:S01]  /*ebe0*/  LDL.64 R2, [R1+0x1540] ;  /* 0x0015400001027983 */ /* 0x000ea20000100a00 */
[----:B-1----:R-:W-:-:S03]  /*ebf0*/  IMAD.WIDE R12, R0, 0x2, R16 ;  /* 0x00000002000c7825 */ /* 0x002fc600078e0210 */
[----:B---3--:R-:W3:Y:S04]  /*ec00*/  LDL.64 R24, [R1+0x1548] ;  /* 0x0015480001187983 */ /* 0x008ee80000100a00 */
[----:B------:R1:W3:Y:S04]  /*ec10*/  LDG.E.U16 R17, [R4.64] ;  /* 0x0000000604117981 */ /* 0x0002e8000c1e1500 */
        /* <DEDUP_REMOVED lines=11> */
[----:B-1----:R4:W3:Y:S02]  /*ecd0*/  LDG.E.U16 R27, [R12.64] ;  /* 0x000000060c1b7981 */ /* 0x0028e4000c1e1500 */
[----:B----4-:R-:W-:-:S02]  /*ece0*/  IMAD.WIDE R12, R0, 0x2, R20 ;  /* 0x00000002000c7825 */ /* 0x010fc400078e0214 */
[----:B------:R1:W4:Y:S02]  /*ecf0*/  LDG.E.U16 R21, [R4.64] ;  /* 0x0000000604157981 */ /* 0x000324000c1e1500 */
[----:B--2---:R-:W-:-:S04]  /*ed00*/  IMAD.WIDE R8, R0, 0x2, R2 ;  /* 0x0000000200087825 */ /* 0x004fc800078e0202 */
[C---:B---3--:R-:W-:Y:S01]  /*ed10*/  IMAD.WIDE R6, R0.reuse, 0x2, R24 ;  /* 0x0000000200067825 */ /* 0x048fe200078e0218 */
[----:B------:R2:W-:Y:S04]  /*ed20*/  STL [R1+0x1dc], R17 ;  /* 0x0001dc1101007387 */ /* 0x0005e80000100800 */
[----:B------:R-:W3:Y:S04]  /*ed30*/  LDL.64 R14, [R1+0x1518] ;  /* 0x00151800010e7983 */ /* 0x000ee80000100a00 */
[----:B------:R-:W3:Y:S04]  /*ed40*/  LDL.64 R24, [R1+0x1510] ;  /* 0x0015100001187983 */ /* 0x000ee80000100a00 */
[----:B--2---:R-:W2:Y:S04]  /*ed50*/  LDL.64 R16, [R1+0x1520] ;  /* 0x0015200001107983 */ /* 0x004ea80000100a00 */
[----:B------:R-:W2:Y:S04]  /*ed60*/  LDL.64 R2, [R1+0x1508] ;  /* 0x0015080001027983 */ /* 0x000ea80000100a00 */
[----:B------:R0:W-:Y:S04]  /*ed70*/  STL [R1+0x1d8], R29 ;  /* 0x0001d81d01007387 */ /* 0x0001e80000100800 */
[----:B0-----:R2:W2:Y:S01]  /*ed80*/  LDG.E.U16 R29, [R6.64] ;  /* 0x00000006061d7981 */ /* 0x0014a2000c1e1500 */
[----:B------:R-:W-:-:S03]  /*ed90*/  IMAD.WIDE R10, R0, 0x2, R22 ;  /* 0x00000002000a7825 */ /* 0x000fc600078e0216 */
[----:B------:R0:W-:Y:S04]  /*eda0*/  STL [R1+0x1d4], R28 ;  /* 0x0001d41c01007387 */ /* 0x0001e80000100800 */
[----:B------:R0:W-:Y:S01]  /*edb0*/  STL [R1+0x1d0], R26 ;  /* 0x0001d01a01007387 */ /* 0x0001e20000100800 */
[----:B-1----:R-:W-:-:S03]  /*edc0*/  IMAD.WIDE R4, R0, 0x2, R18 ;  /* 0x0000000200047825 */ /* 0x002fc600078e0212 */
[----:B------:R-:W2:Y:S04]  /*edd0*/  LDL.64 R22, [R1+0x1500] ;  /* 0x0015000001167983 */ /* 0x000ea80000100a00 */
[----:B0-----:R3:W2:Y:S04]  /*ede0*/  LDG.E.U16 R28, [R8.64] ;  /* 0x00000006081c7981 */ /* 0x0016a8000c1e1500 */
[----:B------:R0:W2:Y:S04]  /*edf0*/  LDG.E.U16 R26, [R10.64] ;  /* 0x000000060a1a7981 */ /* 0x0000a8000c1e1500 */
[----:B------:R1:W-:Y:S04]  /*ee00*/  STL [R1+0x1cc], R27 ;  /* 0x0001cc1b01007387 */ /* 0x0003e80000100800 */
[----:B------:R-:W2:Y:S04]  /*ee10*/  LDG.E.U16 R5, [R4.64] ;  /* 0x0000000604057981 */ /* 0x000ea8000c1e1500 */
[----:B-1----:R1:W2:Y:S04]  /*ee20*/  LDG.E.U16 R27, [R12.64] ;  /* 0x000000060c1b7981 */ /* 0x0022a8000c1e1500 */
[----:B----4-:R4:W-:Y:S04]  /*ee30*/  STL [R1+0x1c8], R21 ;  /* 0x0001c81501007387 */ /* 0x0109e80000100800 */
[----:B------:R-:W2:Y:S04]  /*ee40*/  LDL.64 R18, [R1+0x14f0] ;  /* 0x0014f00001127983 */ /* 0x000ea80000100a00 */
[----:B----4-:R-:W4:Y:S01]  /*ee50*/  LDL.64 R20, [R1+0x14f8] ;  /* 0x0014f80001147983 */ /* 0x010f220000100a00 */
[----:B---3--:R-:W-:-:S03]  /*ee60*/  IMAD.WIDE R8, R0, 0x2, R14 ;  /* 0x0000000200087825 */ /* 0x008fc600078e020e */
[----:B------:R-:W2:Y:S02]  /*ee70*/  LDL.64 R14, [R1+0x14e0] ;  /* 0x0014e000010e7983 */ /* 0x000ea40000100a00 */
[C---:B--2---:R-:W-:Y:S02]  /*ee80*/  IMAD.WIDE R6, R0.reuse, 0x2, R16 ;  /* 0x0000000200067825 */ /* 0x044fe400078e0210 */
[----:B------:R-:W2:Y:S04]  /*ee90*/  LDL.64 R16, [R1+0x14e8] ;  /* 0x0014e80001107983 */ /* 0x000ea80000100a00 */
[----:B------:R0:W-:Y:S04]  /*eea0*/  STL [R1+0x1c4], R29 ;  /* 0x0001c41d01007387 */ /* 0x0001e80000100800 */
[----:B0-----:R-:W2:Y:S01]  /*eeb0*/  LDG.E.U16 R29, [R6.64] ;  /* 0x00000006061d7981 */ /* 0x001ea2000c1e1500 */
[----:B------:R-:W-:-:S04]  /*eec0*/  IMAD.WIDE R10, R0, 0x2, R24 ;  /* 0x00000002000a7825 */ /* 0x000fc800078e0218 */
[C---:B-1----:R-:W-:Y:S01]  /*eed0*/  IMAD.WIDE R12, R0.reuse, 0x2, R2 ;  /* 0x00000002000c7825 */ /* 0x042fe200078e0202 */
[----:B------:R0:W-:Y:S04]  /*eee0*/  STL [R1+0x1c0], R28 ;  /* 0x0001c01c01007387 */ /* 0x0001e80000100800 */
[----:B------:R1:W-:Y:S04]  /*eef0*/  STL [R1+0x1bc], R26 ;  /* 0x0001bc1a01007387 */ /* 0x0003e80000100800 */
[----:B------:R-:W2:Y:S04]  /*ef00*/  LDL.64 R2, [R1+0x14d8] ;  /* 0x0014d80001027983 */ /* 0x000ea80000100a00 */
[----:B0-----:R0:W2:Y:S04]  /*ef10*/  LDG.E.U16 R28, [R8.64] ;  /* 0x00000006081c7981 */ /* 0x0010a8000c1e1500 */
[----:B-1----:R4:W2:Y:S04]  /*ef20*/  LDG.E.U16 R26, [R10.64] ;  /* 0x000000060a1a7981 */ /* 0x0028a8000c1e1500 */
[----:B------:R1:W-:Y:S01]  /*ef30*/  STL [R1+0x1b8], R27 ;  /* 0x0001b81b01007387 */ /* 0x0003e20000100800 */
[----:B0-----:R-:W-:-:S03]  /*ef40*/  IMAD.WIDE R8, R0, 0x2, R22 ;  /* 0x0000000200087825 */ /* 0x001fc600078e0216 */
[----:B------:R-:W2:Y:S04]  /*ef50*/  LDL.64 R22, [R1+0x14c8] ;  /* 0x0014c80001167983 */ /* 0x000ea80000100a00 */
[----:B------:R-:W2:Y:S04]  /*ef60*/  LDG.E.U16 R9, [R8.64] ;  /* 0x0000000608097981 */ /* 0x000ea8000c1e1500 */
[----:B-1----:R0:W2:Y:S04]  /*ef70*/  LDG.E.U16 R27, [R12.64] ;  /* 0x000000060c1b7981 */ /* 0x0020a8000c1e1500 */
[----:B------:R-:W2:Y:S01]  /*ef80*/  LDL.64 R24, [R1+0x14d0] ;  /* 0x0014d00001187983 */ /* 0x000ea20000100a00 */
[----:B0-----:R-:W-:-:S03]  /*ef90*/  IMAD.WIDE R12, R0, 0x2, R18 ;  /* 0x00000002000c7825 */ /* 0x001fc600078e0212 */
[----:B------:R-:W3:Y:S01]  /*efa0*/  LDL.64 R18, [R1+0x14b8] ;  /* 0x0014b80001127983 */ /* 0x000ee20000100a00 */
[----:B----4-:R-:W-:-:S03]  /*efb0*/  IMAD.WIDE R10, R0, 0x2, R20 ;  /* 0x00000002000a7825 */ /* 0x010fc600078e0214 */
[----:B------:R-:W4:Y:S04]  /*efc0*/  LDL.64 R20, [R1+0x14c0] ;  /* 0x0014c00001147983 */ /* 0x000f280000100a00 */
[----:B------:R-:W-:Y:S04]  /*efd0*/  STL [R1+0x1b4], R5 ;  /* 0x0001b40501007387 */ /* 0x000fe80000100800 */
[----:B--2---:R0:W-:Y:S04]  /*efe0*/  STL [R1+0x1b0], R29 ;  /* 0x0001b01d01007387 */ /* 0x0041e80000100800 */
[----:B0-----:R0:W2:Y:S01]  /*eff0*/  LDG.E.U16 R29, [R10.64] ;  /* 0x000000060a1d7981 */ /* 0x0010a2000c1e1500 */
[----:B------:R-:W-:-:S04]  /*f000*/  IMAD.WIDE R6, R0, 0x2, R16 ;  /* 0x0000000200067825 */ /* 0x000fc800078e0210 */
[C---:B------:R-:W-:Y:S01]  /*f010*/  IMAD.WIDE R4, R0.reuse, 0x2, R14 ;  /* 0x0000000200047825 */ /* 0x040fe200078e020e */
[----:B------:R1:W-:Y:S04]  /*f020*/  STL [R1+0x1ac], R28 ;  /* 0x0001ac1c01007387 */ /* 0x0003e80000100800 */
[----:B------:R0:W-:Y:S04]  /*f030*/  STL [R1+0x1a8], R26 ;  /* 0x0001a81a01007387 */ /* 0x0001e80000100800 */
[----:B------:R-:W4:Y:S04]  /*f040*/  LDL.64 R16, [R1+0x14b0] ;  /* 0x0014b00001107983 */ /* 0x000f280000100a00 */
[----:B-1----:R1:W4:Y:S04]  /*f050*/  LDG.E.U16 R28, [R12.64] ;  /* 0x000000060c1c7981 */ /* 0x002328000c1e1500 */
[----:B0-----:R4:W4:Y:S04]  /*f060*/  LDG.E.U16 R26, [R6.64] ;  /* 0x00000006061a7981 */ /* 0x001928000c1e1500 */
[----:B------:R0:W-:Y:S01]  /*f070*/  STL [R1+0x1a4], R27 ;  /* 0x0001a41b01007387 */ /* 0x0001e20000100800 */
[----:B-1----:R-:W-:-:S03]  /*f080*/  IMAD.WIDE R12, R0, 0x2, R2 ;  /* 0x00000002000c7825 */ /* 0x002fc600078e0202 */
[----:B------:R-:W4:Y:S04]  /*f090*/  LDL.64 R14, [R1+0x14a8] ;  /* 0x0014a800010e7983 */ /* 0x000f280000100a00 */
[----:B------:R-:W4:Y:S04]  /*f0a0*/  LDL.64 R2, [R1+0x14a0] ;  /* 0x0014a00001027983 */ /* 0x000f280000100a00 */
[----:B0-----:R3:W4:Y:S01]  /*f0b0*/  LDG.E.U16 R27, [R4.64] ;  /* 0x00000006041b7981 */ /* 0x001722000c1e1500 */
[----:B------:R-:W-:-:S03]  /*f0c0*/  IMAD.WIDE R10, R0, 0x2, R24 ;  /* 0x00000002000a7825 */ /* 0x000fc600078e0218 */
[----:B------:R0:W-:Y:S04]  /*f0d0*/  STL [R1+0x1a0], R9 ;  /* 0x0001a00901007387 */ /* 0x0001e80000100800 */
[----:B------:R-:W4:Y:S01]  /*f0e0*/  LDL.64 R24, [R1+0x1498] ;  /* 0x0014980001187983 */ /* 0x000f220000100a00 */
[----:B0-----:R-:W-:-:S03]  /*f0f0*/  IMAD.WIDE R8, R0, 0x2, R22 ;  /* 0x0000000200087825 */ /* 0x001fc600078e0216 */
[----:B------:R-:W4:Y:S01]  /*f100*/  LDL.64 R22, [R1+0x1490] ;  /* 0x0014900001167983 */ /* 0x000f220000100a00 */
[----:B---3--:R-:W-:-:S03]  /*f110*/  IMAD.WIDE R4, R0, 0x2, R18 ;  /* 0x0000000200047825 */ /* 0x008fc600078e0212 */
[----:B------:R0:W3:Y:S04]  /*f120*/  LDG.E.U16 R19, [R12.64] ;  /* 0x000000060c137981 */ /* 0x0000e8000c1e1500 */
[----:B--2---:R1:W-:Y:S04]  /*f130*/  STL [R1+0x19c], R29 ;  /* 0x00019c1d01007387 */ /* 0x0043e80000100800 */
[----:B-1----:R1:W2:Y:S01]  /*f140*/  LDG.E.U16 R29, [R10.64] ;  /* 0x000000060a1d7981 */ /* 0x0022a2000c1e1500 */
[----:B----4-:R-:W-:-:S04]  /*f150*/  IMAD.WIDE R6, R0, 0x2, R20 ;  /* 0x0000000200067825 */ /* 0x010fc800078e0214 */
[C---:B0-----:R-:W-:Y:S01]  /*f160*/  IMAD.WIDE R12, R0.reuse, 0x2, R16 ;  /* 0x00000002000c7825 */ /* 0x041fe200078e0210 */
[----:B------:R0:W-:Y:S04]  /*f170*/  STL [R1+0x198], R28 ;  /* 0x0001981c01007387 */ /* 0x0001e80000100800 */
[----:B------:R-:W4:Y:S04]  /*f180*/  LDL.64 R20, [R1+0x1488] ;  /* 0x0014880001147983 */ /* 0x000f280000100a00 */
[----:B------:R1:W-:Y:S04]  /*f190*/  STL [R1+0x194], R26 ;  /* 0x0001941a01007387 */ /* 0x0003e80000100800 */
[----:B0-----:R0:W4:Y:S01]  /*f1a0*/  LDG.E.U16 R28, [R8.64] ;  /* 0x00000006081c7981 */ /* 0x001122000c1e1500 */
[----:B-1----:R-:W-:-:S03]  /*f1b0*/  IMAD.WIDE R10, R0, 0x2, R14 ;  /* 0x00000002000a7825 */ /* 0x002fc600078e020e */
[----:B------:R1:W4:Y:S04]  /*f1c0*/  LDG.E.U16 R26, [R6.64] ;  /* 0x00000006061a7981 */ /* 0x000328000c1e1500 */
[----:B------:R1:W-:Y:S01]  /*f1d0*/  STL [R1+0x190], R27 ;  /* 0x0001901b01007387 */ /* 0x0003e20000100800 */
[----:B0-----:R-:W-:-:S04]  /*f1e0*/  IMAD.WIDE R8, R0, 0x2, R2 ;  /* 0x0000000200087825 */ /* 0x001fc800078e0202 */
[C---:B-1----:R-:W-:Y:S02]  /*f1f0*/  IMAD.WIDE R6, R0.reuse, 0x2, R24 ;  /* 0x0000000200067825 */ /* 0x042fe400078e0218 */
[----:B------:R-:W4:Y:S04]  /*f200*/  LDG.E.U16 R25, [R8.64] ;  /* 0x0000000608197981 */ /* 0x000f28000c1e1500 */
[----:B------:R0:W4:Y:S04]  /*f210*/  LDG.E.U16 R27, [R4.64] ;  /* 0x00000006041b7981 */ /* 0x000128000c1e1500 */
[----:B------:R-:W4:Y:S01]  /*f220*/  LDG.E.U16 R24, [R10.64] ;  /* 0x000000060a187981 */ /* 0x000f22000c1e1500 */
[----:B0-----:R-:W-:-:S03]  /*f230*/  IMAD.WIDE R4, R0, 0x2, R22 ;  /* 0x0000000200047825 */ /* 0x001fc600078e0216 */
[----:B------:R4:W4:Y:S04]  /*f240*/  LDG.E.U16 R23, [R12.64] ;  /* 0x000000060c177981 */ /* 0x000928000c1e1500 */
[----:B---3--:R0:W-:Y:S04]  /*f250*/  STL [R1+0x18c], R19 ;  /* 0x00018c1301007387 */ /* 0x0081e80000100800 */
[----:B------:R-:W3:Y:S04]  /*f260*/  LDL.64 R16, [R1+0x1478] ;  /* 0x0014780001107983 */ /* 0x000ee80000100a00 */
[----:B------:R-:W3:Y:S04]  /*f270*/  LDL.64 R14, [R1+0x1470] ;  /* 0x00147000010e7983 */ /* 0x000ee80000100a00 */
[----:B0-----:R-:W3:Y:S04]  /*f280*/  LDL.64 R18, [R1+0x1480] ;  /* 0x0014800001127983 */ /* 0x001ee80000100a00 */
[----:B------:R-:W3:Y:S04]  /*f290*/  LDL.64 R2, [R1+0x1468] ;  /* 0x0014680001027983 */ /* 0x000ee80000100a00 */
[----:B--2---:R0:W-:Y:S04]  /*f2a0*/  STL [R1+0x188], R29 ;  /* 0x0001881d01007387 */ /* 0x0041e80000100800 */
[----:B0-----:R0:W2:Y:S01]  /*f2b0*/  LDG.E.U16 R29, [R6.64] ;  /* 0x00000006061d7981 */ /* 0x0010a2000c1e1500 */
[----:B----4-:R-:W-:-:S06]  /*f2c0*/  IMAD.WIDE R12, R0, 0x2, R20 ;  /* 0x00000002000c7825 */ /* 0x010fcc00078e0214 */
[----:B------:R-:W4:Y:S04]  /*f2d0*/  LDG.E.U16 R13, [R12.64] ;  /* 0x000000060c0d7981 */ /* 0x000f28000c1e1500 */
[----:B------:R1:W-:Y:S04]  /*f2e0*/  STL [R1+0x184], R28 ;  /* 0x0001841c01007387 */ /* 0x0003e80000100800 */
[----:B-1----:R1:W4:Y:S04]  /*f2f0*/  LDG.E.U16 R28, [R4.64] ;  /* 0x00000006041c7981 */ /* 0x002328000c1e1500 */
[----:B------:R-:W-:Y:S04]  /*f300*/  STL [R1+0x17c], R27 ;  /* 0x00017c1b01007387 */ /* 0x000fe80000100800 */
[----:B------:R0:W-:Y:S04]  /*f310*/  STL [R1+0x180], R26 ;  /* 0x0001801a01007387 */ /* 0x0001e80000100800 */
[----:B0-----:R-:W4:Y:S04]  /*f320*/  LDL.64 R26, [R1+0x1460] ;  /* 0x00146000011a7983 */ /* 0x001f280000100a00 */
[----:B------:R0:W-:Y:S04]  /*f330*/  STL [R1+0x178], R23 ;  /* 0x0001781701007387 */ /* 0x0001e80000100800 */
[----:B------:R-:W4:Y:S04]  /*f340*/  LDL.64 R20, [R1+0x1450] ;  /* 0x0014500001147983 */ /* 0x000f280000100a00 */
[----:B0-----:R-:W4:Y:S04]  /*f350*/  LDL.64 R22, [R1+0x1458] ;  /* 0x0014580001167983 */ /* 0x001f280000100a00 */
[----:B------:R-:W-:Y:S04]  /*f360*/  STL [R1+0x170], R25 ;  /* 0x0001701901007387 */ /* 0x000fe80000100800 */
[----:B------:R0:W-:Y:S04]  /*f370*/  STL [R1+0x174], R24 ;  /* 0x0001741801007387 */ /* 0x0001e80000100800 */
[----:B0-----:R-:W4:Y:S01]  /*f380*/  LDL.64 R24, [R1+0x1448] ;  /* 0x0014480001187983 */ /* 0x001f220000100a00 */
[----:B---3--:R-:W-:-:S04]  /*f390*/  IMAD.WIDE R8, R0, 0x2, R16 ;  /* 0x0000000200087825 */ /* 0x008fc800078e0210 */
[C---:B------:R-:W-:Y:S02]  /*f3a0*/  IMAD.WIDE R10, R0.reuse, 0x2, R18 ;  /* 0x00000002000a7825 */ /* 0x040fe400078e0212 */
[----:B------:R-:W3:Y:S02]  /*f3b0*/  LDG.E.U16 R9, [R8.64] ;  /* 0x0000000608097981 */ /* 0x000ee4000c1e1500 */
[C---:B------:R-:W-:Y:S02]  /*f3c0*/  IMAD.WIDE R6, R0.reuse, 0x2, R14 ;  /* 0x0000000200067825 */ /* 0x040fe400078e020e */
[----:B------:R-:W3:Y:S04]  /*f3d0*/  LDL.64 R18, [R1+0x1440] ;  /* 0x0014400001127983 */ /* 0x000ee80000100a00 */
[----:B------:R-:W3:Y:S04]  /*f3e0*/  LDG.E.U16 R11, [R10.64] ;  /* 0x000000060a0b7981 */ /* 0x000ee8000c1e1500 */
[----:B--2---:R0:W-:Y:S01]  /*f3f0*/  STL [R1+0x16c], R29 ;  /* 0x00016c1d01007387 */ /* 0x0041e20000100800 */
[----:B-1----:R-:W-:-:S03]  /*f400*/  IMAD.WIDE R4, R0, 0x2, R2 ;  /* 0x0000000200047825 */ /* 0x002fc600078e0202 */
[----:B------:R-:W2:Y:S04]  /*f410*/  LDL.64 R16, [R1+0x1438] ;  /* 0x0014380001107983 */ /* 0x000ea80000100a00 */
[----:B------:R-:W2:Y:S04]  /*f420*/  LDL.64 R14, [R1+0x1430] ;  /* 0x00143000010e7983 */ /* 0x000ea80000100a00 */
[----:B0-----:R0:W2:Y:S04]  /*f430*/  LDG.E.U16 R29, [R6.64] ;  /* 0x00000006061d7981 */ /* 0x0010a8000c1e1500 */
[----:B------:R-:W2:Y:S04]  /*f440*/  LDL.64 R2, [R1+0x1428] ;  /* 0x0014280001027983 */ /* 0x000ea80000100a00 */
[----:B----4-:R1:W-:Y:S04]  /*f450*/  STL [R1+0x168], R28 ;  /* 0x0001681c01007387 */ /* 0x0103e80000100800 */
[----:B------:R4:W-:Y:S04]  /*f460*/  STL [R1+0x164], R13 ;  /* 0x0001640d01007387 */ /* 0x0009e80000100800 */
[----:B-1----:R1:W2:Y:S01]  /*f470*/  LDG.E.U16 R28, [R4.64] ;  /* 0x00000006041c7981 */ /* 0x0022a2000c1e1500 */
[----:B----4-:R-:W-:-:S03]  /*f480*/  IMAD.WIDE R12, R0, 0x2, R26 ;  /* 0x00000002000c7825 */ /* 0x010fc600078e021a */
[----:B---3--:R3:W-:Y:S04]  /*f490*/  STL [R1+0x160], R11 ;  /* 0x0001600b01007387 */ /* 0x0087e80000100800 */
[----:B------:R4:W-:Y:S01]  /*f4a0*/  STL [R1+0x15c], R9 ;  /* 0x00015c0901007387 */ /* 0x0009e20000100800 */
[----:B---3--:R-:W-:-:S03]  /*f4b0*/  IMAD.WIDE R10, R0, 0x2, R22 ;  /* 0x00000002000a7825 */ /* 0x008fc600078e0216 */
[----:B------:R-:W3:Y:S01]  /*f4c0*/  LDL.64 R22, [R1+0x1420] ;  /* 0x0014200001167983 */ /* 0x000ee20000100a00 */
[----:B----4-:R-:W-:-:S03]  /*f4d0*/  IMAD.WIDE R8, R0, 0x2, R20 ;  /* 0x0000000200087825 */ /* 0x010fc600078e0214 */
[----:B------:R-:W4:Y:S01]  /*f4e0*/  LDL.64 R20, [R1+0x1418] ;  /* 0x0014180001147983 */ /* 0x000f220000100a00 */
[----:B-1----:R-:W-:-:S03]  /*f4f0*/  IMAD.WIDE R4, R0, 0x2, R18 ;  /* 0x0000000200047825 */ /* 0x002fc600078e0212 */
[----:B------:R1:W3:Y:S01]  /*f500*/  LDG.E.U16 R27, [R8.64] ;  /* 0x00000006081b7981 */ /* 0x0002e2000c1e1500 */
[----:B0-----:R-:W-:-:S03]  /*f510*/  IMAD.WIDE R6, R0, 0x2, R24 ;  /* 0x0000000200067825 */ /* 0x001fc600078e0218 */
[----:B------:R0:W3:Y:S04]  /*f520*/  LDG.E.U16 R26, [R10.64] ;  /* 0x000000060a1a7981 */ /* 0x0000e8000c1e1500 */
[----:B------:R4:W3:Y:S04]  /*f530*/  LDG.E.U16 R25, [R4.64] ;  /* 0x0000000604197981 */ /* 0x0008e8000c1e1500 */
[----:B------:R3:W3:Y:S04]  /*f540*/  LDG.E.U16 R24, [R6.64] ;  /* 0x0000000606187981 */ /* 0x0006e8000c1e1500 */
[----:B--2---:R2:W-:Y:S01]  /*f550*/  STL [R1+0x158], R29 ;  /* 0x0001581d01007387 */ /* 0x0045e20000100800 */
[----:B0-----:R-:W-:-:S03]  /*f560*/  IMAD.WIDE R10, R0, 0x2, R14 ;  /* 0x00000002000a7825 */ /* 0x001fc600078e020e */
[----:B------:R-:W3:Y:S01]  /*f570*/  LDL.64 R18, [R1+0x1410] ;  /* 0x0014100001127983 */ /* 0x000ee20000100a00 */
[----:B-1----:R-:W-:-:S03]  /*f580*/  IMAD.WIDE R8, R0, 0x2, R2 ;  /* 0x0000000200087825 */ /* 0x002fc600078e0202 */
[----:B------:R-:W3:Y:S04]  /*f590*/  LDG.E.U16 R11, [R10.64] ;  /* 0x000000060a0b7981 */ /* 0x000ee8000c1e1500 */
[----:B--2---:R0:W2:Y:S04]  /*f5a0*/  LDG.E.U16 R29, [R12.64] ;  /* 0x000000060c1d7981 */ /* 0x0040a8000c1e1500 */
[----:B------:R-:W2:Y:S01]  /*f5b0*/  LDG.E.U16 R9, [R8.64] ;  /* 0x0000000608097981 */ /* 0x000ea2000c1e1500 */
[----:B0-----:R-:W-:-:S04]  /*f5c0*/  IMAD.WIDE R12, R0, 0x2, R16 ;  /* 0x00000002000c7825 */ /* 0x001fc800078e0210 */
[C---:B----4-:R-:W-:Y:S02]  /*f5d0*/  IMAD.WIDE R4, R0.reuse, 0x2, R20 ;  /* 0x0000000200047825 */ /* 0x050fe400078e0214 */
[----:B------:R0:W4:Y:S02]  /*f5e0*/  LDG.E.U16 R21, [R12.64] ;  /* 0x000000060c157981 */ /* 0x000124000c1e1500 */
[C---:B---3--:R-:W-:Y:S02]  /*f5f0*/  IMAD.WIDE R6, R0.reuse, 0x2, R22 ;  /* 0x0000000200067825 */ /* 0x048fe400078e0216 */
[----:B------:R-:W3:Y:S04]  /*f600*/  LDG.E.U16 R5, [R4.64] ;  /* 0x0000000604057981 */ /* 0x000ee8000c1e1500 */
[----:B------:R-:W3:Y:S04]  /*f610*/  LDG.E.U16 R7, [R6.64] ;  /* 0x0000000606077981 */ /* 0x000ee8000c1e1500 */
[----:B--2---:R-:W-:Y:S04]  /*f620*/  STL [R1+0x150], R29 ;  /* 0x0001501d01007387 */ /* 0x004fe80000100800 */
[----:B------:R1:W-:Y:S04]  /*f630*/  STL [R1+0x154], R28 ;  /* 0x0001541c01007387 */ /* 0x0003e80000100800 */
[----:B------:R-:W2:Y:S04]  /*f640*/  LDL.64 R16, [R1+0x1400] ;  /* 0x0014000001107983 */ /* 0x000ea80000100a00 */
[----:B------:R-:W2:Y:S04]  /*f650*/  LDL.64 R14, [R1+0x13f8] ;  /* 0x0013f800010e7983 */ /* 0x000ea80000100a00 */
[----:B-1----:R-:W2:Y:S04]  /*f660*/  LDL.64 R28, [R1+0x1408] ;  /* 0x00140800011c7983 */ /* 0x002ea80000100a00 */
[----:B------:R-:W2:Y:S04]  /*f670*/  LDL.64 R2, [R1+0x13f0] ;  /* 0x0013f00001027983 */ /* 0x000ea80000100a00 */
[----:B------:R-:W-:Y:S01]  /*f680*/  STL [R1+0x148], R27 ;  /* 0x0001481b01007387 */ /* 0x000fe20000100800 */
[----:B0-----:R-:W-:-:S03]  /*f690*/  IMAD.WIDE R12, R0, 0x2, R18 ;  /* 0x00000002000c7825 */ /* 0x001fc600078e0212 */
[----:B------:R0:W-:Y:S04]  /*f6a0*/  STL [R1+0x14c], R26 ;  /* 0x00014c1a01007387 */ /* 0x0001e80000100800 */
[----:B------:R-:W2:Y:S04]  /*f6b0*/  LDG.E.U16 R13, [R12.64] ;  /* 0x000000060c0d7981 */ /* 0x000ea8000c1e1500 */
[----:B0-----:R-:W2:Y:S04]  /*f6c0*/  LDL.64 R26, [R1+0x13e8] ;  /* 0x0013e800011a7983 */ /* 0x001ea80000100a00 */
[----:B------:R-:W-:Y:S04]  /*f6d0*/  STL [R1+0x140], R25 ;  /* 0x0001401901007387 */ /* 0x000fe80000100800 */
[----:B------:R0:W-:Y:S04]  /*f6e0*/  STL [R1+0x144], R24 ;  /* 0x0001441801007387 */ /* 0x0001e80000100800 */
[----:B------:R-:W2:Y:S04]  /*f6f0*/  LDL.64 R22, [R1+0x13d8] ;  /* 0x0013d80001167983 */ /* 0x000ea80000100a00 */
[----:B0-----:R-:W2:Y:S04]  /*f700*/  LDL.64 R24, [R1+0x13e0] ;  /* 0x0013e00001187983 */ /* 0x001ea80000100a00 */
[----:B----4-:R0:W-:Y:S04]  /*f710*/  STL [R1+0x13c], R21 ;  /* 0x00013c1501007387 */ /* 0x0101e80000100800 */
[----:B------:R-:W4:Y:S04]  /*f720*/  LDL.64 R18, [R1+0x13c8] ;  /* 0x0013c80001127983 */ /* 0x000f280000100a00 */
[----:B0-----:R-:W4:Y:S04]  /*f730*/  LDL.64 R20, [R1+0x13d0] ;  /* 0x0013d00001147983 */ /* 0x001f280000100a00 */
[----:B------:R-:W-:Y:S04]  /*f740*/  STL [R1+0x138], R11 ;  /* 0x0001380b01007387 */ /* 0x000fe80000100800 */
[----:B------:R2:W-:Y:S04]  /*f750*/  STL [R1+0x134], R9 ;  /* 0x0001340901007387 */ /* 0x0005e80000100800 */
[----:B---3--:R0:W-:Y:S04]  /*f760*/  STL [R1+0x130], R7 ;  /* 0x0001300701007387 */ /* 0x0081e80000100800 */
[----:B------:R1:W-:Y:S01]  /*f770*/  STL [R1+0x12c], R5 ;  /* 0x00012c0501007387 */ /* 0x0003e20000100800 */
[----:B--2---:R-:W-:-:S03]  /*f780*/  IMAD.WIDE R8, R0, 0x2, R16 ;  /* 0x0000000200087825 */ /* 0x004fc600078e0210 */
[----:B------:R-:W2:Y:S04]  /*f790*/  LDL.64 R16, [R1+0x13c0] ;  /* 0x0013c00001107983 */ /* 0x000ea80000100a00 */
[----:B------:R-:W3:Y:S01]  /*f7a0*/  LDG.E.U16 R9, [R8.64] ;  /* 0x0000000608097981 */ /* 0x000ee2000c1e1500 */
[----:B------:R-:W-:-:S06]  /*f7b0*/  IMAD.WIDE R10, R0, 0x2, R28 ;  /* 0x00000002000a7825 */ /* 0x000fcc00078e021c */
[----:B------:R-:W2:Y:S01]  /*f7c0*/  LDG.E.U16 R11, [R10.64] ;  /* 0x000000060a0b7981 */ /* 0x000ea2000c1e1500 */
[----:B0-----:R-:W-:-:S03]  /*f7d0*/  IMAD.WIDE R6, R0, 0x2, R14 ;  /* 0x0000000200067825 */ /* 0x001fc600078e020e */
[----:B------:R-:W3:Y:S01]  /*f7e0*/  LDL.64 R14, [R1+0x13b8] ;  /* 0x0013b800010e7983 */ /* 0x000ee20000100a00 */
[----:B-1----:R-:W-:-:S03]  /*f7f0*/  IMAD.WIDE R4, R0, 0x2, R2 ;  /* 0x0000000200047825 */ /* 0x002fc600078e0202 */
[----:B------:R0:W3:Y:S04]  /*f800*/  LDG.E.U16 R29, [R6.64] ;  /* 0x00000006061d7981 */ /* 0x0000e8000c1e1500 */
[----:B------:R-:W3:Y:S04]  /*f810*/  LDL.64 R2, [R1+0x13b0] ;  /* 0x0013b00001027983 */ /* 0x000ee80000100a00 */
[----:B------:R1:W-:Y:S04]  /*f820*/  STL [R1+0x128], R13 ;  /* 0x0001280d01007387 */ /* 0x0003e80000100800 */
[----:B------:R4:W3:Y:S01]  /*f830*/  LDG.E.U16 R28, [R4.64] ;  /* 0x00000006041c7981 */ /* 0x0008e2000c1e1500 */
[----:B-1----:R-:W-:-:S06]  /*f840*/  IMAD.WIDE R12, R0, 0x2, R26 ;  /* 0x00000002000c7825 */ /* 0x002fcc00078e021a */
[----:B------:R-:W3:Y:S01]  /*f850*/  LDG.E.U16 R13, [R12.64] ;  /* 0x000000060c0d7981 */ /* 0x000ee2000c1e1500 */
[----:B----4-:R-:W-:-:S04]  /*f860*/  IMAD.WIDE R4, R0, 0x2, R18 ;  /* 0x0000000200047825 */ /* 0x010fc800078e0212 */
[C---:B0-----:R-:W-:Y:S01]  /*f870*/  IMAD.WIDE R6, R0.reuse, 0x2, R20 ;  /* 0x0000000200067825 */ /* 0x041fe200078e0214 */
[----:B--2---:R0:W-:Y:S04]  /*f880*/  STL [R1+0x124], R11 ;  /* 0x0001240b01007387 */ /* 0x0041e80000100800 */
[----:B---3--:R1:W-:Y:S04]  /*f890*/  STL [R1+0x120], R9 ;  /* 0x0001200901007387 */ /* 0x0083e80000100800 */
[----:B------:R-:W2:Y:S01]  /*f8a0*/  LDL.64 R18, [R1+0x13a0] ;  /* 0x0013a00001127983 */ /* 0x000ea20000100a00 */
[----:B0-----:R-:W-:-:S03]  /*f8b0*/  IMAD.WIDE R10, R0, 0x2, R24 ;  /* 0x00000002000a7825 */ /* 0x001fc600078e0218 */
[----:B------:R-:W3:Y:S01]  /*f8c0*/  LDL.64 R20, [R1+0x13a8] ;  /* 0x0013a80001147983 */ /* 0x000ee20000100a00 */
[----:B-1----:R-:W-:-:S03]  /*f8d0*/  IMAD.WIDE R8, R0, 0x2, R22 ;  /* 0x0000000200087825 */ /* 0x002fc600078e0216 */
[----:B------:R0:W4:Y:S04]  /*f8e0*/  LDG.E.U16 R26, [R10.64] ;  /* 0x000000060a1a7981 */ /* 0x000128000c1e1500 */
[----:B------:R1:W4:Y:S04]  /*f8f0*/  LDG.E.U16 R25, [R8.64] ;  /* 0x0000000608197981 */ /* 0x000328000c1e1500 */
[----:B------:R1:W4:Y:S04]  /*f900*/  LDG.E.U16 R24, [R6.64] ;  /* 0x0000000606187981 */ /* 0x000328000c1e1500 */
[----:B0-----:R-:W4:Y:S01]  /*f910*/  LDL.64 R10, [R1+0x1398] ;  /* 0x00139800010a7983 */ /* 0x001f220000100a00 */
[----:B-1----:R-:W-:-:S03]  /*f920*/  IMAD.WIDE R8, R0, 0x2, R16 ;  /* 0x0000000200087825 */ /* 0x002fc600078e0210 */
[----:B------:R-:W4:Y:S01]  /*f930*/  LDL.64 R16, [R1+0x1390] ;  /* 0x0013900001107983 */ /* 0x000f220000100a00 */
[----:B------:R-:W-:-:S03]  /*f940*/  IMAD.WIDE R6, R0, 0x2, R14 ;  /* 0x0000000200067825 */ /* 0x000fc600078e020e */
[----:B------:R-:W4:Y:S04]  /*f950*/  LDL.64 R14, [R1+0x1388] ;  /* 0x00138800010e7983 */ /* 0x000f280000100a00 */
[----:B------:R0:W4:Y:S04]  /*f960*/  LDG.E.U16 R22, [R4.64] ;  /* 0x0000000604167981 */ /* 0x000128000c1e1500 */
[----:B------:R1:W-:Y:S04]  /*f970*/  STL [R1+0x11c], R29 ;  /* 0x00011c1d01007387 */ /* 0x0003e80000100800 */
[----:B------:R3:W4:Y:S01]  /*f980*/  LDG.E.U16 R23, [R6.64] ;  /* 0x0000000606177981 */ /* 0x000722000c1e1500 */
[----:B0-----:R-:W-:-:S03]  /*f990*/  IMAD.WIDE R4, R0, 0x2, R2 ;  /* 0x0000000200047825 */ /* 0x001fc600078e0202 */
[----:B------:R-:W4:Y:S04]  /*f9a0*/  LDL.64 R2, [R1+0x1380] ;  /* 0x0013800001027983 */ /* 0x000f280000100a00 */
[----:B-1----:R0:W4:Y:S04]  /*f9b0*/  LDG.E.U16 R29, [R8.64] ;  /* 0x00000006081d7981 */ /* 0x002128000c1e1500 */
[----:B------:R1:W-:Y:S04]  /*f9c0*/  STL [R1+0x118], R28 ;  /* 0x0001181c01007387 */ /* 0x0003e80000100800 */
[----:B0-----:R-:W4:Y:S04]  /*f9d0*/  LDL.64 R8, [R1+0x1378] ;  /* 0x0013780001087983 */ /* 0x001f280000100a00 */
[----:B-1----:R2:W4:Y:S04]  /*f9e0*/  LDG.E.U16 R28, [R4.64] ;  /* 0x00000006041c7981 */ /* 0x002528000c1e1500 */
[----:B------:R0:W-:Y:S04]  /*f9f0*/  STL [R1+0x114], R13 ;  /* 0x0001140d01007387 */ /* 0x0001e80000100800 */
[----:B0-----:R-:W4:Y:S01]  /*fa00*/  LDL.64 R12, [R1+0x1370] ;  /* 0x00137000010c7983 */ /* 0x001f220000100a00 */
[----:B--2---:R-:W-:-:S04]  /*fa10*/  IMAD.WIDE R4, R0, 0x2, R18 ;  /* 0x0000000200047825 */ /* 0x004fc800078e0212 */
[C---:B---3--:R-:W-:Y:S01]  /*fa20*/  IMAD.WIDE R6, R0.reuse, 0x2, R20 ;  /* 0x0000000200067825 */ /* 0x048fe200078e0214 */
[----:B----4-:R0:W-:Y:S04]  /*fa30*/  STL [R1+0x110], R26 ;  /* 0x0001101a01007387 */ /* 0x0101e80000100800 */
[----:B------:R1:W2:Y:S04]  /*fa40*/  LDG.E.U16 R27, [R6.64] ;  /* 0x00000006061b7981 */ /* 0x0002a8000c1e1500 */
[----:B0-----:R0:W3:Y:S02]  /*fa50*/  LDG.E.U16 R26, [R4.64] ;  /* 0x00000006041a7981 */ /* 0x0010e4000c1e1500 */
[----:B0-----:R-:W-:-:S02]  /*fa60*/  IMAD.WIDE R4, R0, 0x2, R10 ;  /* 0x0000000200047825 */ /* 0x001fc400078e020a */
[----:B------:R-:W4:Y:S04]  /*fa70*/  LDL.64 R10, [R1+0x1368] ;  /* 0x00136800010a7983 */ /* 0x000f280000100a00 */
[----:B------:R0:W-:Y:S04]  /*fa80*/  STL [R1+0x10c], R25 ;  /* 0x00010c1901007387 */ /* 0x0001e80000100800 */
[----:B-1----:R-:W2:Y:S04]  /*fa90*/  LDL.64 R6, [R1+0x1360] ;  /* 0x0013600001067983 */ /* 0x002ea80000100a00 */
[----:B0-----:R0:W2:Y:S02]  /*faa0*/  LDG.E.U16 R25, [R4.64] ;  /* 0x0000000604197981 */ /* 0x0010a4000c1e1500 */
[----:B0-----:R-:W-:-:S05]  /*fab0*/  IMAD.WIDE R4, R0, 0x2, R16 ;  /* 0x0000000200047825 */ /* 0x001fca00078e0210 */
[----:B------:R0:W3:Y:S02]  /*fac0*/  LDG.E.U16 R21, [R4.64] ;  /* 0x0000000604157981 */ /* 0x0000e4000c1e1500 */
[C---:B0-----:R-:W-:Y:S02]  /*fad0*/  IMAD.WIDE R4, R0.reuse, 0x2, R14 ;  /* 0x0000000200047825 */ /* 0x041fe400078e020e */
[----:B------:R-:W3:Y:S04]  /*fae0*/  LDL.64 R14, [R1+0x1358] ;  /* 0x00135800010e7983 */ /* 0x000ee80000100a00 */
[----:B------:R0:W3:Y:S02]  /*faf0*/  LDG.E.U16 R20, [R4.64] ;  /* 0x0000000604147981 */ /* 0x0000e4000c1e1500 */
[----:B0-----:R-:W-:-:S02]  /*fb00*/  IMAD.WIDE R4, R0, 0x2, R2 ;  /* 0x0000000200047825 */ /* 0x001fc400078e0202 */
[----:B------:R-:W3:Y:S04]  /*fb10*/  LDL.64 R2, [R1+0x1350] ;  /* 0x0013500001027983 */ /* 0x000ee80000100a00 */
[----:B------:R0:W-:Y:S04]  /*fb20*/  STL [R1+0x108], R24 ;  /* 0x0001081801007387 */ /* 0x0001e80000100800 */
[----:B0-----:R0:W3:Y:S02]  /*fb30*/  LDG.E.U16 R24, [R4.64] ;  /* 0x0000000604187981 */ /* 0x0010e4000c1e1500 */
[----:B0-----:R-:W-:-:S02]  /*fb40*/  IMAD.WIDE R4, R0, 0x2, R8 ;  /* 0x0000000200047825 */ /* 0x001fc400078e0208 */
[----:B------:R-:W3:Y:S04]  /*fb50*/  LDL.64 R8, [R1+0x1348] ;  /* 0x0013480001087983 */ /* 0x000ee80000100a00 */
[----:B------:R0:W-:Y:S04]  /*fb60*/  STL [R1+0x104], R22 ;  /* 0x0001041601007387 */ /* 0x0001e80000100800 */
[----:B0-----:R0:W3:Y:S02]  /*fb70*/  LDG.E.U16 R22, [R4.64] ;  /* 0x0000000604167981 */ /* 0x0010e4000c1e1500 */
[----:B0-----:R-:W-:-:S02]  /*fb80*/  IMAD.WIDE R4, R0, 0x2, R12 ;  /* 0x0000000200047825 */ /* 0x001fc400078e020c */
[----:B------:R-:W3:Y:S04]  /*fb90*/  LDL.64 R12, [R1+0x1340] ;  /* 0x00134000010c7983 */ /* 0x000ee80000100a00 */
[----:B------:R4:W3:Y:S02]  /*fba0*/  LDG.E.U16 R19, [R4.64] ;  /* 0x0000000604137981 */ /* 0x0008e4000c1e1500 */
[C---:B----4-:R-:W-:Y:S02]  /*fbb0*/  IMAD.WIDE R4, R0.reuse, 0x2, R10 ;  /* 0x0000000200047825 */ /* 0x050fe400078e020a */
[----:B------:R-:W4:Y:S04]  /*fbc0*/  LDL.64 R10, [R1+0x1338] ;  /* 0x00133800010a7983 */ /* 0x000f280000100a00 */
[----:B------:R2:W4:Y:S04]  /*fbd0*/  LDG.E.U16 R18, [R4.64] ;  /* 0x0000000604127981 */ /* 0x000528000c1e1500 */
[----:B------:R-:W-:Y:S04]  /*fbe0*/  STL [R1+0x100], R29 ;  /* 0x0001001d01007387 */ /* 0x000fe80000100800 */
[----:B------:R0:W-:Y:S01]  /*fbf0*/  STL [R1+0xfc], R23 ;  /* 0x0000fc1701007387 */ /* 0x0001e20000100800 */
[----:B--2---:R-:W-:-:S03]  /*fc00*/  IMAD.WIDE R4, R0, 0x2, R6 ;  /* 0x0000000200047825 */ /* 0x004fc600078e0206 */
[----:B------:R-:W2:Y:S04]  /*fc10*/  LDL.64 R6, [R1+0x1330] ;  /* 0x0013300001067983 */ /* 0x000ea80000100a00 */
[----:B------:R1:W-:Y:S04]  /*fc20*/  STL [R1+0xf8], R28 ;  /* 0x0000f81c01007387 */ /* 0x0003e80000100800 */
[----:B0-----:R3:W2:Y:S02]  /*fc30*/  LDG.E.U16 R23, [R4.64] ;  /* 0x0000000604177981 */ /* 0x0016a4000c1e1500 */
[----:B---3--:R-:W-:-:S02]  /*fc40*/  IMAD.WIDE R4, R0, 0x2, R14 ;  /* 0x0000000200047825 */ /* 0x008fc400078e020e */
[----:B------:R-:W3:Y:S04]  /*fc50*/  LDL.64 R14, [R1+0x1328] ;  /* 0x00132800010e7983 */ /* 0x000ee80000100a00 */
[----:B------:R0:W3:Y:S04]  /*fc60*/  LDG.E.U16 R17, [R4.64] ;  /* 0x0000000604117981 */ /* 0x0000e8000c1e1500 */
[----:B------:R1:W-:Y:S01]  /*fc70*/  STL [R1+0xf4], R27 ;  /* 0x0000f41b01007387 */ /* 0x0003e20000100800 */
[----:B0-----:R-:W-:-:S03]  /*fc80*/  IMAD.WIDE R4, R0, 0x2, R2 ;  /* 0x0000000200047825 */ /* 0x001fc600078e0202 */
[----:B------:R-:W3:Y:S04]  /*fc90*/  LDL.64 R2, [R1+0x1320] ;  /* 0x0013200001027983 */ /* 0x000ee80000100a00 */
[----:B------:R0:W3:Y:S04]  /*fca0*/  LDG.E.U16 R16, [R4.64] ;  /* 0x0000000604107981 */ /* 0x0000e8000c1e1500 */
[----:B------:R-:W-:Y:S01]  /*fcb0*/  STL [R1+0xf0], R26 ;  /* 0x0000f01a01007387 */ /* 0x000fe20000100800 */
[----:B0-----:R-:W-:-:S03]  /*fcc0*/  IMAD.WIDE R4, R0, 0x2, R8 ;  /* 0x0000000200047825 */ /* 0x001fc600078e0208 */
[----:B------:R-:W3:Y:S04]  /*fcd0*/  LDL.64 R8, [R1+0x1318] ;  /* 0x0013180001087983 */ /* 0x000ee80000100a00 */
[----:B-1----:R0:W3:Y:S04]  /*fce0*/  LDG.E.U16 R28, [R4.64] ;  /* 0x00000006041c7981 */ /* 0x0020e8000c1e1500 */
[----:B------:R-:W-:Y:S01]  /*fcf0*/  STL [R1+0xec], R25 ;  /* 0x0000ec1901007387 */ /* 0x000fe20000100800 */
[----:B0-----:R-:W-:-:S03]  /*fd00*/  IMAD.WIDE R4, R0, 0x2, R12 ;  /* 0x0000000200047825 */ /* 0x001fc600078e020c */
[----:B------:R-:W3:Y:S04]  /*fd10*/  LDL.64 R12, [R1+0x1310] ;  /* 0x00131000010c7983 */ /* 0x000ee80000100a00 */
[----:B------:R4:W3:Y:S04]  /*fd20*/  LDG.E.U16 R27, [R4.64] ;  /* 0x00000006041b7981 */ /* 0x0008e8000c1e1500 */
[----:B------:R0:W-:Y:S01]  /*fd30*/  STL [R1+0xe8], R21 ;  /* 0x0000e81501007387 */ /* 0x0001e20000100800 */
[----:B----4-:R-:W-:-:S03]  /*fd40*/  IMAD.WIDE R4, R0, 0x2, R10 ;  /* 0x0000000200047825 */ /* 0x010fc600078e020a */
[----:B------:R-:W4:Y:S04]  /*fd50*/  LDL.64 R10, [R1+0x1308] ;  /* 0x00130800010a7983 */ /* 0x000f280000100a00 */
[----:B0-----:R2:W4:Y:S04]  /*fd60*/  LDG.E.U16 R21, [R4.64] ;  /* 0x0000000604157981 */ /* 0x001528000c1e1500 */
[----:B------:R0:W-:Y:S01]  /*fd70*/  STL [R1+0xe4], R20 ;  /* 0x0000e41401007387 */ /* 0x0001e20000100800 */
[----:B--2---:R-:W-:-:S03]  /*fd80*/  IMAD.WIDE R4, R0, 0x2, R6 ;  /* 0x0000000200047825 */ /* 0x004fc600078e0206 */
[----:B------:R-:W2:Y:S04]  /*fd90*/  LDL.64 R6, [R1+0x1300] ;  /* 0x0013000001067983 */ /* 0x000ea80000100a00 */
[----:B0-----:R3:W2:Y:S04]  /*fda0*/  LDG.E.U16 R20, [R4.64] ;  /* 0x0000000604147981 */ /* 0x0016a8000c1e1500 */
[----:B------:R-:W-:Y:S01]  /*fdb0*/  STL [R1+0xe0], R24 ;  /* 0x0000e01801007387 */ /* 0x000fe20000100800 */
[----:B---3--:R-:W-:-:S03]  /*fdc0*/  IMAD.WIDE R4, R0, 0x2, R14 ;  /* 0x0000000200047825 */ /* 0x008fc600078e020e */
[----:B------:R-:W3:Y:S04]  /*fdd0*/  LDL.64 R14, [R1+0x12f8] ;  /* 0x0012f800010e7983 */ /* 0x000ee80000100a00 */
[----:B------:R0:W3:Y:S04]  /*fde0*/  LDG.E.U16 R25, [R4.64] ;  /* 0x0000000604197981 */ /* 0x0000e8000c1e1500 */
[----:B------:R1:W-:Y:S01]  /*fdf0*/  STL [R1+0xdc], R22 ;  /* 0x0000dc1601007387 */ /* 0x0003e20000100800 */
[----:B0-----:R-:W-:-:S03]  /*fe00*/  IMAD.WIDE R4, R0, 0x2, R2 ;  /* 0x0000000200047825 */ /* 0x001fc600078e0202 */
[----:B------:R-:W3:Y:S04]  /*fe10*/  LDL.64 R2, [R1+0x12f0] ;  /* 0x0012f00001027983 */ /* 0x000ee80000100a00 */
[----:B-1----:R0:W3:Y:S04]  /*fe20*/  LDG.E.U16 R22, [R4.64] ;  /* 0x0000000604167981 */ /* 0x0020e8000c1e1500 */
        /* <DEDUP_REMOVED lines=9> */
[----:B----4-:R-:W-:-:S03]  /*fec0*/  IMAD.WIDE R4, R0, 0x2, R10 ;  /* 0x0000000200047825 */ /* 0x010fc600078e020a */
[----:B------:R-:W4:Y:S04]  /*fed0*/  LDL.64 R10, [R1+0x12d8] ;  /* 0x0012d800010a7983 */ /* 0x000f280000100a00 */
[----:B------:R2:W4:Y:S02]  /*fee0*/  LDG.E.U16 R24, [R4.64] ;  /* 0x0000000604187981 */ /* 0x000524000c1e1500 */
[----:B--2---:R-:W-:-:S05]  /*fef0*/  IMAD.WIDE R4, R0, 0x2, R6 ;  /* 0x0000000200047825 */ /* 0x004fca00078e0206 */
[----:B0-----:R3:W2:Y:S02]  /*ff00*/  LDG.E.U16 R23, [R4.64] ;  /* 0x0000000604177981 */ /* 0x0016a4000c1e1500 */
[----:B---3--:R-:W-:-:S05]  /*ff10*/  IMAD.WIDE R4, R0, 0x2, R14 ;  /* 0x0000000200047825 */ /* 0x008fca00078e020e */
[----:B------:R0:W3:Y:S02]  /*ff20*/  LDG.E.U16 R26, [R4.64] ;  /* 0x00000006041a7981 */ /* 0x0000e4000c1e1500 */
[----:B0-----:R-:W-:-:S05]  /*ff30*/  IMAD.WIDE R4, R0, 0x2, R2 ;  /* 0x0000000200047825 */ /* 0x001fca00078e0202 */
[----:B------:R0:W2:Y:S04]  /*ff40*/  LDG.E.U16 R2, [R4.64] ;  /* 0x0000000604027981 */ /* 0x0000a8000c1e1500 */
[----:B------:R-:W-:Y:S04]  /*ff50*/  STL [R1+0xcc], R17 ;  /* 0x0000cc1101007387 */ /* 0x000fe80000100800 */
[----:B------:R-:W3:Y:S04]  /*ff60*/  LDL.64 R6, [R1+0x12d0] ;  /* 0x0012d00001067983 */ /* 0x000ee80000100a00 */
[----:B------:R1:W-:Y:S04]  /*ff70*/  STL [R1+0xc8], R16 ;  /* 0x0000c81001007387 */ /* 0x0003e80000100800 */
[----:B-1----:R-:W3:Y:S04]  /*ff80*/  LDL.64 R16, [R1+0x12c8] ;  /* 0x0012c80001107983 */ /* 0x002ee80000100a00 */
[----:B------:R-:W-:Y:S04]  /*ff90*/  STL [R1+0xc4], R28 ;  /* 0x0000c41c01007387 */ /* 0x000fe80000100800 */
[----:B------:R-:W3:Y:S01]  /*ffa0*/  LDL.64 R14, [R1+0x12c0] ;  /* 0x0012c000010e7983 */ /* 0x000ee20000100a00 */
[----:B0-----:R-:W-:-:S03]  /*ffb0*/  IMAD.WIDE R4, R0, 0x2, R8 ;  /* 0x0000000200047825 */ /* 0x001fc600078e0208 */
[----:B------:R-:W-:Y:S04]  /*ffc0*/  STL [R1+0xc0], R27 ;  /* 0x0000c01b01007387 */ /* 0x000fe80000100800 */
[----:B--2---:R-:W-:Y:S04]  /*ffd0*/  STL [R1+0x2ab0], R2 ;  /* 0x002ab00201007387 */ /* 0x004fe80000100800 */
[----:B------:R-:W2:Y:S04]  /*ffe0*/  LDL.64 R8, [R1+0x12b8] ;  /* 0x0012b80001087983 */ /* 0x000ea80000100a00 */
[----:B------:R0:W-:Y:S04]  /*fff0*/  STL [R1+0xbc], R21 ;  /* 0x0000bc1501007387 */ /* 0x0001e80000100800 */
[----:B0-----:R0:W2:Y:S02]  /*10000*/  LDG.E.U16 R21, [R4.64] ;  /* 0x0000000604157981 */ /* 0x0010a4000c1e1500 */
[----:B0-----:R-:W-:-:S02]  /*10010*/  IMAD.WIDE R4, R0, 0x2, R12 ;  /* 0x0000000200047825 */ /* 0x001fc400078e020c */
[----:B------:R-:W2:Y:S04]  /*10020*/  LDL.64 R12, [R1+0x12b0] ;  /* 0x0012b000010c7983 */ /* 0x000ea80000100a00 */
[----:B------:R0:W-:Y:S04]  /*10030*/  STL [R1+0xb8], R20 ;  /* 0x0000b81401007387 */ /* 0x0001e80000100800 */
[----:B0-----:R4:W2:Y:S02]  /*10040*/  LDG.E.U16 R20, [R4.64] ;  /* 0x0000000604147981 */ /* 0x0018a4000c1e1500 */
[----:B----4-:R-:W-:-:S02]  /*10050*/  IMAD.WIDE R4, R0, 0x2, R10 ;  /* 0x0000000200047825 */ /* 0x010fc400078e020a */
[----:B------:R-:W4:Y:S04]  /*10060*/  LDL.64 R10, [R1+0x12a8] ;  /* 0x0012a800010a7983 */ /* 0x000f280000100a00 */
[----:B------:R3:W4:Y:S04]  /*10070*/  LDG.E.U16 R28, [R4.64] ;  /* 0x00000006041c7981 */ /* 0x000728000c1e1500 */
[----:B------:R-:W-:Y:S01]  /*10080*/  STL [R1+0xb4], R25 ;  /* 0x0000b41901007387 */ /* 0x000fe20000100800 */
[----:B---3--:R-:W-:-:S03]  /*10090*/  IMAD.WIDE R4, R0, 0x2, R6 ;  /* 0x0000000200047825 */ /* 0x008fc600078e0206 */
[----:B------:R-:W3:Y:S04]  /*100a0*/  LDL.64 R6, [R1+0x12a0] ;  /* 0x0012a00001067983 */ /* 0x000ee80000100a00 */
[----:B------:R0:W-:Y:S04]  /*100b0*/  STL [R1+0xb0], R22 ;  /* 0x0000b01601007387 */ /* 0x0001e80000100800 */
[----:B------:R-:W3:Y:S04]  /*100c0*/  LDL.64 R2, [R1+0x1298] ;  /* 0x0012980001027983 */ /* 0x000ee80000100a00 */
[----:B0-----:R0:W3:Y:S04]  /*100d0*/  LDG.E.U16 R22, [R4.64] ;  /* 0x0000000604167981 */ /* 0x0010e8000c1e1500 */
[----:B------:R1:W-:Y:S01]  /*100e0*/  STL [R1+0xac], R19 ;  /* 0x0000ac1301007387 */ /* 0x0003e20000100800 */
[----:B0-----:R-:W-:-:S05]  /*100f0*/  IMAD.WIDE R4, R0, 0x2, R16 ;  /* 0x0000000200047825 */ /* 0x001fca00078e0210 */
[----:B-1----:R0:W3:Y:S02]  /*10100*/  LDG.E.U16 R19, [R4.64] ;  /* 0x0000000604137981 */ /* 0x0020e4000c1e1500 */
[C---:B0-----:R-:W-:Y:S02]  /*10110*/  IMAD.WIDE R4, R0.reuse, 0x2, R14 ;  /* 0x0000000200047825 */ /* 0x041fe400078e020e */
[----:B------:R-:W3:Y:S04]  /*10120*/  LDL.64 R14, [R1+0x1290] ;  /* 0x00129000010e7983 */ /* 0x000ee80000100a00 */
[----:B------:R0:W-:Y:S04]  /*10130*/  STL [R1+0xa8], R18 ;  /* 0x0000a81201007387 */ /* 0x0001e80000100800 */
[----:B0-----:R2:W3:Y:S02]  /*10140*/  LDG.E.U16 R18, [R4.64] ;  /* 0x0000000604127981 */ /* 0x0014e4000c1e1500 */
[----:B--2---:R-:W-:-:S02]  /*10150*/  IMAD.WIDE R4, R0, 0x2, R8 ;  /* 0x0000000200047825 */ /* 0x004fc400078e0208 */
[----:B------:R-:W2:Y:S04]  /*10160*/  LDL.64 R8, [R1+0x1288] ;  /* 0x0012880001087983 */ /* 0x000ea80000100a00 */
[----:B------:R0:W2:Y:S04]  /*10170*/  LDG.E.U16 R25, [R4.64] ;  /* 0x0000000604197981 */ /* 0x0000a8000c1e1500 */
[----:B------:R1:W-:Y:S01]  /*10180*/  STL [R1+0xa4], R24 ;  /* 0x0000a41801007387 */ /* 0x0003e20000100800 */
[----:B0-----:R-:W-:-:S03]  /*10190*/  IMAD.WIDE R4, R0, 0x2, R12 ;  /* 0x0000000200047825 */ /* 0x001fc600078e020c */
[----:B------:R-:W2:Y:S04]  /*101a0*/  LDL.64 R12, [R1+0x1280] ;  /* 0x00128000010c7983 */ /* 0x000ea80000100a00 */
[----:B------:R0:W-:Y:S04]  /*101b0*/  STL [R1+0xa0], R23 ;  /* 0x0000a01701007387 */ /* 0x0001e80000100800 */
[----:B-1----:R4:W2:Y:S04]  /*101c0*/  LDG.E.U16 R24, [R4.64] ;  /* 0x0000000604187981 */ /* 0x0028a8000c1e1500 */
[----:B------:R1:W-:Y:S01]  /*101d0*/  STL [R1+0x9c], R26 ;  /* 0x00009c1a01007387 */ /* 0x0003e20000100800 */
[----:B----4-:R-:W-:-:S03]  /*101e0*/  IMAD.WIDE R4, R0, 0x2, R10 ;  /* 0x0000000200047825 */ /* 0x010fc600078e020a */
[----:B------:R-:W4:Y:S04]  /*101f0*/  LDL.64 R10, [R1+0x1278] ;  /* 0x00127800010a7983 */ /* 0x000f280000100a00 */
[----:B0-----:R3:W4:Y:S02]  /*10200*/  LDG.E.U16 R23, [R4.64] ;  /* 0x0000000604177981 */ /* 0x001724000c1e1500 */
[C---:B---3--:R-:W-:Y:S02]  /*10210*/  IMAD.WIDE R4, R0.reuse, 0x2, R6 ;  /* 0x0000000200047825 */ /* 0x048fe400078e0206 */
[----:B------:R-:W3:Y:S04]  /*10220*/  LDL.64 R6, [R1+0x1270] ;  /* 0x0012700001067983 */ /* 0x000ee80000100a00 */
[----:B------:R0:W3:Y:S02]  /*10230*/  LDG.E.U16 R27, [R4.64] ;  /* 0x00000006041b7981 */ /* 0x0000e4000c1e1500 */
[----:B0-----:R-:W-:-:S02]  /*10240*/  IMAD.WIDE R4, R0, 0x2, R2 ;  /* 0x0000000200047825 */ /* 0x001fc400078e0202 */
[----:B------:R-:W3:Y:S04]  /*10250*/  LDL.64 R2, [R1+0x1268] ;  /* 0x0012680001027983 */ /* 0x000ee80000100a00 */
[----:B-1----:R0:W3:Y:S04]  /*10260*/  LDG.E.U16 R26, [R4.64] ;  /* 0x00000006041a7981 */ /* 0x0020e8000c1e1500 */
[----:B------:R1:W-:Y:S04]  /*10270*/  STL [R1+0x94], R21 ;  /* 0x0000941501007387 */ /* 0x0003e80000100800 */
[----:B------:R-:W3:Y:S04]  /*10280*/  LDL.64 R16, [R1+0x1260] ;  /* 0x0012600001107983 */ /* 0x000ee80000100a00 */
[----:B------:R1:W-:Y:S01]  /*10290*/  STL [R1+0x90], R20 ;  /* 0x0000901401007387 */ /* 0x0003e20000100800 */
[----:B0-----:R-:W-:-:S05]  /*102a0*/  IMAD.WIDE R4, R0, 0x2, R14 ;  /* 0x0000000200047825 */ /* 0x001fca00078e020e */
[----:B-1----:R2:W3:Y:S02]  /*102b0*/  LDG.E.U16 R21, [R4.64] ;  /* 0x0000000604157981 */ /* 0x0024e4000c1e1500 */
[C---:B--2---:R-:W-:Y:S02]  /*102c0*/  IMAD.WIDE R4, R0.reuse, 0x2, R8 ;  /* 0x0000000200047825 */ /* 0x044fe400078e0208 */
[----:B------:R-:W2:Y:S04]  /*102d0*/  LDL.64 R8, [R1+0x1258] ;  /* 0x0012580001087983 */ /* 0x000ea80000100a00 */
[----:B------:R0:W-:Y:S04]  /*102e0*/  STL [R1+0x8c], R28 ;  /* 0x00008c1c01007387 */ /* 0x0001e80000100800 */
[----:B------:R-:W2:Y:S04]  /*102f0*/  LDL.64 R14, [R1+0x1250] ;  /* 0x00125000010e7983 */ /* 0x000ea80000100a00 */
[----:B------:R1:W2:Y:S04]  /*10300*/  LDG.E.U16 R20, [R4.64] ;  /* 0x0000000604147981 */ /* 0x0002a8000c1e1500 */
[----:B------:R0:W-:Y:S01]  /*10310*/  STL [R1+0x88], R22 ;  /* 0x0000881601007387 */ /* 0x0001e20000100800 */
[----:B-1----:R-:W-:-:S03]  /*10320*/  IMAD.WIDE R4, R0, 0x2, R12 ;  /* 0x0000000200047825 */ /* 0x002fc600078e020c */
[----:B------:R-:W2:Y:S04]  /*10330*/  LDL.64 R12, [R1+0x1248] ;  /* 0x00124800010c7983 */ /* 0x000ea80000100a00 */
[----:B0-----:R4:W2:Y:S04]  /*10340*/  LDG.E.U16 R28, [R4.64] ;  /* 0x00000006041c7981 */ /* 0x0018a8000c1e1500 */
[----:B------:R0:W-:Y:S01]  /*10350*/  STL [R1+0x84], R19 ;  /* 0x0000841301007387 */ /* 0x0001e20000100800 */
[----:B----4-:R-:W-:-:S03]  /*10360*/  IMAD.WIDE R4, R0, 0x2, R10 ;  /* 0x0000000200047825 */ /* 0x010fc600078e020a */
[----:B------:R-:W4:Y:S04]  /*10370*/  LDL.64 R10, [R1+0x1240] ;  /* 0x00124000010a7983 */ /* 0x000f280000100a00 */
[----:B------:R3:W4:Y:S02]  /*10380*/  LDG.E.U16 R22, [R4.64] ;  /* 0x0000000604167981 */ /* 0x000724000c1e1500 */
[----:B---3--:R-:W-:-:S05]  /*10390*/  IMAD.WIDE R4, R0, 0x2, R6 ;  /* 0x0000000200047825 */ /* 0x008fca00078e0206 */
[----:B0-----:R0:W3:Y:S04]  /*103a0*/  LDG.E.U16 R19, [R4.64] ;  /* 0x0000000604137981 */ /* 0x0010e8000c1e1500 */
[----:B------:R1:W-:Y:S04]  /*103b0*/  STL [R1+0x80], R18 ;  /* 0x0000801201007387 */ /* 0x0003e80000100800 */
[----:B------:R-:W3:Y:S01]  /*103c0*/  LDL.64 R6, [R1+0x11e8] ;  /* 0x0011e80001067983 */ /* 0x000ee20000100a00 */
[----:B0-----:R-:W-:-:S05]  /*103d0*/  IMAD.WIDE R4, R0, 0x2, R2 ;  /* 0x0000000200047825 */ /* 0x001fca00078e0202 */
[----:B-1----:R0:W3:Y:S04]  /*103e0*/  LDG.E.U16 R18, [R4.64] ;  /* 0x0000000604127981 */ /* 0x0020e8000c1e1500 */
[----:B------:R1:W-:Y:S04]  /*103f0*/  STL [R1+0x7c], R25 ;  /* 0x00007c1901007387 */ /* 0x0003e80000100800 */
[----:B------:R-:W3:Y:S01]  /*10400*/  LDL.64 R2, [R1+0x11e0] ;  /* 0x0011e00001027983 */ /* 0x000ee20000100a00 */
[----:B0-----:R-:W-:-:S05]  /*10410*/  IMAD.WIDE R4, R0, 0x2, R16 ;  /* 0x0000000200047825 */ /* 0x001fca00078e0210 */
[----:B-1----:R2:W3:Y:S04]  /*10420*/  LDG.E.U16 R25, [R4.64] ;  /* 0x0000000604197981 */ /* 0x0024e8000c1e1500 */
[----:B------:R0:W-:Y:S01]  /*10430*/  STL [R1+0x78], R24 ;  /* 0x0000781801007387 */ /* 0x0001e20000100800 */
[----:B--2---:R-:W-:-:S03]  /*10440*/  IMAD.WIDE R4, R0, 0x2, R8 ;  /* 0x0000000200047825 */ /* 0x004fc600078e0208 */
[----:B------:R-:W2:Y:S04]  /*10450*/  LDL.64 R8, [R1+0x1168] ;  /* 0x0011680001087983 */ /* 0x000ea80000100a00 */
[----:B0-----:R0:W2:Y:S04]  /*10460*/  LDG.E.U16 R24, [R4.64] ;  /* 0x0000000604187981 */ /* 0x0010a8000c1e1500 */
[----:B------:R1:W-:Y:S01]  /*10470*/  STL [R1+0x74], R23 ;  /* 0x0000741701007387 */ /* 0x0003e20000100800 */
[----:B0-----:R-:W-:-:S03]  /*10480*/  IMAD.WIDE R4, R0, 0x2, R14 ;  /* 0x0000000200047825 */ /* 0x001fc600078e020e */
[----:B------:R0:W-:Y:S04]  /*10490*/  STL [R1+0x70], R27 ;  /* 0x0000701b01007387 */ /* 0x0001e80000100800 */
[----:B-1----:R1:W2:Y:S04]  /*104a0*/  LDG.E.U16 R23, [R4.64] ;  /* 0x0000000604177981 */ /* 0x0022a8000c1e1500 */
[----:B------:R-:W2:Y:S01]  /*104b0*/  LDL.64 R14, [R1+0x1238] ;  /* 0x00123800010e7983 */ /* 0x000ea20000100a00 */
[----:B-1----:R-:W-:-:S03]  /*104c0*/  IMAD.WIDE R4, R0, 0x2, R12 ;  /* 0x0000000200047825 */ /* 0x002fc600078e020c */
[----:B------:R-:W2:Y:S04]  /*104d0*/  LDL.64 R12, [R1+0x1160] ;  /* 0x00116000010c7983 */ /* 0x000ea80000100a00 */
[----:B0-----:R4:W2:Y:S04]  /*104e0*/  LDG.E.U16 R27, [R4.64] ;  /* 0x00000006041b7981 */ /* 0x0018a8000c1e1500 */
[----:B------:R0:W-:Y:S01]  /*104f0*/  STL [R1+0x6c], R26 ;  /* 0x00006c1a01007387 */ /* 0x0001e20000100800 */
[----:B----4-:R-:W-:-:S05]  /*10500*/  IMAD.WIDE R4, R0, 0x2, R10 ;  /* 0x0000000200047825 */ /* 0x010fca00078e020a */
[----:B0-----:R3:W4:Y:S04]  /*10510*/  LDG.E.U16 R26, [R4.64] ;  /* 0x00000006041a7981 */ /* 0x001728000c1e1500 */
[----:B------:R0:W-:Y:S01]  /*10520*/  STL [R1+0x68], R21 ;  /* 0x0000681501007387 */ /* 0x0001e20000100800 */
[----:B---3--:R-:W-:-:S03]  /*10530*/  IMAD.WIDE R4, R0, 0x2, R6 ;  /* 0x0000000200047825 */ /* 0x008fc600078e0206 */
[----:B------:R-:W3:Y:S04]  /*10540*/  LDL.64 R6, [R1+0x1230] ;  /* 0x0012300001067983 */ /* 0x000ee80000100a00 */
[----:B0-----:R0:W4:Y:S04]  /*10550*/  LDG.E.U16 R21, [R4.64] ;  /* 0x0000000604157981 */ /* 0x001128000c1e1500 */
[----:B------:R1:W-:Y:S04]  /*10560*/  STL [R1+0x64], R20 ;  /* 0x0000641401007387 */ /* 0x0003e80000100800 */
[----:B------:R-:W4:Y:S01]  /*10570*/  LDL.64 R16, [R1+0x11d8] ;  /* 0x0011d80001107983 */ /* 0x000f220000100a00 */
[----:B0-----:R-:W-:-:S03]  /*10580*/  IMAD.WIDE R4, R0, 0x2, R2 ;  /* 0x0000000200047825 */ /* 0x001fc600078e0202 */
[----:B------:R-:W4:Y:S04]  /*10590*/  LDL.64 R2, [R1+0x11d0] ;  /* 0x0011d00001027983 */ /* 0x000f280000100a00 */
[----:B-1----:R2:W4:Y:S04]  /*105a0*/  LDG.E.U16 R20, [R4.64] ;  /* 0x0000000604147981 */ /* 0x002528000c1e1500 */
[----:B------:R-:W-:Y:S04]  /*105b0*/  STL [R1+0x60], R28 ;  /* 0x0000601c01007387 */ /* 0x000fe80000100800 */
[----:B------:R-:W4:Y:S01]  /*105c0*/  LDL.64 R10, [R1+0x1158] ;  /* 0x00115800010a7983 */ /* 0x000f220000100a00 */
[----:B--2---:R-:W-:-:S03]  /*105d0*/  IMAD.WIDE R4, R0, 0x2, R8 ;  /* 0x0000000200047825 */ /* 0x004fc600078e0208 */
[----:B------:R-:W2:Y:S04]  /*105e0*/  LDL.64 R8, [R1+0x1150] ;  /* 0x0011500001087983 */ /* 0x000ea80000100a00 */
[----:B------:R0:W-:Y:S04]  /*105f0*/  STL [R1+0x5c], R22 ;  /* 0x00005c1601007387 */ /* 0x0001e80000100800 */
[----:B0-----:R0:W2:Y:S02]  /*10600*/  LDG.E.U16 R22, [R4.64] ;  /* 0x0000000604167981 */ /* 0x0010a4000c1e1500 */
[----:B0-----:R-:W-:-:S05]  /*10610*/  IMAD.WIDE R4, R0, 0x2, R12 ;  /* 0x0000000200047825 */ /* 0x001fca00078e020c */
[----:B------:R0:W4:Y:S02]  /*10620*/  LDG.E.U16 R13, [R4.64] ;  /* 0x00000006040d7981 */ /* 0x000124000c1e1500 */
[----:B0-----:R-:W-:-:S05]  /*10630*/  IMAD.WIDE R4, R0, 0x2, R14 ;  /* 0x0000000200047825 */ /* 0x001fca00078e020e */
[----:B------:R3:W4:Y:S02]  /*10640*/  LDG.E.U16 R28, [R4.64] ;  /* 0x00000006041c7981 */ /* 0x000724000c1e1500 */
[C---:B---3--:R-:W-:Y:S02]  /*10650*/  IMAD.WIDE R4, R0.reuse, 0x2, R6 ;  /* 0x0000000200047825 */ /* 0x048fe400078e0206 */
[----:B--2---:R-:W-:Y:S04]  /*10660*/  STL [R1+0x2b48], R22 ;  /* 0x002b481601007387 */ /* 0x004fe80000100800 */
[----:B------:R-:W-:Y:S04]  /*10670*/  STL [R1+0x58], R19 ;  /* 0x0000581301007387 */ /* 0x000fe80000100800 */
[----:B----4-:R-:W-:Y:S04]  /*10680*/  STL [R1+0x2b4c], R13 ;  /* 0x002b4c0d01007387 */ /* 0x010fe80000100800 */
[----:B------:R0:W-:Y:S04]  /*10690*/  STL [R1+0x54], R18 ;  /* 0x0000541201007387 */ /* 0x0001e80000100800 */
[----:B------:R-:W2:Y:S04]  /*106a0*/  LDL.64 R14, [R1+0x11c8] ;  /* 0x0011c800010e7983 */ /* 0x000ea80000100a00 */
[----:B0-----:R-:W3:Y:S04]  /*106b0*/  LDL.64 R18, [R1+0x1228] ;  /* 0x0012280001127983 */ /* 0x001ee80000100a00 */
[----:B------:R0:W-:Y:S04]  /*106c0*/  STL [R1+0x50], R25 ;  /* 0x0000501901007387 */ /* 0x0001e80000100800 */
[----:B------:R-:W4:Y:S04]  /*106d0*/  LDL.64 R6, [R1+0x11c0] ;  /* 0x0011c00001067983 */ /* 0x000f280000100a00 */
[----:B0-----:R0:W2:Y:S04]  /*106e0*/  LDG.E.U16 R25, [R4.64] ;  /* 0x0000000604197981 */ /* 0x0010a8000c1e1500 */
[----:B------:R1:W-:Y:S01]  /*106f0*/  STL [R1+0x4c], R24 ;  /* 0x00004c1801007387 */ /* 0x0003e20000100800 */
[----:B0-----:R-:W-:-:S05]  /*10700*/  IMAD.WIDE R4, R0, 0x2, R16 ;  /* 0x0000000200047825 */ /* 0x001fca00078e0210 */
[----:B-1----:R0:W2:Y:S04]  /*10710*/  LDG.E.U16 R24, [R4.64] ;  /* 0x0000000604187981 */ /* 0x0020a8000c1e1500 */
[----:B------:R1:W-:Y:S01]  /*10720*/  STL [R1+0x48], R23 ;  /* 0x0000481701007387 */ /* 0x0003e20000100800 */
[----:B0-----:R-:W-:-:S03]  /*10730*/  IMAD.WIDE R4, R0, 0x2, R2 ;  /* 0x0000000200047825 */ /* 0x001fc600078e0202 */
[----:B------:R-:W2:Y:S04]  /*10740*/  LDL.64 R2, [R1+0x1148] ;  /* 0x0011480001027983 */ /* 0x000ea80000100a00 */
[----:B-1----:R0:W2:Y:S02]  /*10750*/  LDG.E.U16 R23, [R4.64] ;  /* 0x0000000604177981 */ /* 0x0020a4000c1e1500 */
[----:B0-----:R-:W-:-:S05]  /*10760*/  IMAD.WIDE R4, R0, 0x2, R10 ;  /* 0x0000000200047825 */ /* 0x001fca00078e020a */
[----:B------:R0:W2:Y:S04]  /*10770*/  LDG.E.U16 R12, [R4.64] ;  /* 0x00000006040c7981 */ /* 0x0000a8000c1e1500 */
[----:B------:R1:W-:Y:S01]  /*10780*/  STL [R1+0x44], R27 ;  /* 0x0000441b01007387 */ /* 0x0003e20000100800 */
[----:B0-----:R-:W-:-:S05]  /*10790*/  IMAD.WIDE R4, R0, 0x2, R8 ;  /* 0x0000000200047825 */ /* 0x001fca00078e0208 */
[----:B------:R3:W4:Y:S04]  /*107a0*/  LDG.E.U16 R11, [R4.64] ;  /* 0x00000006040b7981 */ /* 0x000728000c1e1500 */
[----:B--2---:R-:W-:Y:S04]  /*107b0*/  STL [R1+0x2b40], R12 ;  /* 0x002b400c01007387 */ /* 0x004fe80000100800 */
[----:B------:R0:W-:Y:S04]  /*107c0*/  STL [R1+0x40], R26 ;  /* 0x0000401a01007387 */ /* 0x0001e80000100800 */
[----:B------:R-:W2:Y:S01]  /*107d0*/  LDL.64 R8, [R1+0x1140] ;  /* 0x0011400001087983 */ /* 0x000ea20000100a00 */
[----:B---3--:R-:W-:-:S03]  /*107e0*/  IMAD.WIDE R4, R0, 0x2, R18 ;  /* 0x0000000200047825 */ /* 0x008fc600078e0212 */
[----:B------:R-:W3:Y:S04]  /*107f0*/  LDL.64 R16, [R1+0x1220] ;  /* 0x0012200001107983 */ /* 0x000ee80000100a00 */
[----:B-1----:R1:W3:Y:S02]  /*10800*/  LDG.E.U16 R27, [R4.64] ;  /* 0x00000006041b7981 */ /* 0x0022e4000c1e1500 */
[----:B-1----:R-:W-:-:S05]  /*10810*/  IMAD.WIDE R4, R0, 0x2, R14 ;  /* 0x0000000200047825 */ /* 0x002fca00078e020e */
[----:B------:R4:W3:Y:S02]  /*10820*/  LDG.E.U16 R22, [R4.64] ;  /* 0x0000000604167981 */ /* 0x0008e4000c1e1500 */
[----:B----4-:R-:W-:-:S05]  /*10830*/  IMAD.WIDE R4, R0, 0x2, R6 ;  /* 0x0000000200047825 */ /* 0x010fca00078e0206 */
[----:B0-----:R0:W4:Y:S02]  /*10840*/  LDG.E.U16 R26, [R4.64] ;  /* 0x00000006041a7981 */ /* 0x001124000c1e1500 */
[----:B0-----:R-:W-:-:S05]  /*10850*/  IMAD.WIDE R4, R0, 0x2, R2 ;  /* 0x0000000200047825 */ /* 0x001fca00078e0202 */
[----:B------:R2:W4:Y:S04]  /*10860*/  LDG.E.U16 R10, [R4.64] ;  /* 0x00000006040a7981 */ /* 0x000528000c1e1500 */
[----:B------:R-:W-:Y:S04]  /*10870*/  STL [R1+0x30], R21 ;  /* 0x0000301501007387 */ /* 0x000fe80000100800 */
[----:B------:R-:W-:Y:S04]  /*10880*/  STL [R1+0x2b44], R11 ;  /* 0x002b440b01007387 */ /* 0x000fe80000100800 */
[----:B------:R0:W-:Y:S04]  /*10890*/  STL [R1+0x28], R20 ;  /* 0x0000281401007387 */ /* 0x0001e80000100800 */
[----:B------:R-:W4:Y:S04]  /*108a0*/  LDL.64 R12, [R1+0x11b8] ;  /* 0x0011b800010c7983 */ /* 0x000f280000100a00 */
[----:B------:R-:W4:Y:S04]  /*108b0*/  LDL.64 R14, [R1+0x1138] ;  /* 0x00113800010e7983 */ /* 0x000f280000100a00 */
[----:B0-----:R-:W4:Y:S04]  /*108c0*/  LDL.64 R20, [R1+0x11b0] ;  /* 0x0011b00001147983 */ /* 0x001f280000100a00 */
[----:B------:R-:W4:Y:S04]  /*108d0*/  LDL.64 R6, [R1+0x1130] ;  /* 0x0011300001067983 */ /* 0x000f280000100a00 */
[----:B------:R-:W4:Y:S01]  /*108e0*/  LDL.64 R2, [R1+0x1218] ;  /* 0x0012180001027983 */ /* 0x000f220000100a00 */
[----:B--2---:R-:W-:-:S05]  /*108f0*/  IMAD.WIDE R4, R0, 0x2, R8 ;  /* 0x0000000200047825 */ /* 0x004fca00078e0208 */
[----:B------:R3:W2:Y:S04]  /*10900*/  LDG.E.U16 R9, [R4.64] ;  /* 0x0000000604097981 */ /* 0x0006a8000c1e1500 */
[----:B------:R-:W-:Y:S01]  /*10910*/  STL [R1+0x3c], R28 ;  /* 0x00003c1c01007387 */ /* 0x000fe20000100800 */
[----:B---3--:R-:W-:-:S03]  /*10920*/  IMAD.WIDE R4, R0, 0x2, R16 ;  /* 0x0000000200047825 */ /* 0x008fc600078e0210 */
[----:B----4-:R-:W-:Y:S04]  /*10930*/  STL [R1+0x2b28], R10 ;  /* 0x002b280a01007387 */ /* 0x010fe80000100800 */
[----:B--2---:R-:W-:Y:S04]  /*10940*/  STL [R1+0x2b2c], R9 ;  /* 0x002b2c0901007387 */ /* 0x004fe80000100800 */
[----:B------:R0:W-:Y:S04]  /*10950*/  STL [R1+0x38], R25 ;  /* 0x0000381901007387 */ /* 0x0001e80000100800 */
[----:B------:R-:W2:Y:S04]  /*10960*/  LDL.64 R18, [R1+0x1210] ;  /* 0x0012100001127983 */ /* 0x000ea80000100a00 */
[----:B0-----:R0:W3:Y:S04]  /*10970*/  LDG.E.U16 R25, [R4.64] ;  /* 0x0000000604197981 */ /* 0x0010e8000c1e1500 */
[----:B------:R1:W-:Y:S04]  /*10980*/  STL [R1+0x24], R24 ;  /* 0x0000241801007387 */ /* 0x0003e80000100800 */
[----:B------:R-:W4:Y:S01]  /*10990*/  LDL.64 R16, [R1+0x11a8] ;  /* 0x0011a80001107983 */ /* 0x000f220000100a00 */
[----:B0-----:R-:W-:-:S05]  /*109a0*/  IMAD.WIDE R4, R0, 0x2, R12 ;  /* 0x0000000200047825 */ /* 0x001fca00078e020c */
[----:B-1----:R0:W2:Y:S04]  /*109b0*/  LDG.E.U16 R24, [R4.64] ;  /* 0x0000000604187981 */ /* 0x0020a8000c1e1500 */
[----:B------:R1:W-:Y:S04]  /*109c0*/  STL [R1+0x20], R23 ;  /* 0x0000201701007387 */ /* 0x0003e80000100800 */
[----:B------:R-:W2:Y:S01]  /*109d0*/  LDL.64 R12, [R1+0x11a0] ;  /* 0x0011a000010c7983 */ /* 0x000ea20000100a00 */
[----:B0-----:R-:W-:-:S03]  /*109e0*/  IMAD.WIDE R4, R0, 0x2, R20 ;  /* 0x0000000200047825 */ /* 0x001fc600078e0214 */
[----:B------:R-:W2:Y:S04]  /*109f0*/  LDL.64 R10, [R1+0x1128] ;  /* 0x00112800010a7983 */ /* 0x000ea80000100a00 */
[----:B-1----:R0:W2:Y:S02]  /*10a00*/  LDG.E.U16 R23, [R4.64] ;  /* 0x0000000604177981 */ /* 0x0020a4000c1e1500 */
[----:B0-----:R-:W-:-:S05]  /*10a10*/  IMAD.WIDE R4, R0, 0x2, R14 ;  /* 0x0000000200047825 */ /* 0x001fca00078e020e */
[----:B------:R0:W2:Y:S02]  /*10a20*/  LDG.E.U16 R8, [R4.64] ;  /* 0x0000000604087981 */ /* 0x0000a4000c1e1500 */
[----:B0-----:R-:W-:-:S05]  /*10a30*/  IMAD.WIDE R4, R0, 0x2, R6 ;  /* 0x0000000200047825 */ /* 0x001fca00078e0206 */
[----:B------:R0:W3:Y:S02]  /*10a40*/  LDG.E.U16 R7, [R4.64] ;  /* 0x0000000604077981 */ /* 0x0000e4000c1e1500 */
[C---:B0-----:R-:W-:Y:S02]  /*10a50*/  IMAD.WIDE R4, R0.reuse, 0x2, R2 ;  /* 0x0000000200047825 */ /* 0x041fe400078e0202 */
[----:B--2---:R-:W-:Y:S04]  /*10a60*/  STL [R1+0x2b14], R8 ;  /* 0x002b140801007387 */ /* 0x004fe80000100800 */
[----:B------:R-:W-:Y:S04]  /*10a70*/  STL [R1+0x34], R27 ;  /* 0x0000341b01007387 */ /* 0x000fe80000100800 */
[----:B---3--:R-:W-:Y:S04]  /*10a80*/  STL [R1+0x2b18], R7 ;  /* 0x002b180701007387 */ /* 0x008fe80000100800 */
[----:B------:R-:W2:Y:S04]  /*10a90*/  LDL.64 R14, [R1+0x1120] ;  /* 0x00112000010e7983 */ /* 0x000ea80000100a00 */
[----:B------:R0:W-:Y:S04]  /*10aa0*/  STL [R1+0x1c], R22 ;  /* 0x00001c1601007387 */ /* 0x0001e80000100800 */
[----:B------:R-:W3:Y:S04]  /*10ab0*/  LDL.64 R2, [R1+0x1208] ;  /* 0x0012080001027983 */ /* 0x000ee80000100a00 */
[----:B0-----:R0:W3:Y:S02]  /*10ac0*/  LDG.E.U16 R22, [R4.64] ;  /* 0x0000000604167981 */ /* 0x0010e4000c1e1500 */
[----:B0-----:R-:W-:-:S05]  /*10ad0*/  IMAD.WIDE R4, R0, 0x2, R18 ;  /* 0x0000000200047825 */ /* 0x001fca00078e0212 */
[----:B------:R4:W3:Y:S02]  /*10ae0*/  LDG.E.U16 R21, [R4.64] ;  /* 0x0000000604157981 */ /* 0x0008e4000c1e1500 */
[----:B----4-:R-:W-:-:S05]  /*10af0*/  IMAD.WIDE R4, R0, 0x2, R16 ;  /* 0x0000000200047825 */ /* 0x010fca00078e0210 */
[----:B------:R0:W4:Y:S02]  /*10b00*/  LDG.E.U16 R20, [R4.64] ;  /* 0x0000000604147981 */ /* 0x000124000c1e1500 */
[----:B0-----:R-:W-:-:S05]  /*10b10*/  IMAD.WIDE R4, R0, 0x2, R12 ;  /* 0x0000000200047825 */ /* 0x001fca00078e020c */
[----:B------:R0:W4:Y:S04]  /*10b20*/  LDG.E.U16 R28, [R4.64] ;  /* 0x00000006041c7981 */ /* 0x000128000c1e1500 */
[----:B------:R1:W-:Y:S04]  /*10b30*/  STL [R1+0x10], R26 ;  /* 0x0000101a01007387 */ /* 0x0003e80000100800 */
[----:B------:R-:W4:Y:S01]  /*10b40*/  LDL.64 R8, [R1+0x1198] ;  /* 0x0011980001087983 */ /* 0x000f220000100a00 */
[----:B0-----:R-:W-:-:S03]  /*10b50*/  IMAD.WIDE R4, R0, 0x2, R10 ;  /* 0x0000000200047825 */ /* 0x001fc600078e020a */
[----:B------:R-:W4:Y:S04]  /*10b60*/  LDL.64 R18, [R1+0x1190] ;  /* 0x0011900001127983 */ /* 0x000f280000100a00 */
[----:B------:R2:W4:Y:S02]  /*10b70*/  LDG.E.U16 R6, [R4.64] ;  /* 0x0000000604067981 */ /* 0x000524000c1e1500 */
[----:B--2---:R-:W-:-:S06]  /*10b80*/  IMAD.WIDE R4, R0, 0x2, R14 ;  /* 0x0000000200047825 */ /* 0x004fcc00078e020e */
[----:B------:R-:W2:Y:S01]  /*10b90*/  LDG.E.U16 R5, [R4.64] ;  /* 0x0000000604057981 */ /* 0x000ea2000c1e1500 */
[----:B---3--:R-:W-:-:S05]  /*10ba0*/  IMAD.WIDE R14, R0, 0x2, R2 ;  /* 0x00000002000e7825 */ /* 0x008fca00078e0202 */
[----:B------:R0:W3:Y:S04]  /*10bb0*/  LDG.E.U16 R2, [R14.64] ;  /* 0x000000060e027981 */ /* 0x0000e8000c1e1500 */
[----:B----4-:R-:W-:Y:S04]  /*10bc0*/  STL [R1+0x2afc], R28 ;  /* 0x002afc1c01007387 */ /* 0x010fe80000100800 */
[----:B------:R-:W4:Y:S01]  /*10bd0*/  LDL.64 R16, [R1+0x1118] ;  /* 0x0011180001107983 */ /* 0x000f220000100a00 */
[----:B0-----:R-:W-:-:S03]  /*10be0*/  IMAD.WIDE R14, R0, 0x2, R8 ;  /* 0x00000002000e7825 */ /* 0x001fc600078e0208 */
[----:B------:R-:W4:Y:S04]  /*10bf0*/  LDL.64 R12, [R1+0x1110] ;  /* 0x00111000010c7983 */ /* 0x000f280000100a00 */
[----:B-1----:R0:W4:Y:S04]  /*10c00*/  LDG.E.U16 R26, [R14.64] ;  /* 0x000000060e1a7981 */ /* 0x002128000c1e1500 */
[----:B------:R-:W4:Y:S04]  /*10c10*/  LDL.64 R10, [R1+0x1200] ;  /* 0x00120000010a7983 */ /* 0x000f280000100a00 */
[----:B------:R-:W-:Y:S01]  /*10c20*/  STL [R1+0x2c], R25 ;  /* 0x00002c1901007387 */ /* 0x000fe20000100800 */
[----:B0-----:R-:W-:-:S03]  /*10c30*/  IMAD.WIDE R14, R0, 0x2, R18 ;  /* 0x00000002000e7825 */ /* 0x001fc600078e0212 */
[----:B------:R-:W-:Y:S04]  /*10c40*/  STL [R1+0x2b00], R6 ;  /* 0x002b000601007387 */ /* 0x000fe80000100800 */
[----:B------:R0:W-:Y:S04]  /*10c50*/  STL [R1+0xc], R24 ;  /* 0x00000c1801007387 */ /* 0x0001e80000100800 */
[----:B0-----:R4:W4:Y:S04]  /*10c60*/  LDG.E.U16 R24, [R14.64] ;  /* 0x000000060e187981 */ /* 0x001928000c1e1500 */
[----:B--2---:R-:W-:Y:S04]  /*10c70*/  STL [R1+0x2b04], R5 ;  /* 0x002b040501007387 */ /* 0x004fe80000100800 */
[----:B------:R-:W-:Y:S04]  /*10c80*/  STL [R1+0x8], R23 ;  /* 0x0000081701007387 */ /* 0x000fe80000100800 */
[----:B---3--:R-:W-:Y:S04]  /*10c90*/  STL [R1+0x2ac4], R2 ;  /* 0x002ac40201007387 */ /* 0x008fe80000100800 */
[----:B------:R-:W2:Y:S01]  /*10ca0*/  LDL.64 R8, [R1+0x1188] ;  /* 0x0011880001087983 */ /* 0x000ea20000100a00 */
[----:B----4-:R-:W-:-:S05]  /*10cb0*/  IMAD.WIDE R14, R0, 0x2, R16 ;  /* 0x00000002000e7825 */ /* 0x010fca00078e0210 */
[----:B------:R0:W3:Y:S04]  /*10cc0*/  LDG.E.U16 R4, [R14.64] ;  /* 0x000000060e047981 */ /* 0x0000e8000c1e1500 */
[----:B------:R-:W-:Y:S04]  /*10cd0*/  STL [R1+0x2ae4], R26 ;  /* 0x002ae41a01007387 */ /* 0x000fe80000100800 */
[----:B------:R-:W4:Y:S01]  /*10ce0*/  LDL.64 R6, [R1+0x1180] ;  /* 0x0011800001067983 */ /* 0x000f220000100a00 */
[----:B0-----:R-:W-:-:S05]  /*10cf0*/  IMAD.WIDE R14, R0, 0x2, R12 ;  /* 0x00000002000e7825 */ /* 0x001fca00078e020c */
[----:B------:R0:W2:Y:S02]  /*10d00*/  LDG.E.U16 R3, [R14.64] ;  /* 0x000000060e037981 */ /* 0x0000a4000c1e1500 */
[C---:B0-----:R-:W-:Y:S02]  /*10d10*/  IMAD.WIDE R14, R0.reuse, 0x2, R10 ;  /* 0x00000002000e7825 */ /* 0x041fe400078e020a */
[----:B------:R-:W-:Y:S04]  /*10d20*/  STL [R1+0x2ae8], R24 ;  /* 0x002ae81801007387 */ /* 0x000fe80000100800 */
[----:B------:R-:W-:Y:S04]  /*10d30*/  STL [R1+0x18], R22 ;  /* 0x0000181601007387 */ /* 0x000fe80000100800 */
[----:B---3--:R0:W-:Y:S04]  /*10d40*/  STL [R1+0x2aec], R4 ;  /* 0x002aec0401007387 */ /* 0x0081e80000100800 */
[----:B------:R-:W-:Y:S04]  /*10d50*/  STL [R1+0x14], R21 ;  /* 0x0000141501007387 */ /* 0x000fe80000100800 */
[----:B0-----:R-:W3:Y:S04]  /*10d60*/  LDL.64 R4, [R1+0x1108] ;  /* 0x0011080001047983 */ /* 0x001ee80000100a00 */
[----:B------:R0:W-:Y:S04]  /*10d70*/  STL [R1+0x4], R20 ;  /* 0x0000041401007387 */ /* 0x0001e80000100800 */
[----:B0-----:R2:W3:Y:S02]  /*10d80*/  LDG.E.U16 R20, [R14.64] ;  /* 0x000000060e147981 */ /* 0x0014e4000c1e1500 */
[----:B--2---:R-:W-:-:S05]  /*10d90*/  IMAD.WIDE R14, R0, 0x2, R8 ;  /* 0x00000002000e7825 */ /* 0x004fca00078e0208 */
[----:B------:R4:W2:Y:S02]  /*10da0*/  LDG.E.U16 R18, [R14.64] ;  /* 0x000000060e127981 */ /* 0x0008a4000c1e1500 */
[----:B----4-:R-:W-:-:S05]  /*10db0*/  IMAD.WIDE R14, R0, 0x2, R6 ;  /* 0x00000002000e7825 */ /* 0x010fca00078e0206 */
[----:B------:R3:W4:Y:S04]  /*10dc0*/  LDG.E.U16 R16, [R14.64] ;  /* 0x000000060e107981 */ /* 0x000728000c1e1500 */
[----:B------:R0:W-:Y:S04]  /*10dd0*/  STL [R1+0x2af0], R3 ;  /* 0x002af00301007387 */ /* 0x0001e80000100800 */
[----:B------:R-:W4:Y:S04]  /*10de0*/  LDL.64 R22, [R1+0x1100] ;  /* 0x0011000001167983 */ /* 0x000f280000100a00 */
[----:B------:R-:W4:Y:S04]  /*10df0*/  LDL.64 R12, [R1+0x11f8] ;  /* 0x0011f800010c7983 */ /* 0x000f280000100a00 */
[----:B------:R-:W4:Y:S01]  /*10e00*/  LDL.64 R10, [R1+0x11f0] ;  /* 0x0011f000010a7983 */ /* 0x000f220000100a00 */
[----:B---3--:R-:W-:-:S05]  /*10e10*/  IMAD.WIDE R14, R0, 0x2, R4 ;  /* 0x00000002000e7825 */ /* 0x008fca00078e0204 */
[----:B------:R1:W3:Y:S04]  /*10e20*/  LDG.E.U16 R17, [R14.64] ;  /* 0x000000060e117981 */ /* 0x0002e8000c1e1500 */
[----:B------:R-:W-:Y:S04]  /*10e30*/  STL [R1+0x2ac8], R20 ;  /* 0x002ac81401007387 */ /* 0x000fe80000100800 */
[----:B------:R-:W3:Y:S04]  /*10e40*/  LDL.64 R8, [R1+0x1178] ;  /* 0x0011780001087983 */ /* 0x000ee80000100a00 */
[----:B--2---:R-:W-:Y:S04]  /*10e50*/  STL [R1+0x2acc], R18 ;  /* 0x002acc1201007387 */ /* 0x004fe80000100800 */
[----:B------:R-:W2:Y:S04]  /*10e60*/  LDL.64 R6, [R1+0x1170] ;  /* 0x0011700001067983 */ /* 0x000ea80000100a00 */
[----:B----4-:R-:W-:Y:S04]  /*10e70*/  STL [R1+0x2ad0], R16 ;  /* 0x002ad01001007387 */ /* 0x010fe80000100800 */
[----:B------:R-:W4:Y:S01]  /*10e80*/  LDL.64 R4, [R1+0x10f8] ;  /* 0x0010f80001047983 */ /* 0x000f220000100a00 */
[----:B-1----:R-:W-:-:S03]  /*10e90*/  IMAD.WIDE R14, R0, 0x2, R22 ;  /* 0x00000002000e7825 */ /* 0x002fc600078e0216 */
[----:B0-----:R-:W4:Y:S04]  /*10ea0*/  LDL.64 R2, [R1+0x10f0] ;  /* 0x0010f00001027983 */ /* 0x001f280000100a00 */
[----:B------:R0:W4:Y:S02]  /*10eb0*/  LDG.E.U16 R19, [R14.64] ;  /* 0x000000060e137981 */ /* 0x000124000c1e1500 */
[----:B0-----:R-:W-:-:S05]  /*10ec0*/  IMAD.WIDE R14, R0, 0x2, R12 ;  /* 0x00000002000e7825 */ /* 0x001fca00078e020c */
[----:B------:R0:W4:Y:S02]  /*10ed0*/  LDG.E.U16 R21, [R14.64] ;  /* 0x000000060e157981 */ /* 0x000124000c1e1500 */
[----:B0-----:R-:W-:-:S05]  /*10ee0*/  IMAD.WIDE R14, R0, 0x2, R10 ;  /* 0x00000002000e7825 */ /* 0x001fca00078e020a */
[----:B------:R3:W4:Y:S02]  /*10ef0*/  LDG.E.U16 R23, [R14.64] ;  /* 0x000000060e177981 */ /* 0x000724000c1e1500 */
[----:B---3--:R-:W-:-:S05]  /*10f00*/  IMAD.WIDE R14, R0, 0x2, R8 ;  /* 0x00000002000e7825 */ /* 0x008fca00078e0208 */
[----:B------:R2:W3:Y:S02]  /*10f10*/  LDG.E.U16 R25, [R14.64] ;  /* 0x000000060e197981 */ /* 0x0004e4000c1e1500 */
[----:B--2---:R-:W-:-:S05]  /*10f20*/  IMAD.WIDE R14, R0, 0x2, R6 ;  /* 0x00000002000e7825 */ /* 0x004fca00078e0206 */
[----:B------:R4:W2:Y:S02]  /*10f30*/  LDG.E.U16 R27, [R14.64] ;  /* 0x000000060e1b7981 */ /* 0x0008a4000c1e1500 */
[----:B----4-:R-:W-:-:S05]  /*10f40*/  IMAD.WIDE R14, R0, 0x2, R4 ;  /* 0x00000002000e7825 */ /* 0x010fca00078e0204 */
[----:B------:R-:W4:Y:S04]  /*10f50*/  LDG.E.U16 R29, [R14.64] ;  /* 0x000000060e1d7981 */ /* 0x000f28000c1e1500 */
[----:B------:R-:W-:Y:S04]  /*10f60*/  STL [R1+0x2ad4], R17 ;  /* 0x002ad41101007387 */ /* 0x000fe80000100800 */
[----:B------:R-:W-:Y:S04]  /*10f70*/  STL [R1+0x2ad8], R19 ;  /* 0x002ad81301007387 */ /* 0x000fe80000100800 */
[----:B------:R-:W-:Y:S04]  /*10f80*/  STL [R1+0x2ab4], R21 ;  /* 0x002ab41501007387 */ /* 0x000fe80000100800 */
[----:B------:R-:W-:Y:S04]  /*10f90*/  STL [R1+0x2ab8], R23 ;  /* 0x002ab81701007387 */ /* 0x000fe80000100800 */
[----:B---3--:R-:W-:Y:S04]  /*10fa0*/  STL [R1+0x2abc], R25 ;  /* 0x002abc1901007387 */ /* 0x008fe80000100800 */
[----:B--2---:R-:W-:Y:S04]  /*10fb0*/  STL [R1+0x2ac0], R27 ;  /* 0x002ac01b01007387 */ /* 0x004fe80000100800 */
[----:B----4-:R-:W-:Y:S04]  /*10fc0*/  STL [R1+0x2adc], R29 ;  /* 0x002adc1d01007387 */ /* 0x010fe80000100800 */
[----:B------:R-:W2:Y:S04]  /*10fd0*/  LDL.LU R11, [R1+0x3b0] ;  /* 0x0003b000010b7983 */ /* 0x000ea80000300800 */
[----:B------:R-:W3:Y:S01]  /*10fe0*/  LDL.LU R13, [R1+0x354] ;  /* 0x00035400010d7983 */ /* 0x000ee20000300800 */
[----:B------:R-:W-:-:S06]  /*10ff0*/  IMAD.WIDE R14, R0, 0x2, R2 ;  /* 0x00000002000e7825 */ /* 0x000fcc00078e0202 */
[----:B------:R0:W4:Y:S04]  /*11000*/  LDG.E.U16 R14, [R14.64] ;  /* 0x000000060e0e7981 */ /* 0x000128000c1e1500 */
[----:B------:R-:W1:Y:S04]  /*11010*/  S2R R26, SR_TID.X ;  /* 0x00000000001a7919 */ /* 0x000e680000002100 */
[----:B---3--:R3:W-:Y:S04]  /*11020*/  STL [R1+0x2b50], R13 ;  /* 0x002b500d01007387 */ /* 0x0087e80000100800 */
[----:B---3--:R-:W3:Y:S04]  /*11030*/  LDL.LU R13, [R1+0x394] ;  /* 0x00039400010d7983 */ /* 0x008ee80000300800 */
[----:B------:R-:W3:Y:S04]  /*11040*/  LDL.LU R22, [R1+0x350] ;  /* 0x0003500001167983 */ /* 0x000ee80000300800 */
        /* <DEDUP_REMOVED lines=14> */
[----:B------:R-:W3:Y:S01]  /*11130*/  LDL.LU R5, [R1+0xd4] ;  /* 0x0000d40001057983 */ /* 0x000ee20000300800 */
[----:B-1----:R-:W-:-:S03]  /*11140*/  LOP3.LUT R2, R26, 0x7f, RZ, 0xc0, !PT ;  /* 0x0000007f1a027812 */ /* 0x002fc600078ec0ff */
[----:B------:R-:W3:Y:S04]  /*11150*/  LDL.LU R6, [R1+0xd0] ;  /* 0x0000d00001067983 */ /* 0x000ee80000300800 */
[----:B------:R-:W3:Y:S04]  /*11160*/  LDL.LU R28, [R1+0x94] ;  /* 0x00009400011c7983 */ /* 0x000ee80000300800 */
[----:B------:R-:W3:Y:S04]  /*11170*/  LDL.LU R7, [R1+0x90] ;  /* 0x0000900001077983 */ /* 0x000ee80000300800 */
[----:B------:R-:W3:Y:S04]  /*11180*/  LDL.LU R8, [R1+0x54] ;  /* 0x0000540001087983 */ /* 0x000ee80000300800 */
[----:B------:R-:W3:Y:S01]  /*11190*/  LDL.LU R9, [R1+0x50] ;  /* 0x0000500001097983 */ /* 0x000ee20000300800 */
[----:B0-----:R-:W-:-:S03]  /*111a0*/  IMAD.SHL.U32 R15, R2, 0x2, RZ ;  /* 0x00000002020f7824 */ /* 0x001fc600078e00ff */
[----:B------:R-:W-:Y:S06]  /*111b0*/  BAR.SYNC.DEFER_BLOCKING 0x0 ;  /* 0x0000000000007b1d */ /* 0x000fec0000010000 */
[----:B------:R-:W3:Y:S04]  /*111c0*/  LDL.LU R10, [R1+0x30] ;  /* 0x00003000010a7983 */ /* 0x000ee80000300800 */
[----:B------:R0:W-:Y:S04]  /*111d0*/  STL [R1+0x2b1c], R26 ;  /* 0x002b1c1a01007387 */ /* 0x0001e80000100800 */
[----:B0-----:R-:W3:Y:S04]  /*111e0*/  LDL.LU R26, [R1+0x2d0] ;  /* 0x0002d000011a7983 */ /* 0x001ee80000300800 */
[----:B------:R0:W-:Y:S04]  /*111f0*/  STL [R1+0x18e4], R0 ;  /* 0x0018e40001007387 */ /* 0x0001e80000100800 */
[----:B--2---:R-:W-:Y:S04]  /*11200*/  STS.U16 [R15], R11 ;  /* 0x0000000b0f007388 */ /* 0x004fe80000000400 */
[----:B0-----:R-:W2:Y:S04]  /*11210*/  LDL.LU R0, [R1+0x2d4] ;  /* 0x0002d40001007983 */ /* 0x001ea80000300800 */
[----:B----4-:R0:W-:Y:S04]  /*11220*/  STL [R1+0x2ae0], R14 ;  /* 0x002ae00e01007387 */ /* 0x0101e80000100800 */
[----:B0-----:R-:W4:Y:S04]  /*11230*/  LDL.LU R14, [R1+0x310] ;  /* 0x00031000010e7983 */ /* 0x001f280000300800 */
[----:B------:R0:W-:Y:S04]  /*11240*/  STL [R1+0x2b08], R2 ;  /* 0x002b080201007387 */ /* 0x0001e80000100800 */
[----:B0-----:R-:W2:Y:S04]  /*11250*/  LDL.LU R2, [R1+0x314] ;  /* 0x0003140001027983 */ /* 0x001ea80000300800 */
[----:B------:R-:W2:Y:S04]  /*11260*/  LDL.LU R11, [R1+0x28] ;  /* 0x00002800010b7983 */ /* 0x000ea80000300800 */
[----:B---3--:R0:W-:Y:S04]  /*11270*/  STS.U16 [R15+0x100], R13 ;  /* 0x0001000d0f007388 */ /* 0x0081e80000000400 */
[----:B0-----:R-:W3:Y:S04]  /*11280*/  LDL.LU R13, [R1+0x2b50] ;  /* 0x002b5000010d7983 */ /* 0x001ee80000300800 */
[----:B---3--:R0:W-:Y:S04]  /*11290*/  STS.U16 [R15+0x1000], R13 ;  /* 0x0010000d0f007388 */ /* 0x0081e80000000400 */
[----:B------:R1:W-:Y:S04]  /*112a0*/  STS.U16 [R15+0x1100], R22 ;  /* 0x001100160f007388 */ /* 0x0003e80000000400 */
[----:B0-----:R-:W3:Y:S04]  /*112b0*/  LDL.LU R13, [R1+0x2b4c] ;  /* 0x002b4c00010d7983 */ /* 0x001ee80000300800 */
[----:B-1----:R-:W3:Y:S04]  /*112c0*/  LDL.LU R22, [R1+0x2b48] ;  /* 0x002b480001167983 */ /* 0x002ee80000300800 */
[----:B--2---:R-:W-:Y:S04]  /*112d0*/  STS.U16 [R15+0x2000], R2 ;  /* 0x002000020f007388 */ /* 0x004fe80000000400 */
        /* <DEDUP_REMOVED lines=17> */
[----:B0-----:R-:W0:Y:S04]  /*113f0*/  S2R R12, SR_TID.X ;  /* 0x00000000000c7919 */ /* 0x001e280000002100 */
[----:B------:R-:W-:Y:S04]  /*11400*/  STS.U16 [R15+0xb000], R5 ;  /* 0x00b000050f007388 */ /* 0x000fe80000000400 */
[----:B------:R-:W-:Y:S04]  /*11410*/  STS.U16 [R15+0xb100], R6 ;  /* 0x00b100060f007388 */ /* 0x000fe80000000400 */
[----:B------:R-:W-:Y:S04]  /*11420*/  STS.U16 [R15+0xc000], R28 ;  /* 0x00c0001c0f007388 */ /* 0x000fe80000000400 */
[----:B------:R1:W-:Y:S01]  /*11430*/  STS.U16 [R15+0xc100], R7 ;  /* 0x00c100070f007388 */ /* 0x0003e20000000400 */
[----:B0-----:R-:W-:-:S03]  /*11440*/  LOP3.LUT R12, R12, 0x7f, RZ, 0xc0, !PT ;  /* 0x0000007f0c0c7812 */ /* 0x001fc600078ec0ff */
[----:B------:R-:W-:Y:S01]  /*11450*/  STS.U16 [R15+0xd000], R8 ;  /* 0x00d000080f007388 */ /* 0x000fe20000000400 */
[----:B------:R-:W-:-:S03]  /*11460*/  SHF.L.U32 R12, R12, 0x1, RZ ;  /* 0x000000010c0c7819 */ /* 0x000fc600000006ff */
[----:B------:R-:W-:Y:S04]  /*11470*/  STS.U16 [R15+0xd100], R9 ;  /* 0x00d100090f007388 */ /* 0x000fe80000000400 */
[----:B------:R-:W-:Y:S01]  /*11480*/  STS.U16 [R15+0xe000], R10 ;  /* 0x00e0000a0f007388 */ /* 0x000fe20000000400 */
[----:B------:R-:W-:-:S03]  /*11490*/  LOP3.LUT R0, R12, 0x10, RZ, 0x3c, !PT ;  /* 0x000000100c007812 */ /* 0x000fc600078e3cff */
[----:B-1----:R-:W2:Y:S04]  /*114a0*/  LDL.LU R7, [R1+0x38c] ;  /* 0x00038c0001077983 */ /* 0x002ea80000300800 */
[----:B------:R0:W-:Y:S04]  /*114b0*/  STS.U16 [R15+0xe100], R11 ;  /* 0x00e1000b0f007388 */ /* 0x0001e80000000400 */
[----:B0-----:R-:W4:Y:S04]  /*114c0*/  LDL.LU R11, [R1+0x388] ;  /* 0x00038800010b7983 */ /* 0x001f280000300800 */
        /* <DEDUP_REMOVED lines=21> */
[----:B---3--:R0:W-:Y:S04]  /*11620*/  STS.U16 [R15+0xf000], R22 ;  /* 0x00f000160f007388 */ /* 0x0081e80000000400 */
[----:B------:R1:W-:Y:S04]  /*11630*/  STS.U16 [R15+0xf100], R13 ;  /* 0x00f1000d0f007388 */ /* 0x0003e80000000400 */
[----:B0-----:R-:W3:Y:S04]  /*11640*/  LDL.LU R22, [R1+0x2cc] ;  /* 0x0002cc0001167983 */ /* 0x001ee80000300800 */
[----:B-1----:R-:W3:Y:S04]  /*11650*/  LDL.LU R13, [R1+0x308] ;  /* 0x00030800010d7983 */ /* 0x002ee80000300800 */
[----:B------:R0:W-:Y:S04]  /*11660*/  STL [R1+0x2af4], R15 ;  /* 0x002af40f01007387 */ /* 0x0001e80000100800 */
[----:B0-----:R-:W3:Y:S04]  /*11670*/  LDL.LU R15, [R1+0x30c] ;  /* 0x00030c00010f7983 */ /* 0x001ee80000300800 */
[----:B------:R-:W3:Y:S04]  /*11680*/  LDL.LU R6, [R1+0x4c] ;  /* 0x00004c0001067983 */ /* 0x000ee80000300800 */
[----:B------:R-:W3:Y:S04]  /*11690*/  LDL.LU R28, [R1+0x48] ;  /* 0x00004800011c7983 */ /* 0x000ee80000300800 */
[----:B--2---:R0:W-:Y:S04]  /*116a0*/  STS.U16 [R0+0x200], R7 ;  /* 0x0002000700007388 */ /* 0x0041e80000000400 */
[----:B0-----:R-:W2:Y:S04]  /*116b0*/  LDL.LU R7, [R1+0x24] ;  /* 0x0000240001077983 */ /* 0x001ea80000300800 */
[----:B----4-:R0:W-:Y:S04]  /*116c0*/  STS.U16 [R0+0x300], R11 ;  /* 0x0003000b00007388 */ /* 0x0101e80000000400 */
[----:B------:R1:W-:Y:S04]  /*116d0*/  STS.U16 [R0+0x1200], R12 ;  /* 0x0012000c00007388 */ /* 0x0003e80000000400 */
[----:B------:R4:W-:Y:S04]  /*116e0*/  STS.U16 [R0+0x1300], R10 ;  /* 0x0013000a00007388 */ /* 0x0009e80000000400 */
[----:B0-----:R-:W2:Y:S04]  /*116f0*/  LDL.LU R11, [R1+0x2b44] ;  /* 0x002b4400010b7983 */ /* 0x001ea80000300800 */
[----:B-1----:R-:W2:Y:S04]  /*11700*/  LDL.LU R12, [R1+0x2b40] ;  /* 0x002b4000010c7983 */ /* 0x002ea80000300800 */
[----:B----4-:R-:W4:Y:S04]  /*11710*/  LDL.LU R10, [R1+0x20] ;  /* 0x00002000010a7983 */ /* 0x010f280000300800 */
[----:B---3--:R-:W-:Y:S04]  /*11720*/  STS.U16 [R0+0x2200], R15 ;  /* 0x0022000f00007388 */ /* 0x008fe80000000400 */
        /* <DEDUP_REMOVED lines=19> */
[----:B------:R-:W-:Y:S04]  /*11860*/  STS.U16 [R0+0xb300], R24 ;  /* 0x00b3001800007388 */ /* 0x000fe80000000400 */
[----:B------:R-:W-:Y:S01]  /*11870*/  STS.U16 [R0+0xc200], R5 ;  /* 0x00c2000500007388 */ /* 0x000fe20000000400 */
[----:B0-----:R-:W-:-:S03]  /*11880*/  LOP3.LUT R9, R9, 0x7f, RZ, 0xc0, !PT ;  /* 0x0000007f09097812 */ /* 0x001fc600078ec0ff */
[----:B------:R0:W-:Y:S02]  /*11890*/  STS.U16 [R0+0xc300], R8 ;  /* 0x00c3000800007388 */ /* 0x0001e40000000400 */
[----:B0-----:R-:W-:-:S05]  /*118a0*/  IMAD.SHL.U32 R8, R9, 0x2, RZ ;  /* 0x0000000209087824 */ /* 0x001fca00078e00ff */
[----:B------:R-:W-:-:S05]  /*118b0*/  LOP3.LUT R3, R8, 0x20, RZ, 0x3c, !PT ;  /* 0x0000002008037812 */ /* 0x000fca00078e3cff */
[----:B------:R-:W-:Y:S04]  /*118c0*/  STL [R1+0x2b3c], R3 ;  /* 0x002b3c0301007387 */ /* 0x000fe80000100800 */
[----:B------:R0:W-:Y:S04]  /*118d0*/  STL [R1+0x2b30], R8 ;  /* 0x002b300801007387 */ /* 0x0001e80000100800 */
[----:B0-----:R-:W3:Y:S01]  /*118e0*/  LDL.LU R8, [R1+0x344] ;  /* 0x0003440001087983 */ /* 0x001ee20000300800 */
[----:B------:R-:W-:-:S03]  /*118f0*/  SHF.L.U32 R9, R9, 0x1, RZ ;  /* 0x0000000109097819 */ /* 0x000fc600000006ff */
[----:B---3--:R0:W-:Y:S04]  /*11900*/  STL [R1+0x2b34], R8 ;  /* 0x002b340801007387 */ /* 0x0081e80000100800 */
[----:B0-----:R-:W3:Y:S01]  /*11910*/  LDL.LU R8, [R1+0x380] ;  /* 0x0003800001087983 */ /* 0x001ee20000300800 */
[----:B------:R-:W-:-:S03]  /*11920*/  LOP3.LUT R3, R9, 0x10, RZ, 0x3c, !PT ;  /* 0x0000001009037812 */ /* 0x000fc600078e3cff */
[----:B------:R-:W-:Y:S04]  /*11930*/  STS.U16 [R0+0xd200], R6 ;  /* 0x00d2000600007388 */ /* 0x000fe80000000400 */
[----:B------:R-:W-:Y:S04]  /*11940*/  STS.U16 [R0+0xd300], R28 ;  /* 0x00d3001c00007388 */ /* 0x000fe80000000400 */
[----:B--2---:R-:W-:Y:S04]  /*11950*/  STS.U16 [R0+0xe200], R7 ;  /* 0x00e2000700007388 */ /* 0x004fe80000000400 */
[----:B----4-:R-:W-:Y:S04]  /*11960*/  STS.U16 [R3+0xe300], R10 ;  /* 0x00e3000a03007388 */ /* 0x010fe80000000400 */
[----:B------:R-:W-:Y:S04]  /*11970*/  STS.U16 [R3+0xf200], R12 ;  /* 0x00f2000c03007388 */ /* 0x000fe80000000400 */
[----:B------:R-:W-:Y:S04]  /*11980*/  STS.U16 [R3+0xf300], R11 ;  /* 0x00f3000b03007388 */ /* 0x000fe80000000400 */
[----:B---3--:R0:W-:Y:S04]  /*11990*/  STL [R1+0x2b38], R8 ;  /* 0x002b380801007387 */ /* 0x0081e80000100800 */
[----:B0-----:R-:W2:Y:S04]  /*119a0*/  LDL.LU R8, [R1+0x384] ;  /* 0x0003840001087983 */ /* 0x001ea80000300800 */
[----:B------:R-:W3:Y:S04]  /*119b0*/  LDL.LU R9, [R1+0x340] ;  /* 0x0003400001097983 */ /* 0x000ee80000300800 */
[----:B------:R-:W4:Y:S04]  /*119c0*/  LDL.LU R10, [R1+0x304] ;  /* 0x00030400010a7983 */ /* 0x000f280000300800 */
[----:B------:R-:W2:Y:S04]  /*119d0*/  LDL.LU R15, [R1+0x2c0] ;  /* 0x0002c000010f7983 */ /* 0x000ea80000300800 */
        /* <DEDUP_REMOVED lines=24> */
[----:B------:R-:W3:Y:S04]  /*11b60*/  LDL.LU R11, [R1+0x300] ;  /* 0x00030000010b7983 */ /* 0x000ee80000300800 */
[----:B--2---:R0:W-:Y:S04]  /*11b70*/  STS.U16 [R3+0x400], R8 ;  /* 0x0004000803007388 */ /* 0x0041e80000000400 */
[----:B0-----:R-:W2:Y:S04]  /*11b80*/  LDL.LU R8, [R1+0x2b38] ;  /* 0x002b380001087983 */ /* 0x001ea80000300800 */
[----:B--2---:R0:W-:Y:S04]  /*11b90*/  STS.U16 [R3+0x500], R8 ;  /* 0x0005000803007388 */ /* 0x0041e80000000400 */
[----:B0-----:R-:W2:Y:S04]  /*11ba0*/  LDL.LU R8, [R1+0x2b34] ;  /* 0x002b340001087983 */ /* 0x001ea80000300800 */
[----:B--2---:R0:W-:Y:S04]  /*11bb0*/  STS.U16 [R3+0x1400], R8 ;  /* 0x0014000803007388 */ /* 0x0041e80000000400 */
[----:B---3--:R1:W-:Y:S04]  /*11bc0*/  STS.U16 [R3+0x1500], R9 ;  /* 0x0015000903007388 */ /* 0x0083e80000000400 */
[----:B----4-:R2:W-:Y:S04]  /*11bd0*/  STS.U16 [R3+0x2400], R10 ;  /* 0x0024000a03007388 */ /* 0x0105e80000000400 */
[----:B------:R-:W-:Y:S04]  /*11be0*/  STS.U16 [R3+0x2500], R11 ;  /* 0x0025000b03007388 */ /* 0x000fe80000000400 */
[----:B------:R-:W-:Y:S04]  /*11bf0*/  STS.U16 [R3+0x3400], R12 ;  /* 0x0034000c03007388 */ /* 0x000fe80000000400 */
[----:B------:R-:W-:Y:S04]  /*11c00*/  STS.U16 [R3+0x3500], R15 ;  /* 0x0035000f03007388 */ /* 0x000fe80000000400 */
[----:B------:R-:W-:Y:S04]  /*11c10*/  STS.U16 [R3+0x4400], R13 ;  /* 0x0044000d03007388 */ /* 0x000fe80000000400 */
[----:B------:R-:W-:Y:S04]  /*11c20*/  STS.U16 [R3+0x4500], R22 ;  /* 0x0045001603007388 */ /* 0x000fe80000000400 */
[----:B------:R-:W-:Y:S04]  /*11c30*/  STS.U16 [R3+0x5400], R2 ;  /* 0x0054000203007388 */ /* 0x000fe80000000400 */
[----:B0-----:R-:W3:Y:S04]  /*11c40*/  LDL.LU R8, [R1+0x2b30] ;  /* 0x002b300001087983 */ /* 0x001ee80000300800 */
[----:B------:R-:W-:Y:S04]  /*11c50*/  STS.U16 [R3+0x5500], R14 ;  /* 0x0055000e03007388 */ /* 0x000fe80000000400 */
[----:B-1----:R-:W4:Y:S04]  /*11c60*/  LDL.LU R9, [R1+0x2b2c] ;  /* 0x002b2c0001097983 */ /* 0x002f280000300800 */
[----:B------:R-:W-:Y:S04]  /*11c70*/  STS.U16 [R3+0x6400], R0 ;  /* 0x0064000003007388 */ /* 0x000fe80000000400 */
[----:B--2---:R-:W2:Y:S04]  /*11c80*/  LDL.LU R10, [R1+0x2b28] ;  /* 0x002b2800010a7983 */ /* 0x004ea80000300800 */
[----:B------:R0:W-:Y:S04]  /*11c90*/  STS.U16 [R3+0x6500], R26 ;  /* 0x0065001a03007388 */ /* 0x0001e80000000400 */
[----:B0-----:R-:W2:Y:S04]  /*11ca0*/  LDL.LU R26, [R1+0x33c] ;  /* 0x00033c00011a7983 */ /* 0x001ea80000300800 */
[----:B--2---:R0:W-:Y:S04]  /*11cb0*/  STL [R1+0x2b20], R26 ;  /* 0x002b201a01007387 */ /* 0x0041e80000100800 */
[----:B0-----:R-:W2:Y:S04]  /*11cc0*/  LDL.LU R26, [R1+0x378] ;  /* 0x00037800011a7983 */ /* 0x001ea80000300800 */
        /* <DEDUP_REMOVED lines=8> */
[----:B--2---:R0:W-:Y:S04]  /*11d50*/  STL [R1+0x2b24], R26 ;  /* 0x002b241a01007387 */ /* 0x0041e80000100800 */
[----:B0-----:R-:W2:Y:S04]  /*11d60*/  LDL.LU R26, [R1+0x37c] ;  /* 0x00037c00011a7983 */ /* 0x001ea80000300800 */
[----:B------:R-:W-:Y:S04]  /*11d70*/  STS.U16 [R3+0xb400], R18 ;  /* 0x00b4001203007388 */ /* 0x000fe80000000400 */
[----:B------:R-:W-:Y:S04]  /*11d80*/  STS.U16 [R3+0xb500], R20 ;  /* 0x00b5001403007388 */ /* 0x000fe80000000400 */
[----:B------:R-:W-:Y:S04]  /*11d90*/  STS.U16 [R3+0xc400], R4 ;  /* 0x00c4000403007388 */ /* 0x000fe80000000400 */
[----:B------:R-:W-:Y:S04]  /*11da0*/  STS.U16 [R3+0xc500], R24 ;  /* 0x00c5001803007388 */ /* 0x000fe80000000400 */
[----:B------:R-:W-:Y:S01]  /*11db0*/  STS.U16 [R3+0xd400], R5 ;  /* 0x00d4000503007388 */ /* 0x000fe20000000400 */
[----:B---3--:R-:W-:-:S03]  /*11dc0*/  LOP3.LUT R0, R8, 0x30, RZ, 0x3c, !PT ;  /* 0x0000003008007812 */ /* 0x008fc600078e3cff */
[----:B------:R-:W-:Y:S04]  /*11dd0*/  STS.U16 [R3+0xd500], R6 ;  /* 0x00d5000603007388 */ /* 0x000fe80000000400 */
[----:B------:R-:W-:Y:S04]  /*11de0*/  STS.U16 [R3+0xe400], R28 ;  /* 0x00e4001c03007388 */ /* 0x000fe80000000400 */
[----:B------:R0:W-:Y:S04]  /*11df0*/  STS.U16 [R3+0xe500], R7 ;  /* 0x00e5000703007388 */ /* 0x0001e80000000400 */
[----:B0-----:R-:W3:Y:S04]  /*11e00*/  LDL.LU R7, [R1+0x338] ;  /* 0x0003380001077983 */ /* 0x001ee80000300800 */
        /* <DEDUP_REMOVED lines=18> */
[----:B------:R0:W-:Y:S04]  /*11f30*/  STS.U16 [R3+0xf400], R10 ;  /* 0x00f4000a03007388 */ /* 0x0001e80000000400 */
[----:B----4-:R1:W-:Y:S04]  /*11f40*/  STS.U16 [R3+0xf500], R9 ;  /* 0x00f5000903007388 */ /* 0x0103e80000000400 */
[----:B0-----:R-:W4:Y:S04]  /*11f50*/  LDL.LU R10, [R1+0x2bc] ;  /* 0x0002bc00010a7983 */ /* 0x001f280000300800 */
[----:B-1----:R-:W3:Y:S04]  /*11f60*/  LDL.LU R9, [R1+0x2f8] ;  /* 0x0002f80001097983 */ /* 0x002ee80000300800 */
[----:B------:R-:W3:Y:S04]  /*11f70*/  LDL.LU R3, [R1+0x7c] ;  /* 0x00007c0001037983 */ /* 0x000ee80000300800 */
[----:B------:R-:W3:Y:S04]  /*11f80*/  LDL.LU R4, [R1+0x78] ;  /* 0x0000780001047983 */ /* 0x000ee80000300800 */
[----:B------:R-:W3:Y:S04]  /*11f90*/  LDL.LU R24, [R1+0x3c] ;  /* 0x00003c0001187983 */ /* 0x000ee80000300800 */
[----:B------:R-:W3:Y:S04]  /*11fa0*/  LDL.LU R5, [R1+0x38] ;  /* 0x0000380001057983 */ /* 0x000ee80000300800 */
[----:B------:R-:W3:Y:S04]  /*11fb0*/  LDL.LU R6, [R1+0xc] ;  /* 0x00000c0001067983 */ /* 0x000ee80000300800 */
[----:B------:R-:W3:Y:S04]  /*11fc0*/  LDL.LU R28, [R1+0x8] ;  /* 0x00000800011c7983 */ /* 0x000ee80000300800 */
[----:B--2---:R0:W-:Y:S04]  /*11fd0*/  STS.U16 [R0+0x600], R26 ;  /* 0x0006001a00007388 */ /* 0x0041e80000000400 */
[----:B0-----:R-:W2:Y:S04]  /*11fe0*/  LDL.LU R26, [R1+0x2b24] ;  /* 0x002b2400011a7983 */ /* 0x001ea80000300800 */
[----:B--2---:R0:W-:Y:S04]  /*11ff0*/  STS.U16 [R0+0x700], R26 ;  /* 0x0007001a00007388 */ /* 0x0041e80000000400 */
[----:B0-----:R-:W2:Y:S04]  /*12000*/  LDL.LU R26, [R1+0x2b20] ;  /* 0x002b2000011a7983 */ /* 0x001ea80000300800 */
[----:B--2---:R0:W-:Y:S04]  /*12010*/  STS.U16 [R0+0x1600], R26 ;  /* 0x0016001a00007388 */ /* 0x0041e80000000400 */
[----:B0-----:R-:W2:Y:S04]  /*12020*/  LDL.LU R26, [R1+0x2b1c] ;  /* 0x002b1c00011a7983 */ /* 0x001ea80000300800 */
[----:B---3--:R0:W-:Y:S04]  /*12030*/  STS.U16 [R0+0x1700], R7 ;  /* 0x0017000700007388 */ /* 0x0081e80000000400 */
[----:B------:R1:W-:Y:S04]  /*12040*/  STS.U16 [R0+0x2600], R8 ;  /* 0x0026000800007388 */ /* 0x0003e80000000400 */
[----:B------:R-:W-:Y:S04]  /*12050*/  STS.U16 [R0+0x2700], R9 ;  /* 0x0027000900007388 */ /* 0x000fe80000000400 */
        /* <DEDUP_REMOVED lines=25> */
[----:B-1----:R-:W4:Y:S01]  /*121f0*/  LDL.LU R8, [R1+0x2b14] ;  /* 0x002b140001087983 */ /* 0x002f220000300800 */
[----:B--2---:R-:W-:-:S05]  /*12200*/  LOP3.LUT R26, R26, 0x7f, RZ, 0xc0, !PT ;  /* 0x0000007f1a1a7812 */ /* 0x004fca00078ec0ff */
[----:B------:R-:W-:-:S05]  /*12210*/  IMAD.SHL.U32 R26, R26, 0x2, RZ ;  /* 0x000000021a1a7824 */ /* 0x000fca00078e00ff */
[----:B---3--:R-:W-:-:S05]  /*12220*/  LOP3.LUT R0, R26, 0x40, RZ, 0x3c, !PT ;  /* 0x000000401a007812 */ /* 0x008fca00078e3cff */
[----:B------:R0:W-:Y:S04]  /*12230*/  STL [R1+0x2b10], R0 ;  /* 0x002b100001007387 */ /* 0x0001e80000100800 */
[----:B------:R-:W2:Y:S01]  /*12240*/  LDL.LU R2, [R1+0x370] ;  /* 0x0003700001027983 */ /* 0x000ea20000300800 */
[----:B0-----:R-:W-:-:S05]  /*12250*/  LOP3.LUT R0, R26, 0x30, RZ, 0x3c, !PT ;  /* 0x000000301a007812 */ /* 0x001fca00078e3cff */
[----:B----4-:R-:W-:Y:S04]  /*12260*/  STS.U16 [R0+0xf600], R8 ;  /* 0x00f6000800007388 */ /* 0x010fe80000000400 */
[----:B------:R-:W-:Y:S04]  /*12270*/  STS.U16 [R0+0xf700], R7 ;  /* 0x00f7000700007388 */ /* 0x000fe80000000400 */
[----:B--2---:R0:W-:Y:S04]  /*12280*/  STL [R1+0x2b0c], R2 ;  /* 0x002b0c0201007387 */ /* 0x0041e80000100800 */
        /* <DEDUP_REMOVED lines=33> */
[----:B---3--:R0:W-:Y:S04]  /*124a0*/  STS.U16 [R0+0x1800], R5 ;  /* 0x0018000500007388 */ /* 0x0081e80000000400 */
[----:B----4-:R1:W-:Y:S04]  /*124b0*/  STS.U16 [R0+0x1900], R6 ;  /* 0x0019000600007388 */ /* 0x0103e80000000400 */
[----:B------:R3:W-:Y:S04]  /*124c0*/  STS.U16 [R0+0x2800], R28 ;  /* 0x0028001c00007388 */ /* 0x0007e80000000400 */
[----:B0-----:R-:W4:Y:S04]  /*124d0*/  LDL.LU R5, [R1+0x2b04] ;  /* 0x002b040001057983 */ /* 0x001f280000300800 */
[----:B-1----:R-:W4:Y:S04]  /*124e0*/  LDL.LU R6, [R1+0x2b00] ;  /* 0x002b000001067983 */ /* 0x002f280000300800 */
[----:B---3--:R-:W3:Y:S04]  /*124f0*/  LDL.LU R28, [R1+0x2afc] ;  /* 0x002afc00011c7983 */ /* 0x008ee80000300800 */
        /* <DEDUP_REMOVED lines=21> */
[----:B------:R0:W-:Y:S04]  /*12650*/  STS.U16 [R0+0xd800], R4 ;  /* 0x00d8000400007388 */ /* 0x0001e80000000400 */
[----:B------:R0:W-:Y:S04]  /*12660*/  STS.U16 [R0+0xd900], R24 ;  /* 0x00d9001800007388 */ /* 0x0001e80000000400 */
[----:B------:R0:W-:Y:S01]  /*12670*/  STS.U16 [R0+0xe800], R26 ;  /* 0x00e8001a00007388 */ /* 0x0001e20000000400 */
[----:B--2---:R-:W-:-:S04]  /*12680*/  SHF.L.U32 R2, R2, 0x1, RZ ;  /* 0x0000000102027819 */ /* 0x004fc800000006ff */
[----:B0-----:R-:W-:-:S05]  /*12690*/  LOP3.LUT R14, R2, 0x50, RZ, 0x3c, !PT ;  /* 0x00000050020e7812 */ /* 0x001fca00078e3cff */
[----:B------:R0:W-:Y:S04]  /*126a0*/  STL [R1+0x2af8], R14 ;  /* 0x002af80e01007387 */ /* 0x0001e80000100800 */
[----:B------:R-:W2:Y:S04]  /*126b0*/  LDL.LU R15, [R1+0x36c] ;  /* 0x00036c00010f7983 */ /* 0x000ea80000300800 */
[----:B-1----:R-:W2:Y:S04]  /*126c0*/  LDL.LU R3, [R1+0x368] ;  /* 0x0003680001037983 */ /* 0x002ea80000300800 */
        /* <DEDUP_REMOVED lines=13> */
[----:B------:R-:W2:Y:S01]  /*127a0*/  LDL.LU R27, [R1+0x12c] ;  /* 0x00012c00011b7983 */ /* 0x000ea20000300800 */
[----:B0-----:R-:W-:-:S03]  /*127b0*/  LOP3.LUT R14, R2, 0x40, RZ, 0x3c, !PT ;  /* 0x00000040020e7812 */ /* 0x001fc600078e3cff */
        /* <DEDUP_REMOVED lines=9> */
[----:B---3--:R0:W-:Y:S04]  /*12850*/  STS.U16 [R14+0xe900], R28 ;  /* 0x00e9001c0e007388 */ /* 0x0081e80000000400 */
[----:B----4-:R1:W-:Y:S04]  /*12860*/  STS.U16 [R14+0xf800], R6 ;  /* 0x00f800060e007388 */ /* 0x0103e80000000400 */
[----:B------:R3:W-:Y:S04]  /*12870*/  STS.U16 [R14+0xf900], R5 ;  /* 0x00f900050e007388 */ /* 0x0007e80000000400 */
[----:B0-----:R-:W2:Y:S04]  /*12880*/  LDL.LU R28, [R1+0x2a8] ;  /* 0x0002a800011c7983 */ /* 0x001ea80000300800 */
[----:B-1----:R-:W2:Y:S04]  /*12890*/  LDL.LU R6, [R1+0x2ac] ;  /* 0x0002ac0001067983 */ /* 0x002ea80000300800 */
[----:B---3--:R-:W2:Y:S04]  /*128a0*/  LDL.LU R14, [R1+0x2af8] ;  /* 0x002af800010e7983 */ /* 0x008ea80000300800 */
[----:B------:R-:W3:Y:S04]  /*128b0*/  LDL.LU R5, [R1+0x2e8] ;  /* 0x0002e80001057983 */ /* 0x000ee80000300800 */
[----:B--2---:R0:W-:Y:S04]  /*128c0*/  STS.U16 [R14+0xa00], R15 ;  /* 0x000a000f0e007388 */ /* 0x0041e80000000400 */
[----:B------:R1:W-:Y:S04]  /*128d0*/  STS.U16 [R14+0xb00], R3 ;  /* 0x000b00030e007388 */ /* 0x0003e80000000400 */
[----:B------:R2:W-:Y:S04]  /*128e0*/  STS.U16 [R14+0x1a00], R4 ;  /* 0x001a00040e007388 */ /* 0x0005e80000000400 */
[----:B0-----:R-:W4:Y:S04]  /*128f0*/  LDL.LU R15, [R1+0x2af4] ;  /* 0x002af400010f7983 */ /* 0x001f280000300800 */
[----:B-1----:R-:W4:Y:S04]  /*12900*/  LDL.LU R3, [R1+0x2af0] ;  /* 0x002af00001037983 */ /* 0x002f280000300800 */
[----:B--2---:R-:W2:Y:S04]  /*12910*/  LDL.LU R4, [R1+0x2aec] ;  /* 0x002aec0001047983 */ /* 0x004ea80000300800 */
[----:B------:R0:W-:Y:S04]  /*12920*/  STS.U16 [R14+0x1b00], R24 ;  /* 0x001b00180e007388 */ /* 0x0001e80000000400 */
[----:B------:R1:W-:Y:S04]  /*12930*/  STS.U16 [R14+0x2a00], R26 ;  /* 0x002a001a0e007388 */ /* 0x0003e80000000400 */
[----:B---3--:R-:W-:Y:S04]  /*12940*/  STS.U16 [R14+0x2b00], R5 ;  /* 0x002b00050e007388 */ /* 0x008fe80000000400 */
[----:B0-----:R-:W3:Y:S04]  /*12950*/  LDL.LU R24, [R1+0x2ae8] ;  /* 0x002ae80001187983 */ /* 0x001ee80000300800 */
[----:B-1----:R-:W2:Y:S04]  /*12960*/  LDL.LU R26, [R1+0x2ae4] ;  /* 0x002ae400011a7983 */ /* 0x002ea80000300800 */
        /* <DEDUP_REMOVED lines=44> */
[----:B----4-:R-:W-:-:S03]  /*12c30*/  LOP3.LUT R27, R15, 0x60, RZ, 0x3c, !PT ;  /* 0x000000600f1b7812 */ /* 0x010fc600078e3cff */
[----:B--2---:R0:W-:Y:S04]  /*12c40*/  STS.U16 [R14+0xea00], R26 ;  /* 0x00ea001a0e007388 */ /* 0x0041e80000000400 */
[----:B---3--:R1:W-:Y:S04]  /*12c50*/  STS.U16 [R14+0xeb00], R24 ;  /* 0x00eb00180e007388 */ /* 0x0083e80000000400 */
[----:B------:R2:W-:Y:S04]  /*12c60*/  STS.U16 [R14+0xfa00], R4 ;  /* 0x00fa00040e007388 */ /* 0x0005e80000000400 */
[----:B0-----:R-:W3:Y:S04]  /*12c70*/  LDL.LU R26, [R1+0x224] ;  /* 0x00022400011a7983 */ /* 0x001ee80000300800 */
[----:B-1----:R-:W4:Y:S04]  /*12c80*/  LDL.LU R24, [R1+0x260] ;  /* 0x0002600001187983 */ /* 0x002f280000300800 */
[----:B--2---:R-:W2:Y:S04]  /*12c90*/  LDL.LU R4, [R1+0x264] ;  /* 0x0002640001047983 */ /* 0x004ea80000300800 */
[----:B------:R0:W-:Y:S04]  /*12ca0*/  STS.U16 [R14+0xfb00], R3 ;  /* 0x00fb00030e007388 */ /* 0x0001e80000000400 */
[----:B0-----:R-:W2:Y:S04]  /*12cb0*/  LDL.LU R14, [R1+0x2ae0] ;  /* 0x002ae000010e7983 */ /* 0x001ea80000300800 */
[----:B------:R-:W2:Y:S04]  /*12cc0*/  LDL.LU R3, [R1+0x2a0] ;  /* 0x0002a00001037983 */ /* 0x000ea80000300800 */
[----:B------:R0:W-:Y:S04]  /*12cd0*/  STS.U16 [R27+0xc00], R29 ;  /* 0x000c001d1b007388 */ /* 0x0001e80000000400 */
        /* <DEDUP_REMOVED lines=13> */
[----:B--2---:R-:W-:Y:S04]  /*12db0*/  STS.U16 [R27+0x3d00], R3 ;  /* 0x003d00031b007388 */ /* 0x004fe80000000400 */
[----:B------:R-:W-:Y:S04]  /*12dc0*/  STS.U16 [R27+0x4c00], R4 ;  /* 0x004c00041b007388 */ /* 0x000fe80000000400 */
[----:B----4-:R-:W-:Y:S04]  /*12dd0*/  STS.U16 [R27+0x4d00], R24 ;  /* 0x004d00181b007388 */ /* 0x010fe80000000400 */
        /* <DEDUP_REMOVED lines=16> */
[----:B0-----:R-:W3:Y:S04]  /*12ee0*/  LDL.LU R25, [R1+0x35c] ;  /* 0x00035c0001197983 */ /* 0x001ee80000300800 */
[----:B-1----:R-:W4:Y:S04]  /*12ef0*/  LDL.LU R23, [R1+0x358] ;  /* 0x0003580001177983 */ /* 0x002f280000300800 */
[----:B--2---:R-:W2:Y:S04]  /*12f00*/  LDL.LU R21, [R1+0x31c] ;  /* 0x00031c0001157983 */ /* 0x004ea80000300800 */
[----:B------:R0:W-:Y:S04]  /*12f10*/  STS.U16 [R27+0xdc00], R2 ;  /* 0x00dc00021b007388 */ /* 0x0001e80000000400 */
[----:B0-----:R-:W2:Y:S04]  /*12f20*/  LDL.LU R2, [R1+0x318] ;  /* 0x0003180001027983 */ /* 0x001ea80000300800 */
        /* <DEDUP_REMOVED lines=13> */
[----:B------:R-:W-:-:S03]  /*13000*/  LOP3.LUT R4, R15, 0x70, RZ, 0x3c, !PT ;  /* 0x000000700f047812 */ /* 0x000fc600078e3cff */
[----:B------:R-:W2:Y:S04]  /*13010*/  LDL.LU R13, [R1+0x9c] ;  /* 0x00009c00010d7983 */ /* 0x000ea80000300800 */
[----:B------:R0:W-:Y:S04]  /*13020*/  STS.U16 [R27+0xdd00], R20 ;  /* 0x00dd00141b007388 */ /* 0x0001e80000000400 */
[----:B------:R1:W-:Y:S04]  /*13030*/  STS.U16 [R27+0xec00], R18 ;  /* 0x00ec00121b007388 */ /* 0x0003e80000000400 */
[----:B0-----:R-:W2:Y:S04]  /*13040*/  LDL.LU R20, [R1+0x25c] ;  /* 0x00025c0001147983 */ /* 0x001ea80000300800 */
[----:B-1----:R-:W2:Y:S04]  /*13050*/  LDL.LU R18, [R1+0x298] ;  /* 0x0002980001127983 */ /* 0x002ea80000300800 */
[----:B------:R-:W2:Y:S04]  /*13060*/  LDL.LU R22, [R1+0x5c] ;  /* 0x00005c0001167983 */ /* 0x000ea80000300800 */
[----:B------:R-:W2:Y:S04]  /*13070*/  LDL.LU R15, [R1+0x58] ;  /* 0x00005800010f7983 */ /* 0x000ea80000300800 */
[----:B------:R0:W-:Y:S04]  /*13080*/  STS.U16 [R27+0xed00], R16 ;  /* 0x00ed00101b007388 */ /* 0x0001e80000000400 */
[----:B------:R1:W-:Y:S04]  /*13090*/  STS.U16 [R27+0xfc00], R17 ;  /* 0x00fc00111b007388 */ /* 0x0003e80000000400 */
[----:B------:R1:W-:Y:S04]  /*130a0*/  STS.U16 [R27+0xfd00], R19 ;  /* 0x00fd00131b007388 */ /* 0x0003e80000000400 */
[----:B0-----:R-:W2:Y:S04]  /*130b0*/  LDL.LU R16, [R1+0x29c] ;  /* 0x00029c0001107983 */ /* 0x001ea80000300800 */
[----:B-1----:R-:W2:Y:S04]  /*130c0*/  LDL.LU R17, [R1+0x2d8] ;  /* 0x0002d80001117983 */ /* 0x002ea80000300800 */
[----:B------:R-:W2:Y:S04]  /*130d0*/  LDL.LU R27, [R1+0x2ac0] ;  /* 0x002ac000011b7983 */ /* 0x000ea80000300800 */
[----:B------:R-:W2:Y:S04]  /*130e0*/  LDL.LU R19, [R1+0x2dc] ;  /* 0x0002dc0001137983 */ /* 0x000ea80000300800 */
[----:B---3--:R0:W-:Y:S04]  /*130f0*/  STS.U16 [R4+0xe00], R25 ;  /* 0x000e001904007388 */ /* 0x0081e80000000400 */
[----:B----4-:R1:W-:Y:S04]  /*13100*/  STS.U16 [R4+0xf00], R23 ;  /* 0x000f001704007388 */ /* 0x0103e80000000400 */
[----:B--2---:R2:W-:Y:S04]  /*13110*/  STS.U16 [R4+0x1e00], R21 ;  /* 0x001e001504007388 */ /* 0x0045e80000000400 */
[----:B0-----:R-:W3:Y:S04]  /*13120*/  LDL.LU R25, [R1+0x2abc] ;  /* 0x002abc0001197983 */ /* 0x001ee80000300800 */
[----:B-1----:R-:W4:Y:S04]  /*13130*/  LDL.LU R23, [R1+0x2ab8] ;  /* 0x002ab80001177983 */ /* 0x002f280000300800 */
[----:B--2---:R-:W2:Y:S04]  /*13140*/  LDL.LU R21, [R1+0x2ab4] ;  /* 0x002ab40001157983 */ /* 0x004ea80000300800 */
[----:B------:R0:W-:Y:S04]  /*13150*/  STS.U16 [R4+0x1f00], R2 ;  /* 0x001f000204007388 */ /* 0x0001e80000000400 */
[----:B0-----:R-:W2:Y:S04]  /*13160*/  LDL.LU R2, [R1+0x2ab0] ;  /* 0x002ab00001027983 */ /* 0x001ea80000300800 */
[----:B------:R-:W-:Y:S04]  /*13170*/  STS.U16 [R4+0x2e00], R19 ;  /* 0x002e001304007388 */ /* 0x000fe80000000400 */
[----:B------:R-:W-:Y:S04]  /*13180*/  STS.U16 [R4+0x2f00], R17 ;  /* 0x002f001104007388 */ /* 0x000fe80000000400 */
[----:B------:R-:W-:Y:S04]  /*13190*/  STS.U16 [R4+0x3e00], R16 ;  /* 0x003e001004007388 */ /* 0x000fe80000000400 */
[----:B------:R-:W-:Y:S04]  /*131a0*/  STS.U16 [R4+0x3f00], R18 ;  /* 0x003f001204007388 */ /* 0x000fe80000000400 */
[----:B------:R-:W-:Y:S04]  /*131b0*/  STS.U16 [R4+0x4e00], R20 ;  /* 0x004e001404007388 */ /* 0x000fe80000000400 */
[----:B------:R0:W-:Y:S04]  /*131c0*/  STS.U16 [R4+0x4f00], R3 ;  /* 0x004f000304007388 */ /* 0x0001e80000000400 */
[----:B0-----:R-:W3:Y:S04]  /*131d0*/  LDL R3, [R1+0x3c0] ;  /* 0x0003c00001037983 */ /* 0x001ee80000100800 */
[----:B------:R-:W-:Y:S04]  /*131e0*/  STS.U16 [R4+0x5e00], R24 ;  /* 0x005e001804007388 */ /* 0x000fe80000000400 */
        /* <DEDUP_REMOVED lines=8> */
[----:B------:R0:W-:Y:S04]  /*13270*/  STS.U16 [R4+0x9e00], R9 ;  /* 0x009e000904007388 */ /* 0x0001e80000000400 */
[----:B------:R-:W-:Y:S04]  /*13280*/  STS.U16 [R4+0x9f00], R10 ;  /* 0x009f000a04007388 */ /* 0x000fe80000000400 */
[----:B------:R-:W-:Y:S04]  /*13290*/  STS.U16 [R4+0xae00], R11 ;  /* 0x00ae000b04007388 */ /* 0x000fe80000000400 */
[----:B------:R-:W-:Y:S04]  /*132a0*/  STS.U16 [R4+0xaf00], R12 ;  /* 0x00af000c04007388 */ /* 0x000fe80000000400 */
[----:B------:R-:W-:Y:S04]  /*132b0*/  STS.U16 [R4+0xbe00], R13 ;  /* 0x00be000d04007388 */ /* 0x000fe80000000400 */
[----:B0-----:R-:W3:Y:S04]  /*132c0*/  LDL R9, [R1+0x10d0] ;  /* 0x0010d00001097983 */ /* 0x001ee80000100800 */
[----:B------:R-:W3:Y:S04]  /*132d0*/  LDL R0, [R1+0x3b8] ;  /* 0x0003b80001007983 */ /* 0x000ee80000100800 */
[----:B--2---:R0:W-:Y:S04]  /*132e0*/  STS.U16 [R4+0xbf00], R2 ;  /* 0x00bf000204007388 */ /* 0x0041e80000000400 */
[----:B0-----:R-:W2:Y:S04]  /*132f0*/  LDL R2, [R1+0x10d4] ;  /* 0x0010d40001027983 */ /* 0x001ea80000100800 */
[----:B------:R-:W-:Y:S04]  /*13300*/  STS.U16 [R4+0xce00], R22 ;  /* 0x00ce001604007388 */ /* 0x000fe80000000400 */
[----:B------:R-:W-:Y:S04]  /*13310*/  STS.U16 [R4+0xcf00], R15 ;  /* 0x00cf000f04007388 */ /* 0x000fe80000000400 */
[----:B------:R-:W-:Y:S04]  /*13320*/  STS.U16 [R4+0xde00], R21 ;  /* 0x00de001504007388 */ /* 0x000fe80000000400 */
[----:B----4-:R-:W-:Y:S04]  /*13330*/  STS.U16 [R4+0xdf00], R23 ;  /* 0x00df001704007388 */ /* 0x010fe80000000400 */
[----:B---3--:R-:W-:Y:S04]  /*13340*/  STS.U16 [R4+0xee00], R25 ;  /* 0x00ee001904007388 */ /* 0x008fe80000000400 */
[----:B------:R-:W-:Y:S04]  /*13350*/  STS.U16 [R4+0xef00], R27 ;  /* 0x00ef001b04007388 */ /* 0x000fe80000000400 */
[----:B------:R-:W-:Y:S04]  /*13360*/  STS.U16 [R4+0xfe00], R29 ;  /* 0x00fe001d04007388 */ /* 0x000fe80000000400 */
[----:B------:R-:W-:Y:S04]  /*13370*/  STS.U16 [R4+0xff00], R14 ;  /* 0x00ff000e04007388 */ /* 0x000fe80000000400 */
[----:B------:R-:W-:Y:S06]  /*13380*/  BAR.SYNC.DEFER_BLOCKING 0x0 ;  /* 0x0000000000007b1d */ /* 0x000fec0000010000 */
[----:B------:R-:W0:Y:S04]  /*13390*/  LDSM.16.M88.4 R16, [R3] ;  /* 0x000000000310783b */ /* 0x000e280000000200 */
[----:B------:R-:W1:Y:S04]  /*133a0*/  LDSM.16.M88.4 R20, [R3+0x8000] ;  /* 0x008000000314783b */ /* 0x000e680000000200 */
[----:B------:R-:W-:Y:S04]  /*133b0*/  LDSM.16.M88.4 R24, [R3+0x4000] ;  /* 0x004000000318783b */ /* 0x000fe80000000200 */
[----:B------:R-:W3:Y:S01]  /*133c0*/  LDSM.16.MT88.4 R12, [R8+0x10000] ;  /* 0x01000000080c783b */ /* 0x000ee20000004200 */
[----:B0-----:R-:W-:Y:S01]  /*133d0*/  IMAD.MOV.U32 R29, RZ, RZ, R19 ;  /* 0x000000ffff1d7224 */ /* 0x001fe200078e0013 */
[----:B------:R-:W-:-:S02]  /*133e0*/  MOV R28, R18 ;  /* 0x00000012001c7202 */ /* 0x000fc40000000f00 */
[----:B------:R-:W-:Y:S04]  /*133f0*/  STL.64 [R1], R16 ;  /* 0x0000001001007387 */ /* 0x000fe80000100a00 */
[----:B------:R-:W-:Y:S04]  /*13400*/  STL.64 [R1+0x8], R18 ;  /* 0x0000081201007387 */ /* 0x000fe80000100a00 */
[----:B------:R-:W0:Y:S04]  /*13410*/  LDSM.16.M88.4 R16, [R3+0xc000] ;  /* 0x00c000000310783b */ /* 0x000e280000000200 */
[----:B-1----:R-:W-:Y:S04]  /*13420*/  STL.64 [R1+0x50], R20 ;  /* 0x0000501401007387 */ /* 0x002fe80000100a00 */
[----:B------:R-:W-:Y:S04]  /*13430*/  STL.64 [R1+0x58], R22 ;  /* 0x0000581601007387 */ /* 0x000fe80000100a00 */
[----:B------:R-:W-:Y:S04]  /*13440*/  LDSM.16.MT88.4 R20, [R9+0x10000] ;  /* 0x010000000914783b */ /* 0x000fe80000004200 */
[----:B------:R-:W-:Y:S04]  /*13450*/  LDSM.16.MT88.4 R4, [R0+0x10000] ;  /* 0x010000000004783b */ /* 0x000fe80000004200 */
[----:B---3--:R-:W-:Y:S04]  /*13460*/  STL.64 [R1+0x2aa8], R14 ;  /* 0x002aa80e01007387 */ /* 0x008fe80000100a00 */
[----:B0-----:R-:W-:Y:S04]  /*13470*/  STL.64 [R1+0x40], R16 ;  /* 0x0000401001007387 */ /* 0x001fe80000100a00 */
[----:B------:R-:W-:Y:S04]  /*13480*/  STL.64 [R1+0x48], R18 ;  /* 0x0000481201007387 */ /* 0x000fe80000100a00 */
[----:B------:R-:W-:Y:S04]  /*13490*/  STL.64 [R1+0x2aa0], R12 ;  /* 0x002aa00c01007387 */ /* 0x000fe80000100a00 */
[----:B------:R-:W-:Y:S04]  /*134a0*/  STL.64 [R1+0x18], R26 ;  /* 0x0000181a01007387 */ /* 0x000fe80000100a00 */
[----:B------:R-:W-:Y:S04]  /*134b0*/  STL [R1+0x2a98], R8 ;  /* 0x002a980801007387 */ /* 0x000fe80000100800 */
[----:B--2---:R-:W0:Y:S04]  /*134c0*/  LDSM.16.MT88.4 R16, [R2+0x10000] ;  /* 0x010000000210783b */ /* 0x004e280000004200 */
[----:B0-----:R-:W-:Y:S04]  /*134d0*/  STL.64 [R1+0x2a90], R18 ;  /* 0x002a901201007387 */ /* 0x001fe80000100a00 */
[----:B------:R0:W-:Y:S04]  /*134e0*/  STL.64 [R1+0x2a88], R16 ;  /* 0x002a881001007387 */ /* 0x0001e80000100a00 */
[----:B0-----:R-:W2:Y:S04]  /*134f0*/  LDL.LU.64 R16, [R1] ;  /* 0x0000000001107983 */ /* 0x001ea80000300a00 */
[----:B------:R-:W-:Y:S04]  /*13500*/  STL.64 [R1+0x2a80], R22 ;  /* 0x002a801601007387 */ /* 0x000fe80000100a00 */
[----:B------:R0:W-:Y:S04]  /*13510*/  STL.64 [R1+0x2a78], R20 ;  /* 0x002a781401007387 */ /* 0x0001e80000100a00 */
[----:B0-----:R-:W3:Y:S01]  /*13520*/  LDL.LU.64 R20, [R1+0x50] ;  /* 0x0000500001147983 */ /* 0x001ee20000300a00 */
[----:B------:R-:W-:Y:S01]  /*13530*/  IMAD.MOV.U32 R18, RZ, RZ, R24 ;  /* 0x000000ffff127224 */ /* 0x000fe200078e0018 */
[----:B------:R-:W-:Y:S01]  /*13540*/  MOV R3, R25 ;  /* 0x0000001900037202 */ /* 0x000fe20000000f00 */
[C---:B--2---:R-:W-:Y:S11]  /*13550*/  HMMA.16816.F32 R12, R4.reuse, R16, RZ ;  /* 0x00000010040c723c */ /* 0x044ff600000018ff */
[----:B------:R-:W-:Y:S11]  /*13560*/  @!UPT UIADD3 URZ, URZ, URZ, URZ ;  /* 0x0000003f3f3ff290 */ /* 0x000ff6000fffe03f */
[----:B------:R-:W-:Y:S01]  /*13570*/  @!UPT UIADD3 URZ, URZ, URZ, URZ ;  /* 0x0000003f3f3ff290 */ /* 0x000fe2000fffe03f */
[----:B------:R-:W-:Y:S04]  /*13580*/  STL.64 [R1+0xb0], R12 ;  /* 0x0000b00c01007387 */ /* 0x000fe80000100a00 */
[----:B------:R0:W-:Y:S02]  /*13590*/  STL.64 [R1+0xb8], R14 ;  /* 0x0000b80e01007387 */ /* 0x0001e40000100a00 */
[----:B0-----:R-:W-:Y:S02]  /*135a0*/  HMMA.16816.F32 R12, R4, R24, RZ ;  /* 0x00000018040c723c */ /* 0x001fe400000018ff */
[----:B------:R-:W0:Y:S11]  /*135b0*/  LDSM.16.MT88.4 R24, [R0+0x10800] ;  /* 0x010800000018783b */ /* 0x000e360000004200 */
[----:B------:R-:W-:Y:S10]  /*135c0*/  @!UPT UIADD3 URZ, URZ, URZ, URZ ;  /* 0x0000003f3f3ff290 */ /* 0x000ff4000fffe03f */
[----:B------:R-:W-:Y:S04]  /*135d0*/  STL.64 [R1+0xa0], R12 ;  /* 0x0000a00c01007387 */ /* 0x000fe80000100a00 */
[----:B------:R1:W-:Y:S04]  /*135e0*/  STL.64 [R1+0xa8], R14 ;  /* 0x0000a80e01007387 */ /* 0x0003e80000100a00 */
[----:B-1----:R-:W2:Y:S04]  /*135f0*/  LDL.LU.64 R14, [R1+0x2aa8] ;  /* 0x002aa800010e7983 */ /* 0x002ea80000300a00 */
[----:B------:R-:W2:Y:S04]  /*13600*/  LDL.LU.64 R12, [R1+0x2aa0] ;  /* 0x002aa000010c7983 */ /* 0x000ea80000300a00 */
[----:B0-----:R-:W-:Y:S04]  /*13610*/  STL [R1+0x2a30], R24 ;  /* 0x002a301801007387 */ /* 0x001fe80000100800 */
[----:B------:R-:W-:Y:S04]  /*13620*/  STL [R1+0x2a2c], R25 ;  /* 0x002a2c1901007387 */ /* 0x000fe80000100800 */
[----:B------:R0:W-:Y:S02]  /*13630*/  STL [R1+0x2a28], R26 ;  /* 0x002a281a01007387 */ /* 0x0001e40000100800 */
[----:B0-----:R-:W-:-:S02]  /*13640*/  IMAD.MOV.U32 R26, RZ, RZ, R9 ;  /* 0x000000ffff1a7224 */ /* 0x001fc400078e0009 */
[----:B---3--:R-:W-:Y:S01]  /*13650*/  HMMA.16816.F32 R8, R4, R20, RZ ;  /* 0x000000140408723c */ /* 0x008fe200000018ff */
[----:B------:R-:W-:Y:S04]  /*13660*/  STL [R1+0x2a24], R27 ;  /* 0x002a241b01007387 */ /* 0x000fe80000100800 */
[----:B------:R-:W-:Y:S11]  /*13670*/  STL [R1+0x2a18], R0 ;  /* 0x002a180001007387 */ /* 0x000ff60000100800 */
[----:B------:R-:W-:Y:S07]  /*13680*/  @!UPT UIADD3 URZ, URZ, URZ, URZ ;  /* 0x0000003f3f3ff290 */ /* 0x000fee000fffe03f */
[----:B------:R0:W-:Y:S04]  /*13690*/  STL.64 [R1+0x90], R8 ;  /* 0x0000900801007387 */ /* 0x0001e80000100a00 */
[----:B------:R-:W-:Y:S04]  /*136a0*/  STL.64 [R1+0x98], R10 ;  /* 0x0000980a01007387 */ /* 0x000fe80000100a00 */
[----:B0-----:R-:W3:Y:S04]  /*136b0*/  LDL.LU R8, [R1+0x2a98] ;  /* 0x002a980001087983 */ /* 0x001ee80000300800 */
[----:B---3--:R-:W0:Y:S04]  /*136c0*/  LDSM.16.MT88.4 R8, [R8+0x10800] ;  /* 0x010800000808783b */ /* 0x008e280000004200 */
[----:B0-----:R-:W-:Y:S04]  /*136d0*/  STL.64 [R1+0x29e0], R10 ;  /* 0x0029e00a01007387 */ /* 0x001fe80000100a00 */
[----:B------:R0:W-:Y:S04]  /*136e0*/  STL.64 [R1+0x29d8], R8 ;  /* 0x0029d80801007387 */ /* 0x0001e80000100a00 */
[----:B0-----:R-:W3:Y:S04]  /*136f0*/  LDL.LU.64 R8, [R1+0x40] ;  /* 0x0000400001087983 */ /* 0x001ee80000300a00 */
[----:B------:R-:W4:Y:S01]  /*13700*/  LDL.LU.64 R10, [R1+0x48] ;  /* 0x00004800010a7983 */ /* 0x000f220000300a00 */
[----:B------:R-:W-:Y:S01]  /*13710*/  MOV R25, R20 ;  /* 0x0000001400197202 */ /* 0x000fe20000000f00 */
[----:B------:R-:W-:-:S02]  /*13720*/  IMAD.MOV.U32 R24, RZ, RZ, R21 ;  /* 0x000000ffff187224 */ /* 0x000fc400078e0015 */
[----:B---3--:R-:W-:Y:S01]  /*13730*/  HMMA.16816.F32 R20, R4, R8, RZ ;  /* 0x000000080414723c */ /* 0x008fe200000018ff */
[----:B----4-:R-:W-:Y:S04]  /*13740*/  STL [R1+0x2a20], R10 ;  /* 0x002a200a01007387 */ /* 0x010fe80000100800 */
[----:B------:R-:W-:Y:S02]  /*13750*/  STL [R1+0x2a1c], R11 ;  /* 0x002a1c0b01007387 */ /* 0x000fe40000100800 */
[----:B------:R-:W-:Y:S01]  /*13760*/  MOV R4, R18 ;  /* 0x0000001200047202 */ /* 0x000fe20000000f00 */
[----:B------:R-:W-:Y:S01]  /*13770*/  IMAD.MOV.U32 R5, RZ, RZ, R3 ;  /* 0x000000ffff057224 */ /* 0x000fe200078e0003 */
[----:B------:R-:W-:Y:S01]  /*13780*/  MOV R6, R16 ;  /* 0x0000001000067202 */ /* 0x000fe20000000f00 */
[----:B------:R-:W-:Y:S11]  /*13790*/  IMAD.MOV.U32 R3, RZ, RZ, R17 ;  /* 0x000000ffff037224 */ /* 0x000ff600078e0011 */
[----:B------:R-:W-:Y:S02]  /*137a0*/  @!UPT UIADD3 URZ, URZ, URZ, URZ ;  /* 0x0000003f3f3ff290 */ /* 0x000fe4000fffe03f */
[----:B------:R-:W-:Y:S04]  /*137b0*/  STL.64 [R1+0x80], R20 ;  /* 0x0000801401007387 */ /* 0x000fe80000100a00 */
[----:B------:R2:W-:Y:S04]  /*137c0*/  STL.64 [R1+0x88], R22 ;  /* 0x0000881601007387 */ /* 0x0005e80000100a00 */
[----:B------:R-:W3:Y:S01]  /*137d0*/  LDL.LU.64 R18, [R1+0x2a90] ;  /* 0x002a900001127983 */ /* 0x000ee20000300a00 */
[----:B--2---:R-:W-:Y:S03]  /*137e0*/  HMMA.16816.F32 R20, R12, R16, RZ ;  /* 0x000000100c14723c */ /* 0x004fe600000018ff */
[----:B------:R-:W3:Y:S11]  /*137f0*/  LDL.LU.64 R16, [R1+0x2a88] ;  /* 0x002a880001107983 */ /* 0x000ef60000300a00 */
[----:B------:R-:W-:Y:S10]  /*13800*/  @!UPT UIADD3 URZ, URZ, URZ, URZ ;  /* 0x0000003f3f3ff290 */ /* 0x000ff4000fffe03f */
[----:B------:R-:W-:Y:S01]  /*13810*/  MOV R0, R23 ;  /* 0x0000001700007202 */ /* 0x000fe20000000f00 */
[----:B------:R-:W-:Y:S01]  /*13820*/  IMAD.MOV.U32 R11, RZ, RZ, R22 ;  /* 0x000000ffff0b7224 */ /* 0x000fe200078e0016 */
[----:B------:R-:W-:Y:S01]  /*13830*/  MOV R10, R21 ;  /* 0x00000015000a7202 */ /* 0x000fe20000000f00 */
[----:B------:R-:W-:Y:S04]  /*13840*/  STL [R1+0x70], R20 ;  /* 0x0000701401007387 */ /* 0x000fe80000100800 */
[----:B------:R-:W-:Y:S04]  /*13850*/  STL [R1+0x2a4c], R0 ;  /* 0x002a4c0001007387 */ /* 0x000fe80000100800 */
[----:B------:R-:W-:Y:S04]  /*13860*/  STL.64 [R1+0x2a40], R10 ;  /* 0x002a400a01007387 */ /* 0x000fe80000100a00 */
[----:B------:R0:W-:Y:S02]  /*13870*/  STL.64 [R1+0x2a38], R8 ;  /* 0x002a380801007387 */ /* 0x0001e40000100a00 */
[----:B0-----:R-:W-:Y:S01]  /*13880*/  IMAD.MOV.U32 R8, RZ, RZ, R6 ;  /* 0x000000ffff087224 */ /* 0x001fe200078e0006 */
[----:B------:R-:W-:-:S07]  /*13890*/  MOV R9, R3 ;  /* 0x0000000300097202 */ /* 0x000fce0000000f00 */
[----:B---3--:R-:W-:Y:S11]  /*138a0*/  HMMA.16816.F32 R20, R16, R8, RZ ;  /* 0x000000081014723c */ /* 0x008ff600000018ff */
[----:B------:R-:W-:Y:S11]  /*138b0*/  @!UPT UIADD3 URZ, URZ, URZ, URZ ;  /* 0x0000003f3f3ff290 */ /* 0x000ff6000fffe03f */
[----:B------:R-:W-:Y:S01]  /*138c0*/  @!UPT UIADD3 URZ, URZ, URZ, URZ ;  /* 0x0000003f3f3ff290 */ /* 0x000fe2000fffe03f */
[----:B------:R-:W-:Y:S01]  /*138d0*/  STL.64 [R1+0xc0], R20 ;  /* 0x0000c01401007387 */ /* 0x000fe20000100a00 */
[----:B------:R-:W-:-:S03]  /*138e0*/  IMAD.MOV.U32 R3, RZ, RZ, R23 ;  /* 0x000000ffff037224 */ /* 0x000fc600078e0017 */
[----:B------:R0:W-:Y:S04]  /*138f0*/  STL [R1+0xc8], R22 ;  /* 0x0000c81601007387 */ /* 0x0001e80000100800 */
[----:B0-----:R-:W2:Y:S04]  /*13900*/  LDL.LU.64 R22, [R1+0x2a80] ;  /* 0x002a800001167983 */ /* 0x001ea80000300a00 */
[----:B------:R-:W3:Y:S04]  /*13910*/  LDL.LU.64 R20, [R1+0x2a78] ;  /* 0x002a780001147983 */ /* 0x000ee80000300a00 */
[----:B------:R-:W-:Y:S04]  /*13920*/  STL [R1+0x2a50], R3 ;  /* 0x002a500301007387 */ /* 0x000fe80000100800 */
[----:B--2---:R-:W-:Y:S01]  /*13930*/  STL.64 [R1+0x2a70], R22 ;  /* 0x002a701601007387 */ /* 0x004fe20000100a00 */
[----:B---3--:R-:W-:Y:S03]  /*13940*/  HMMA.16816.F32 R8, R20, R8, RZ ;  /* 0x000000081408723c */ /* 0x008fe600000018ff */
[----:B------:R0:W-:Y:S05]  /*13950*/  STL.64 [R1+0x2a68], R20 ;  /* 0x002a681401007387 */ /* 0x0001ea0000100a00 */
[----:B0-----:R-:W-:Y:S11]  /*13960*/  HMMA.16816.F32 R20, R12, R4, RZ ;  /* 0x000000040c14723c */ /* 0x001ff600000018ff */
[----:B------:R-:W-:Y:S04]  /*13970*/  @!UPT UIADD3 URZ, URZ, URZ, URZ ;  /* 0x0000003f3f3ff290 */ /* 0x000fe8000fffe03f */
[----:B------:R0:W-:Y:S02]  /*13980*/  STL.64 [R1+0xf0], R8 ;  /* 0x0000f00801007387 */ /* 0x0001e40000100a00 */
[----:B0-----:R-:W-:Y:S01]  /*13990*/  IMAD.MOV.U32 R8, RZ, RZ, R25 ;  /* 0x000000ffff087224 */ /* 0x001fe200078e0019 */
[----:B------:R-:W-:-:S06]  /*139a0*/  MOV R9, R24 ;  /* 0x0000001800097202 */ /* 0x000fcc0000000f00 */
[----:B------:R-:W-:Y:S01]  /*139b0*/  IMAD.MOV.U32 R25, RZ, RZ, R20 ;  /* 0x000000ffff197224 */ /* 0x000fe200078e0014 */
[----:B------:R-:W-:Y:S01]  /*139c0*/  MOV R24, R21 ;  /* 0x0000001500187202 */ /* 0x000fe20000000f00 */
[----:B------:R-:W-:Y:S01]  /*139d0*/  IMAD.MOV.U32 R3, RZ, RZ, R22 ;  /* 0x000000ffff037224 */ /* 0x000fe200078e0016 */
[----:B------:R-:W-:Y:S02]  /*139e0*/  MOV R0, R23 ;  /* 0x0000001700007202 */ /* 0x000fe40000000f00 */
[----:B------:R-:W-:Y:S01]  /*139f0*/  HMMA.16816.F32 R20, R16, R4, RZ ;  /* 0x000000041014723c */ /* 0x000fe200000018ff */
[----:B------:R0:W-:Y:S02]  /*13a00*/  STL.64 [R1+0xf8], R10 ;  /* 0x0000f80a01007387 */ /* 0x0001e40000100a00 */
[----:B0-----:R-:W-:Y:S01]  /*13a10*/  MOV R11, R26 ;  /* 0x0000001a000b7202 */ /* 0x001fe20000000f00 */
[----:B------:R-:W-:-:S04]  /*13a20*/  IMAD.MOV.U32 R10, RZ, RZ, R29 ;  /* 0x000000ffff0a7224 */ /* 0x000fc800078e001d */
[----:B------:R0:W-:Y:S11]  /*13a30*/  STL [R1+0x2a48], R11 ;  /* 0x002a480b01007387 */ /* 0x0001f60000100800 */
[----:B------:R-:W-:Y:S04]  /*13a40*/  @!UPT UIADD3 URZ, URZ, URZ, URZ ;  /* 0x0000003f3f3ff290 */ /* 0x000fe8000fffe03f */
[----:B------:R1:W-:Y:S01]  /*13a50*/  STL.64 [R1+0xe0], R20 ;  /* 0x0000e01401007387 */ /* 0x0003e20000100a00 */
[----:B------:R-:W-:Y:S01]  /*13a60*/  IMAD.MOV.U32 R29, RZ, RZ, R22 ;  /* 0x000000ffff1d7224 */ /* 0x000fe200078e0016 */
[----:B0-----:R-:W-:Y:S02]  /*13a70*/  MOV R11, R28 ;  /* 0x0000001c000b7202 */ /* 0x001fe40000000f00 */
[----:B------:R-:W-:Y:S02]  /*13a80*/  MOV R28, R23 ;  /* 0x00000017001c7202 */ /* 0x000fe40000000f00 */
[----:B------:R-:W2:Y:S04]  /*13a90*/  LDL.LU.64 R22, [R1+0x2a70] ;  /* 0x002a700001167983 */ /* 0x000ea80000300a00 */
[----:B-1----:R-:W2:Y:S04]  /*13aa0*/  LDL.LU.64 R20, [R1+0x2a68] ;  /* 0x002a680001147983 */ /* 0x002ea80000300a00 */
[----:B------:R-:W-:Y:S01]  /*13ab0*/  STL [R1+0x29ac], R29 ;  /* 0x0029ac1d01007387 */ /* 0x000fe20000100800 */
[----:B--2---:R-:W-:Y:S03]  /*13ac0*/  HMMA.16816.F32 R4, R20, R4, RZ ;  /* 0x000000041404723c */ /* 0x004fe600000018ff */
[----:B------:R-:W-:Y:S04]  /*13ad0*/  STL.64 [R1+0x2a60], R22 ;  /* 0x002a601601007387 */ /* 0x000fe80000100a00 */
[----:B------:R0:W-:Y:S11]  /*13ae0*/  STL.64 [R1+0x2a58], R20 ;  /* 0x002a581401007387 */ /* 0x0001f60000100a00 */
[----:B------:R-:W-:Y:S05]  /*13af0*/  @!UPT UIADD3 URZ, URZ, URZ, URZ ;  /* 0x0000003f3f3ff290 */ /* 0x000fea000fffe03f */
[----:B------:R-:W-:Y:S04]  /*13b00*/  STL.64 [R1+0x1a0], R4 ;  /* 0x0001a00401007387 */ /* 0x000fe80000100a00 */
[----:B------:R-:W-:Y:S04]  /*13b10*/  STL.64 [R1+0x1a8], R6 ;  /* 0x0001a80601007387 */ /* 0x000fe80000100a00 */
[----:B------:R-:W1:Y:S01]  /*13b20*/  LDSM.16.MT88.4 R4, [R2+0x10800] ;  /* 0x010800000204783b */ /* 0x000e620000004200 */
[----:B0-----:R-:W-:Y:S03]  /*13b30*/  HMMA.16816.F32 R20, R12, R8, RZ ;  /* 0x000000080c14723c */ /* 0x001fe600000018ff */
[----:B------:R-:W-:Y:S11]  /*13b40*/  STL [R1+0x29a8], R2 ;  /* 0x0029a80201007387 */ /* 0x000ff60000100800 */
[----:B------:R-:W-:Y:S10]  /*13b50*/  @!UPT UIADD3 URZ, URZ, URZ, URZ ;  /* 0x0000003f3f3ff290 */ /* 0x000ff4000fffe03f */
[----:B------:R-:W-:Y:S01]  /*13b60*/  IMAD.MOV.U32 R26, RZ, RZ, R22 ;  /* 0x000000ffff1a7224 */ /* 0x000fe200078e0016 */
[----:B------:R-:W-:Y:S01]  /*13b70*/  MOV R27, R23 ;  /* 0x00000017001b7202 */ /* 0x000fe20000000f00 */
[----:B-1----:R-:W-:Y:S04]  /*13b80*/  STL.64 [R1+0x2990], R6 ;  /* 0x0029900601007387 */ /* 0x002fe80000100a00 */
[----:B------:R0:W-:Y:S02]  /*13b90*/  STL.64 [R1+0x2988], R4 ;  /* 0x0029880401007387 */ /* 0x0001e40000100a00 */
[----:B0-----:R-:W-:Y:S01]  /*13ba0*/  IMAD.MOV.U32 R4, RZ, RZ, R25 ;  /* 0x000000ffff047224 */ /* 0x001fe200078e0019 */
[----:B------:R-:W-:Y:S01]  /*13bb0*/  MOV R5, R24 ;  /* 0x0000001800057202 */ /* 0x000fe20000000f00 */
[----:B------:R-:W-:Y:S01]  /*13bc0*/  IMAD.MOV.U32 R24, RZ, RZ, R20 ;  /* 0x000000ffff187224 */ /* 0x000fe200078e0014 */
[----:B------:R-:W-:-:S02]  /*13bd0*/  MOV R25, R21 ;  /* 0x0000001500197202 */ /* 0x000fc40000000f00 */
[-C--:B------:R-:W-:Y:S11]  /*13be0*/  HMMA.16816.F32 R20, R16, R8.reuse, RZ ;  /* 0x000000081014723c */ /* 0x080ff600000018ff */
[----:B------:R-:W-:Y:S11]  /*13bf0*/  @!UPT UIADD3 URZ, URZ, URZ, URZ ;  /* 0x0000003f3f3ff290 */ /* 0x000ff6000fffe03f */
[----:B------:R-:W-:Y:S02]  /*13c00*/  @!UPT UIADD3 URZ, URZ, URZ, URZ ;  /* 0x0000003f3f3ff290 */ /* 0x000fe4000fffe03f */
[----:B------:R-:W-:Y:S01]  /*13c10*/  IMAD.MOV.U32 R7, RZ, RZ, R22 ;  /* 0x000000ffff077224 */ /* 0x000fe200078e0016 */
[----:B------:R-:W-:Y:S01]  /*13c20*/  MOV R6, R23 ;  /* 0x0000001700067202 */ /* 0x000fe20000000f00 */
[----:B------:R-:W-:Y:S01]  /*13c30*/  IMAD.MOV.U32 R29, RZ, RZ, R20 ;  /* 0x000000ffff1d7224 */ /* 0x000fe200078e0014 */
[----:B------:R-:W-:Y:S01]  /*13c40*/  MOV R2, R21 ;  /* 0x0000001500027202 */ /* 0x000fe20000000f00 */
[----:B------:R-:W2:Y:S04]  /*13c50*/  LDL.LU.64 R22, [R1+0x2a60] ;  /* 0x002a600001167983 */ /* 0x000ea80000300a00 */
[----:B------:R-:W2:Y:S04]  /*13c60*/  LDL.LU.64 R20, [R1+0x2a58] ;  /* 0x002a580001147983 */ /* 0x000ea80000300a00 */
[----:B------:R0:W-:Y:S02]  /*13c70*/  STL.64 [R1+0x29b0], R6 ;  /* 0x0029b00601007387 */ /* 0x0001e40000100a00 */
[----:B0-----:R-:W-:Y:S01]  /*13c80*/  IMAD.MOV.U32 R6, RZ, RZ, R3 ;  /* 0x000000ffff067224 */ /* 0x001fe200078e0003 */
[----:B------:R-:W-:Y:S01]  /*13c90*/  MOV R7, R0 ;  /* 0x0000000000077202 */ /* 0x000fe20000000f00 */
[----:B------:R-:W3:Y:S04]  /*13ca0*/  LDL.LU R3, [R1+0x2a50] ;  /* 0x002a500001037983 */ /* 0x000ee80000300800 */
[----:B------:R-:W4:Y:S04]  /*13cb0*/  LDL.LU R0, [R1+0x2a4c] ;  /* 0x002a4c0001007983 */ /* 0x000f280000300800 */
[----:B------:R0:W-:Y:S02]  /*13cc0*/  STL.64 [R1+0x29c0], R6 ;  /* 0x0029c00601007387 */ /* 0x0001e40000100a00 */
[----:B0-----:R-:W-:Y:S01]  /*13cd0*/  IMAD.MOV.U32 R6, RZ, RZ, R11 ;  /* 0x000000ffff067224 */ /* 0x001fe200078e000b */
[----:B------:R-:W-:Y:S01]  /*13ce0*/  MOV R7, R10 ;  /* 0x0000000a00077202 */ /* 0x000fe20000000f00 */
[----:B------:R-:W-:Y:S01]  /*13cf0*/  STL.64 [R1+0x29b8], R4 ;  /* 0x0029b80401007387 */ /* 0x000fe20000100a00 */
[----:B--2---:R-:W-:Y:S11]  /*13d00*/  HMMA.16816.F32 R8, R20, R8, RZ ;  /* 0x000000081408723c */ /* 0x004ff600000018ff */
[----:B------:R-:W-:Y:S11]  /*13d10*/  @!UPT UIADD3 URZ, URZ, URZ, URZ ;  /* 0x0000003f3f3ff290 */ /* 0x000ff6000fffe03f */
[----:B------:R-:W-:Y:S01]  /*13d20*/  @!UPT UIADD3 URZ, URZ, URZ, URZ ;  /* 0x0000003f3f3ff290 */ /* 0x000fe2000fffe03f */
[----:B------:R-:W-:Y:S04]  /*13d30*/  STL.64 [R1+0x1c0], R8 ;  /* 0x0001c00801007387 */ /* 0x000fe80000100a00 */
[----:B------:R0:W-:Y:S04]  /*13d40*/  STL.64 [R1+0x1c8], R10 ;  /* 0x0001c80a01007387 */ /* 0x0001e80000100a00 */
[----:B0-----:R-:W2:Y:S04]  /*13d50*/  LDL.LU R11, [R1+0x2a48] ;  /* 0x002a4800010b7983 */ /* 0x001ea80000300800 */
[----:B--2---:R-:W0:Y:S04]  /*13d60*/  LDSM.16.MT88.4 R8, [R11+0x10800] ;  /* 0x010800000b08783b */ /* 0x004e280000004200 */
[----:B0-----:R-:W-:Y:S04]  /*13d70*/  STL.64 [R1+0x20], R8 ;  /* 0x0000200801007387 */ /* 0x001fe80000100a00 */
[----:B------:R0:W-:Y:S04]  /*13d80*/  STL.64 [R1+0x28], R10 ;  /* 0x0000280a01007387 */ /* 0x0001e80000100a00 */
[----:B0-----:R-:W2:Y:S04]  /*13d90*/  LDL.LU.64 R10, [R1+0x2a40] ;  /* 0x002a4000010a7983 */ /* 0x001ea80000300a00 */
[----:B------:R-:W2:Y:S02]  /*13da0*/  LDL.LU.64 R8, [R1+0x2a38] ;  /* 0x002a380001087983 */ /* 0x000ea40000300a00 */
[-C--:B--2---:R-:W-:Y:S11]  /*13db0*/  HMMA.16816.F32 R12, R12, R8.reuse, RZ ;  /* 0x000000080c0c723c */ /* 0x084ff600000018ff */
[----:B------:R-:W-:Y:S11]  /*13dc0*/  @!UPT UIADD3 URZ, URZ, URZ, URZ ;  /* 0x0000003f3f3ff290 */ /* 0x000ff6000fffe03f */
[----:B------:R-:W-:Y:S01]  /*13dd0*/  @!UPT UIADD3 URZ, URZ, URZ, URZ ;  /* 0x0000003f3f3ff290 */ /* 0x000fe2000fffe03f */
[----:B------:R-:W-:Y:S04]  /*13de0*/  STL.64 [R1+0x29a0], R14 ;  /* 0x0029a00e01007387 */ /* 0x000fe80000100a00 */
[----:B------:R0:W-:Y:S04]  /*13df0*/  STL.64 [R1+0x2998], R12 ;  /* 0x0029980c01007387 */ /* 0x0001e80000100a00 */
[----:B0-----:R-:W2:Y:S04]  /*13e00*/  LDL.LU R12, [R1+0x80] ;  /* 0x00008000010c7983 */ /* 0x001ea80000300800 */
[----:B------:R-:W2:Y:S04]  /*13e10*/  LDL.LU R13, [R1+0x84] ;  /* 0x00008400010d7983 */ /* 0x000ea80000300800 */
[----:B------:R-:W2:Y:S04]  /*13e20*/  LDL.LU R14, [R1+0x88] ;  /* 0x00008800010e7983 */ /* 0x000ea80000300800 */
[----:B------:R-:W2:Y:S04]  /*13e30*/  LDL.LU R15, [R1+0x8c] ;  /* 0x00008c00010f7983 */ /* 0x000ea80000300800 */
[----:B--2---:R-:W-:Y:S04]  /*13e40*/  STL.64 [R1+0x29f0], R14 ;  /* 0x0029f00e01007387 */ /* 0x004fe80000100a00 */
[----:B------:R0:W-:Y:S04]  /*13e50*/  STL.64 [R1+0x29e8], R12 ;  /* 0x0029e80c01007387 */ /* 0x0001e80000100a00 */
[----:B0-----:R-:W2:Y:S04]  /*13e60*/  LDL.LU R12, [R1+0x90] ;  /* 0x00009000010c7983 */ /* 0x001ea80000300800 */
[----:B------:R-:W2:Y:S04]  /*13e70*/  LDL.LU R13, [R1+0x94] ;  /* 0x00009400010d7983 */ /* 0x000ea80000300800 */
[----:B------:R-:W2:Y:S04]  /*13e80*/  LDL.LU R14, [R1+0x98] ;  /* 0x00009800010e7983 */ /* 0x000ea80000300800 */
[----:B------:R-:W2:Y:S01]  /*13e90*/  LDL.LU R15, [R1+0x9c] ;  /* 0x00009c00010f7983 */ /* 0x000ea20000300800 */
[-C--:B------:R-:W-:Y:S03]  /*13ea0*/  HMMA.16816.F32 R16, R16, R8.reuse, RZ ;  /* 0x000000081010723c */ /* 0x080fe600000018ff */
[----:B--2---:R0:W-:Y:S04]  /*13eb0*/  STL.64 [R1+0x2a00], R14 ;  /* 0x002a000e01007387 */ /* 0x0041e80000100a00 */
[----:B------:R1:W-:Y:S04]  /*13ec0*/  STL.64 [R1+0x29f8], R12 ;  /* 0x0029f80c01007387 */ /* 0x0003e80000100a00 */
[----:B0-----:R-:W2:Y:S04]  /*13ed0*/  LDL R14, [R1+0x18] ;  /* 0x00001800010e7983 */ /* 0x001ea80000100800 */
[----:B------:R-:W2:Y:S01]  /*13ee0*/  LDL R15, [R1+0x1c] ;  /* 0x00001c00010f7983 */ /* 0x000ea20000100800 */
[----:B------:R-:W-:Y:S03]  /*13ef0*/  HMMA.16816.F32 R20, R20, R8, RZ ;  /* 0x000000081414723c */ /* 0x000fe600000018ff */
[----:B--2---:R0:W-:Y:S04]  /*13f00*/  STL.64 [R1+0x2a10], R14 ;  /* 0x002a100e01007387 */ /* 0x0041e80000100a00 */
[----:B-1----:R-:W2:Y:S04]  /*13f10*/  LDL.LU R12, [R1+0xb0] ;  /* 0x0000b000010c7983 */ /* 0x002ea80000300800 */
[----:B------:R-:W2:Y:S04]  /*13f20*/  LDL.LU R13, [R1+0xb4] ;  /* 0x0000b400010d7983 */ /* 0x000ea80000300800 */
[----:B0-----:R-:W2:Y:S04]  /*13f30*/  LDL.LU R14, [R1+0xb8] ;  /* 0x0000b800010e7983 */ /* 0x001ea80000300800 */
[----:B------:R-:W2:Y:S04]  /*13f40*/  LDL.LU R15, [R1+0xbc] ;  /* 0x0000bc00010f7983 */ /* 0x000ea80000300800 */
[----:B------:R0:W-:Y:S04]  /*13f50*/  STL.64 [R1+0x2950], R18 ;  /* 0x0029501201007387 */ /* 0x0001e80000100a00 */
[----:B------:R1:W-:Y:S04]  /*13f60*/  STL.64 [R1+0x2948], R16 ;  /* 0x0029481001007387 */ /* 0x0003e80000100a00 */
[----:B0-----:R-:W2:Y:S04]  /*13f70*/  LDL R18, [R1+0x58] ;  /* 0x0000580001127983 */ /* 0x001ea80000100800 */
[----:B------:R-:W2:Y:S04]  /*13f80*/  LDL R19, [R1+0x5c] ;  /* 0x00005c0001137983 */ /* 0x000ea80000100800 */
[----:B--2---:R0:W-:Y:S04]  /*13f90*/  STL.64 [R1+0x2a08], R18 ;  /* 0x002a081201007387 */ /* 0x0041e80000100a00 */
[----:B-1----:R-:W2:Y:S04]  /*13fa0*/  LDL.LU R16, [R1+0xa0] ;  /* 0x0000a00001107983 */ /* 0x002ea80000300800 */
[----:B------:R-:W2:Y:S04]  /*13fb0*/  LDL.LU R17, [R1+0xa4] ;  /* 0x0000a40001117983 */ /* 0x000ea80000300800 */
[----:B0-----:R-:W2:Y:S04]  /*13fc0*/  LDL.LU R18, [R1+0xa8] ;  /* 0x0000a80001127983 */ /* 0x001ea80000300800 */
[----:B------:R-:W2:Y:S04]  /*13fd0*/  LDL.LU R19, [R1+0xac] ;  /* 0x0000ac0001137983 */ /* 0x000ea80000300800 */
[----:B------:R0:W-:Y:S04]  /*13fe0*/  STL.64 [R1+0x190], R20 ;  /* 0x0001901401007387 */ /* 0x0001e80000100a00 */
[----:B------:R1:W-:Y:S01]  /*13ff0*/  STL.64 [R1+0x198], R22 ;  /* 0x0001981601007387 */ /* 0x0003e20000100a00 */
[----:B0-----:R-:W-:Y:S01]  /*14000*/  IMAD.MOV.U32 R20, RZ, RZ, R24 ;  /* 0x000000ffff147224 */ /* 0x001fe200078e0018 */
[----:B------:R-:W-:-:S02]  /*14010*/  MOV R21, R25 ;  /* 0x0000001900157202 */ /* 0x000fc40000000f00 */
[----:B------:R-:W2:Y:S01]  /*14020*/  LDL.LU R24, [R1+0x2a30] ;  /* 0x002a300001187983 */ /* 0x000ea20000300800 */
[----:B-1----:R-:W-:Y:S01]  /*14030*/  IMAD.MOV.U32 R22, RZ, RZ, R26 ;  /* 0x000000ffff167224 */ /* 0x002fe200078e001a */
[----:B------:R-:W-:Y:S02]  /*14040*/  MOV R23, R27 ;  /* 0x0000001b00177202 */ /* 0x000fe40000000f00 */
[----:B------:R-:W2:Y:S04]  /*14050*/  LDL.LU R25, [R1+0x2a2c] ;  /* 0x002a2c0001197983 */ /* 0x000ea80000300800 */
[----:B------:R-:W2:Y:S04]  /*14060*/  LDL.LU R26, [R1+0x2a28] ;  /* 0x002a2800011a7983 */ /* 0x000ea80000300800 */
[----:B------:R-:W2:Y:S04]  /*14070*/  LDL.LU R27, [R1+0x2a24] ;  /* 0x002a2400011b7983 */ /* 0x000ea80000300800 */
[----:B------:R0:W-:Y:S04]  /*14080*/  STL.64 [R1+0x29d0], R22 ;  /* 0x0029d01601007387 */ /* 0x0001e80000100a00 */
[----:B------:R1:W-:Y:S01]  /*14090*/  STL.64 [R1+0x29c8], R20 ;  /* 0x0029c81401007387 */ /* 0x0003e20000100a00 */
[----:B0-----:R-:W-:Y:S01]  /*140a0*/  MOV R22, R11 ;  /* 0x0000000b00167202 */ /* 0x001fe20000000f00 */
[----:B----4-:R-:W-:-:S02]  /*140b0*/  IMAD.MOV.U32 R23, RZ, RZ, R0 ;  /* 0x000000ffff177224 */ /* 0x010fc400078e0000 */
[----:B-1----:R-:W4:Y:S01]  /*140c0*/  LDL.LU R20, [R1+0x70] ;  /* 0x0000700001147983 */ /* 0x002f220000300800 */
[----:B------:R-:W-:-:S03]  /*140d0*/  IMAD.MOV.U32 R21, RZ, RZ, R10 ;  /* 0x000000ffff157224 */ /* 0x000fc600078e000a */
[----:B------:R-:W3:Y:S04]  /*140e0*/  LDL.LU R10, [R1+0x2a20] ;  /* 0x002a2000010a7983 */ /* 0x000ee80000300800 */
[----:B------:R-:W3:Y:S04]  /*140f0*/  LDL.LU R11, [R1+0x2a1c] ;  /* 0x002a1c00010b7983 */ /* 0x000ee80000300800 */
[----:B------:R-:W3:Y:S01]  /*14100*/  LDL.LU R0, [R1+0x2a18] ;  /* 0x002a180001007983 */ /* 0x000ee20000300800 */
[C---:B--2---:R-:W-:Y:S11]  /*14110*/  HMMA.16816.F32 R12, R24.reuse, R6, R12 ;  /* 0x00000006180c723c */ /* 0x044ff6000000180c */
[----:B------:R-:W-:Y:S11]  /*14120*/  @!UPT UIADD3 URZ, URZ, URZ, URZ ;  /* 0x0000003f3f3ff290 */ /* 0x000ff6000fffe03f */
[----:B------:R-:W-:Y:S01]  /*14130*/  @!UPT UIADD3 URZ, URZ, URZ, URZ ;  /* 0x0000003f3f3ff290 */ /* 0x000fe2000fffe03f */
[----:B------:R-:W-:Y:S04]  /*14140*/  STL.64 [R1+0xb0], R12 ;  /* 0x0000b00c01007387 */ /* 0x000fe80000100a00 */
[----:B------:R0:W-:Y:S04]  /*14150*/  STL.64 [R1+0xb8], R14 ;  /* 0x0000b80e01007387 */ /* 0x0001e80000100a00 */
[----:B0-----:R-:W2:Y:S02]  /*14160*/  LDL.LU.64 R14, [R1+0x2a10] ;  /* 0x002a1000010e7983 */ /* 0x001ea40000300a00 */
[C---:B--2---:R-:W-:Y:S02]  /*14170*/  HMMA.16816.F32 R12, R24.reuse, R14, R16 ;  /* 0x0000000e180c723c */ /* 0x044fe40000001810 */
[----:B------:R-:W2:Y:S11]  /*14180*/  LDL.LU.64 R18, [R1+0x2a08] ;  /* 0x002a080001127983 */ /* 0x000eb60000300a00 */
[----:B------:R-:W-:Y:S10]  /*14190*/  @!UPT UIADD3 URZ, URZ, URZ, URZ ;  /* 0x0000003f3f3ff290 */ /* 0x000ff4000fffe03f */
[----:B------:R-:W-:Y:S04]  /*141a0*/  STL.64 [R1+0x1b0], R12 ;  /* 0x0001b00c01007387 */ /* 0x000fe80000100a00 */
[----:B------:R0:W-:Y:S04]  /*141b0*/  STL.64 [R1+0x1b8], R14 ;  /* 0x0001b80e01007387 */ /* 0x0001e80000100a00 */
[----:B0-----:R-:W2:Y:S04]  /*141c0*/  LDL.LU.64 R14, [R1+0x2a00] ;  /* 0x002a0000010e7983 */ /* 0x001ea80000300a00 */
[----:B------:R-:W2:Y:S02]  /*141d0*/  LDL.LU.64 R12, [R1+0x29f8] ;  /* 0x0029f800010c7983 */ /* 0x000ea40000300a00 */
[C---:B--2---:R-:W-:Y:S11]  /*141e0*/  HMMA.16816.F32 R12, R24.reuse, R18, R12 ;  /* 0x00000012180c723c */ /* 0x044ff6000000180c */
[----:B------:R-:W-:Y:S11]  /*141f0*/  @!UPT UIADD3 URZ, URZ, URZ, URZ ;  /* 0x0000003f3f3ff290 */ /* 0x000ff6000fffe03f */
[----:B------:R-:W-:Y:S01]  /*14200*/  @!UPT UIADD3 URZ, URZ, URZ, URZ ;  /* 0x0000003f3f3ff290 */ /* 0x000fe2000fffe03f */
[----:B------:R-:W-:Y:S04]  /*14210*/  STL.64 [R1+0x90], R12 ;  /* 0x0000900c01007387 */ /* 0x000fe80000100a00 */
[----:B------:R0:W-:Y:S04]  /*14220*/  STL.64 [R1+0x98], R14 ;  /* 0x0000980e01007387 */ /* 0x0001e80000100a00 */
[----:B0-----:R-:W3:Y:S04]  /*14230*/  LDL.LU.64 R14, [R1+0x29f0] ;  /* 0x0029f000010e7983 */ /* 0x001ee80000300a00 */
[----:B------:R-:W3:Y:S02]  /*14240*/  LDL.LU.64 R12, [R1+0x29e8] ;  /* 0x0029e800010c7983 */ /* 0x000ee40000300a00 */
[----:B---3--:R-:W-:Y:S07]  /*14250*/  HMMA.16816.F32 R24, R24, R10, R12 ;  /* 0x0000000a1818723c */ /* 0x008fee000000180c */
[----:B------:R-:W-:Y:S01]  /*14260*/  MOV R13, R10 ;  /* 0x0000000a000d7202 */ /* 0x000fe20000000f00 */
[----:B------:R-:W-:Y:S11]  /*14270*/  IMAD.MOV.U32 R12, RZ, RZ, R11 ;  /* 0x000000ffff0c7224 */ /* 0x000ff600078e000b */
[----:B------:R-:W-:Y:S04]  /*14280*/  @!UPT UIADD3 URZ, URZ, URZ, URZ ;  /* 0x0000003f3f3ff290 */ /* 0x000fe8000fffe03f */
[----:B------:R-:W-:Y:S04]  /*14290*/  STL.64 [R1+0x180], R24 ;  /* 0x0001801801007387 */ /* 0x000fe80000100a00 */
[----:B------:R0:W-:Y:S04]  /*142a0*/  STL.64 [R1+0x188], R26 ;  /* 0x0001881a01007387 */ /* 0x0001e80000100a00 */
[----:B------:R-:W4:Y:S04]  /*142b0*/  LDL.LU.64 R10, [R1+0x29e0] ;  /* 0x0029e000010a7983 */ /* 0x000f280000300a00 */
[----:B------:R-:W4:Y:S04]  /*142c0*/  LDL.LU.64 R8, [R1+0x29d8] ;  /* 0x0029d80001087983 */ /* 0x000f280000300a00 */
[----:B0-----:R-:W2:Y:S01]  /*142d0*/  LDL.LU.64 R26, [R1+0x18] ;  /* 0x00001800011a7983 */ /* 0x001ea20000300a00 */
[C---:B----4-:R-:W-:Y:S03]  /*142e0*/  HMMA.16816.F32 R4, R8.reuse, R6, R20 ;  /* 0x000000060804723c */ /* 0x050fe60000001814 */
[----:B------:R-:W3:Y:S04]  /*142f0*/  LDL.LU.64 R22, [R1+0x29d0] ;  /* 0x0029d00001167983 */ /* 0x000ee80000300a00 */
[----:B------:R-:W3:Y:S11]  /*14300*/  LDL.LU.64 R20, [R1+0x29c8] ;  /* 0x0029c80001147983 */ /* 0x000ef60000300a00 */
[----:B------:R-:W-:Y:S05]  /*14310*/  @!UPT UIADD3 URZ, URZ, URZ, URZ ;  /* 0x0000003f3f3ff290 */ /* 0x000fea000fffe03f */
        /* <DEDUP_REMOVED lines=9> */
[----:B0-----:R-:W2:Y:S01]  /*143b0*/  LDL.LU.64 R6, [R1+0x29b0] ;  /* 0x0029b00001067983 */ /* 0x001ea20000300a00 */
[----:B---3--:R-:W-:Y:S03]  /*143c0*/  HMMA.16816.F32 R16, R8, R18, R20 ;  /* 0x000000120810723c */ /* 0x008fe60000001814 */
[----:B------:R-:W0:Y:S01]  /*143d0*/  LDSM.16.MT88.4 R20, [R0+0x11000] ;  /* 0x011000000014783b */ /* 0x000e220000004200 */
[----:B------:R-:W-:Y:S01]  /*143e0*/  MOV R5, R26 ;  /* 0x0000001a00057202 */ /* 0x000fe20000000f00 */
[----:B------:R-:W-:-:S02]  /*143f0*/  IMAD.MOV.U32 R4, RZ, RZ, R27 ;  /* 0x000000ffff047224 */ /* 0x000fc400078e001b */
[----:B------:R-:W3:Y:S01]  /*14400*/  LDL.LU R24, [R1+0xc0] ;  /* 0x0000c00001187983 */ /* 0x000ee20000300800 */
[----:B------:R-:W-:-:S03]  /*14410*/  MOV R27, R3 ;  /* 0x00000003001b7202 */ /* 0x000fc60000000f00 */
[----:B------:R-:W3:Y:S04]  /*14420*/  LDL.LU R25, [R1+0xc4] ;  /* 0x0000c40001197983 */ /* 0x000ee80000300800 */
[----:B------:R-:W3:Y:S04]  /*14430*/  LDL.LU R26, [R1+0xc8] ;  /* 0x0000c800011a7983 */ /* 0x000ee80000300800 */
[----:B------:R-:W4:Y:S04]  /*14440*/  LDL R3, [R1+0x10cc] ;  /* 0x0010cc0001037983 */ /* 0x000f280000100800 */
[----:B------:R1:W-:Y:S04]  /*14450*/  STL.64 [R1+0x150], R16 ;  /* 0x0001501001007387 */ /* 0x0003e80000100a00 */
[----:B------:R2:W-:Y:S01]  /*14460*/  STL.64 [R1+0x158], R18 ;  /* 0x0001581201007387 */ /* 0x0005e20000100a00 */
[----:B-1----:R-:W-:Y:S01]  /*14470*/  IMAD.MOV.U32 R16, RZ, RZ, R29 ;  /* 0x000000ffff107224 */ /* 0x002fe200078e001d */
[----:B------:R-:W-:-:S02]  /*14480*/  MOV R17, R2 ;  /* 0x0000000200117202 */ /* 0x000fc40000000f00 */
[----:B0-----:R-:W-:Y:S04]  /*14490*/  STL.64 [R1+0x2920], R22 ;  /* 0x0029201601007387 */ /* 0x001fe80000100a00 */
[----:B------:R-:W-:Y:S04]  /*144a0*/  STL.64 [R1+0x2918], R20 ;  /* 0x0029181401007387 */ /* 0x000fe80000100a00 */
[----:B------:R-:W3:Y:S04]  /*144b0*/  LDL.LU R29, [R1+0x29ac] ;  /* 0x0029ac00011d7983 */ /* 0x000ee80000300800 */
[----:B------:R-:W3:Y:S01]  /*144c0*/  LDL.LU R2, [R1+0x29a8] ;  /* 0x0029a80001027983 */ /* 0x000ee20000300800 */
[----:B--2---:R-:W-:Y:S01]  /*144d0*/  IMAD.MOV.U32 R18, RZ, RZ, R7 ;  /* 0x000000ffff127224 */ /* 0x004fe200078e0007 */
[----:B------:R-:W-:-:S05]  /*144e0*/  MOV R19, R6 ;  /* 0x0000000600137202 */ /* 0x000fca0000000f00 */
[----:B------:R-:W-:Y:S04]  /*144f0*/  STL.64 [R1+0x2970], R18 ;  /* 0x0029701201007387 */ /* 0x000fe80000100a00 */
[----:B------:R0:W-:Y:S04]  /*14500*/  STL.64 [R1+0x2968], R16 ;  /* 0x0029681001007387 */ /* 0x0001e80000100a00 */
[----:B0-----:R-:W2:Y:S04]  /*14510*/  LDL.LU R16, [R1+0xe0] ;  /* 0x0000e00001107983 */ /* 0x001ea80000300800 */
[----:B------:R-:W2:Y:S01]  /*14520*/  LDL.LU R17, [R1+0xe4] ;  /* 0x0000e40001117983 */ /* 0x000ea20000300800 */
[----:B------:R-:W-:Y:S01]  /*14530*/  IMAD.MOV.U32 R22, RZ, RZ, R13 ;  /* 0x000000ffff167224 */ /* 0x000fe200078e000d */
[----:B------:R-:W-:-:S02]  /*14540*/  MOV R23, R12 ;  /* 0x0000000c00177202 */ /* 0x000fc40000000f00 */
[----:B----4-:R-:W0:Y:S01]  /*14550*/  LDSM.16.M88.4 R12, [R3] ;  /* 0x00000000030c783b */ /* 0x010e220000000200 */
[----:B------:R-:W-:Y:S01]  /*14560*/  MOV R19, R28 ;  /* 0x0000001c00137202 */ /* 0x000fe20000000f00 */
[----:B---3--:R-:W-:-:S05]  /*14570*/  IMAD.MOV.U32 R18, RZ, RZ, R29 ;  /* 0x000000ffff127224 */ /* 0x008fca00078e001d */
[----:B------:R1:W-:Y:S04]  /*14580*/  STL.64 [R1+0x2980], R18 ;  /* 0x0029801201007387 */ /* 0x0003e80000100a00 */
[----:B--2---:R-:W-:Y:S04]  /*14590*/  STL.64 [R1+0x2978], R16 ;  /* 0x0029781001007387 */ /* 0x004fe80000100a00 */
[----:B-1----:R-:W2:Y:S04]  /*145a0*/  LDL.LU.64 R18, [R1+0x8] ;  /* 0x0000080001127983 */ /* 0x002ea80000300a00 */
[----:B0-----:R-:W-:Y:S04]  /*145b0*/  STL.64 [R1+0x70], R12 ;  /* 0x0000700c01007387 */ /* 0x001fe80000100a00 */
[----:B------:R0:W-:Y:S04]  /*145c0*/  STL.64 [R1+0x78], R14 ;  /* 0x0000780e01007387 */ /* 0x0001e80000100a00 */
[----:B0-----:R-:W3:Y:S04]  /*145d0*/  LDL.LU.64 R14, [R1+0x29a0] ;  /* 0x0029a000010e7983 */ /* 0x001ee80000300a00 */
[----:B------:R-:W3:Y:S02]  /*145e0*/  LDL.LU.64 R12, [R1+0x2998] ;  /* 0x00299800010c7983 */ /* 0x000ee40000300a00 */
[----:B---3--:R-:W-:Y:S07]  /*145f0*/  HMMA.16816.F32 R12, R8, R22, R12 ;  /* 0x00000016080c723c */ /* 0x008fee000000180c */
[----:B------:R-:W-:Y:S01]  /*14600*/  IMAD.MOV.U32 R10, RZ, RZ, R5 ;  /* 0x000000ffff0a7224 */ /* 0x000fe200078e0005 */
[----:B------:R-:W-:-:S02]  /*14610*/  MOV R11, R4 ;  /* 0x00000004000b7202 */ /* 0x000fc40000000f00 */
[----:B------:R-:W0:Y:S11]  /*14620*/  LDSM.16.M88.4 R4, [R3+0x4000] ;  /* 0x004000000304783b */ /* 0x000e360000000200 */
[----:B------:R-:W-:Y:S02]  /*14630*/  @!UPT UIADD3 URZ, URZ, URZ, URZ ;  /* 0x0000003f3f3ff290 */ /* 0x000fe4000fffe03f */
[----:B------:R-:W-:Y:S04]  /*14640*/  STL.64 [R1+0x120], R12 ;  /* 0x0001200c01007387 */ /* 0x000fe80000100a00 */
[----:B------:R1:W-:Y:S04]  /*14650*/  STL.64 [R1+0x128], R14 ;  /* 0x0001280e01007387 */ /* 0x0003e80000100a00 */
[----:B-1----:R-:W3:Y:S04]  /*14660*/  LDL R15, [R1+0x10d8] ;  /* 0x0010d800010f7983 */ /* 0x002ee80000100800 */
[----:B0-----:R-:W-:Y:S04]  /*14670*/  STL.64 [R1+0x30], R4 ;  /* 0x0000300401007387 */ /* 0x001fe80000100a00 */
[----:B------:R-:W-:Y:S04]  /*14680*/  STL.64 [R1+0x38], R6 ;  /* 0x0000380601007387 */ /* 0x000fe80000100a00 */
[----:B------:R-:W0:Y:S04]  /*14690*/  LDSM.16.M88.4 R4, [R3+0x8000] ;  /* 0x008000000304783b */ /* 0x000e280000000200 */
[----:B0-----:R-:W-:Y:S01]  /*146a0*/  STL.64 [R1+0x60], R4 ;  /* 0x0000600401007387 */ /* 0x001fe20000100a00 */
[----:B------:R-:W-:Y:S01]  /*146b0*/  IMAD.MOV.U32 R13, RZ, RZ, R4 ;  /* 0x000000ffff0d7224 */ /* 0x000fe200078e0004 */
[----:B------:R-:W-:-:S02]  /*146c0*/  MOV R12, R5 ;  /* 0x00000005000c7202 */ /* 0x000fc40000000f00 */
[----:B------:R-:W-:Y:S04]  /*146d0*/  STL.64 [R1+0x68], R6 ;  /* 0x0000680601007387 */ /* 0x000fe80000100a00 */
[----:B------:R-:W0:Y:S04]  /*146e0*/  LDSM.16.M88.4 R4, [R3+0xc000] ;  /* 0x00c000000304783b */ /* 0x000e280000000200 */
[----:B0-----:R-:W-:Y:S04]  /*146f0*/  STL.64 [R1+0xa0], R4 ;  /* 0x0000a00401007387 */ /* 0x001fe80000100a00 */
[----:B------:R0:W-:Y:S04]  /*14700*/  STL.64 [R1+0xa8], R6 ;  /* 0x0000a80601007387 */ /* 0x0001e80000100a00 */
[----:B0-----:R-:W4:Y:S04]  /*14710*/  LDL.LU.64 R6, [R1+0x2990] ;  /* 0x0029900001067983 */ /* 0x001f280000300a00 */
[----:B------:R-:W4:Y:S01]  /*14720*/  LDL.LU.64 R4, [R1+0x2988] ;  /* 0x0029880001047983 */ /* 0x000f220000300a00 */
[----:B--2---:R-:W-:Y:S01]  /*14730*/  IMAD.MOV.U32 R20, RZ, RZ, R18 ;  /* 0x000000ffff147224 */ /* 0x004fe200078e0012 */
[----:B------:R-:W-:-:S02]  /*14740*/  MOV R14, R19 ;  /* 0x00000013000e7202 */ /* 0x000fc40000000f00 */
[----:B------:R-:W2:Y:S01]  /*14750*/  LDL R21, [R1+0x10d0] ;  /* 0x0010d00001157983 */ /* 0x000ea20000100800 */
[C---:B----4-:R-:W-:Y:S03]  /*14760*/  HMMA.16816.F32 R24, R4.reuse, R18, R24 ;  /* 0x000000120418723c */ /* 0x050fe60000001818 */
[----:B------:R-:W4:Y:S04]  /*14770*/  LDL.LU.64 R18, [R1+0x2980] ;  /* 0x0029800001127983 */ /* 0x000f280000300a00 */
[----:B------:R-:W4:Y:S11]  /*14780*/  LDL.LU.64 R16, [R1+0x2978] ;  /* 0x0029780001107983 */ /* 0x000f360000300a00 */
[----:B------:R-:W-:Y:S05]  /*14790*/  @!UPT UIADD3 URZ, URZ, URZ, URZ ;  /* 0x0000003f3f3ff290 */ /* 0x000fea000fffe03f */
[----:B------:R-:W-:Y:S01]  /*147a0*/  STL [R1+0x140], R24 ;  /* 0x0001401801007387 */ /* 0x000fe20000100800 */
[----:B------:R-:W-:Y:S01]  /*147b0*/  IMAD.MOV.U32 R29, RZ, RZ, R25 ;  /* 0x000000ffff1d7224 */ /* 0x000fe200078e0019 */
[----:B------:R-:W-:Y:S01]  /*147c0*/  MOV R28, R26 ;  /* 0x0000001a001c7202 */ /* 0x000fe20000000f00 */
[----:B------:R-:W-:Y:S02]  /*147d0*/  IMAD.MOV.U32 R3, RZ, RZ, R27 ;  /* 0x000000ffff037224 */ /* 0x000fe400078e001b */
[----:B---3--:R-:W0:Y:S04]  /*147e0*/  LDSM.16.MT88.4 R24, [R15+0x11000] ;  /* 0x011000000f18783b */ /* 0x008e280000004200 */
[----:B------:R1:W-:Y:S04]  /*147f0*/  STL.64 [R1+0x2960], R22 ;  /* 0x0029601601007387 */ /* 0x0003e80000100a00 */
[----:B--2---:R-:W-:Y:S04]  /*14800*/  STL.64 [R1+0x2958], R20 ;  /* 0x0029581401007387 */ /* 0x004fe80000100a00 */
[----:B-1----:R-:W2:Y:S04]  /*14810*/  LDL.LU.64 R22, [R1+0x58] ;  /* 0x0000580001167983 */ /* 0x002ea80000300a00 */
[----:B------:R-:W-:Y:S04]  /*14820*/  STL [R1+0x2940], R28 ;  /* 0x0029401c01007387 */ /* 0x000fe80000100800 */
[----:B------:R-:W-:Y:S04]  /*14830*/  STL [R1+0x28dc], R29 ;  /* 0x0028dc1d01007387 */ /* 0x000fe80000100800 */
[----:B------:R-:W-:Y:S04]  /*14840*/  STL [R1+0x28d8], R3 ;  /* 0x0028d80301007387 */ /* 0x000fe80000100800 */
[----:B------:R-:W-:Y:S04]  /*14850*/  STL [R1+0x2910], R15 ;  /* 0x0029100f01007387 */ /* 0x000fe80000100800 */
[----:B0-----:R-:W-:Y:S04]  /*14860*/  STL.64 [R1+0x28f0], R26 ;  /* 0x0028f01a01007387 */ /* 0x001fe80000100a00 */
[----:B------:R0:W-:Y:S04]  /*14870*/  STL.64 [R1+0x28e8], R24 ;  /* 0x0028e81801007387 */ /* 0x0001e80000100a00 */
[----:B0-----:R-:W3:Y:S04]  /*14880*/  LDL.LU.64 R24, [R1+0x20] ;  /* 0x0000200001187983 */ /* 0x001ee80000300a00 */
[----:B------:R-:W3:Y:S01]  /*14890*/  LDL.LU.64 R26, [R1+0x28] ;  /* 0x00002800011a7983 */ /* 0x000ee20000300a00 */
[C---:B----4-:R-:W-:Y:S11]  /*148a0*/  HMMA.16816.F32 R16, R4.reuse, R10, R16 ;  /* 0x0000000a0410723c */ /* 0x050ff60000001810 */
[----:B------:R-:W-:Y:S11]  /*148b0*/  @!UPT UIADD3 URZ, URZ, URZ, URZ ;  /* 0x0000003f3f3ff290 */ /* 0x000ff6000fffe03f */
[----:B------:R-:W-:Y:S01]  /*148c0*/  @!UPT UIADD3 URZ, URZ, URZ, URZ ;  /* 0x0000003f3f3ff290 */ /* 0x000fe2000fffe03f */
[----:B------:R-:W-:Y:S04]  /*148d0*/  STL.64 [R1+0x130], R16 ;  /* 0x0001301001007387 */ /* 0x000fe80000100a00 */
[----:B------:R0:W-:Y:S04]  /*148e0*/  STL.64 [R1+0x138], R18 ;  /* 0x0001381201007387 */ /* 0x0001e80000100a00 */
[----:B0-----:R-:W4:Y:S04]  /*148f0*/  LDL.LU.64 R18, [R1+0x2970] ;  /* 0x0029700001127983 */ /* 0x001f280000300a00 */
[----:B------:R-:W4:Y:S01]  /*14900*/  LDL.LU.64 R16, [R1+0x2968] ;  /* 0x0029680001107983 */ /* 0x000f220000300a00 */
[----:B--2---:R-:W-:Y:S01]  /*14910*/  MOV R9, R22 ;  /* 0x0000001600097202 */ /* 0x004fe20000000f00 */
[----:B------:R-:W-:Y:S01]  /*14920*/  IMAD.MOV.U32 R8, RZ, RZ, R23 ;  /* 0x000000ffff087224 */ /* 0x000fe200078e0017 */
[C---:B----4-:R-:W-:Y:S01]  /*14930*/  HMMA.16816.F32 R16, R4.reuse, R22, R16 ;  /* 0x000000160410723c */ /* 0x050fe20000001810 */
[----:B------:R-:W2:Y:S04]  /*14940*/  LDL.LU.64 R22, [R1+0x2960] ;  /* 0x0029600001167983 */ /* 0x000ea80000300a00 */
[----:B------:R-:W4:Y:S11]  /*14950*/  LDL.LU.64 R20, [R1+0x2958] ;  /* 0x0029580001147983 */ /* 0x000f360000300a00 */
[----:B------:R-:W-:Y:S07]  /*14960*/  @!UPT UIADD3 URZ, URZ, URZ, URZ ;  /* 0x0000003f3f3ff290 */ /* 0x000fee000fffe03f */
[----:B------:R0:W-:Y:S01]  /*14970*/  STL.64 [R1+0x118], R18 ;  /* 0x0001181201007387 */ /* 0x0001e20000100a00 */
[----:B------:R-:W-:Y:S01]  /*14980*/  MOV R29, R16 ;  /* 0x00000010001d7202 */ /* 0x000fe20000000f00 */
[----:B------:R-:W-:Y:S02]  /*14990*/  IMAD.MOV.U32 R3, RZ, RZ, R17 ;  /* 0x000000ffff037224 */ /* 0x000fe400078e0011 */
[----:B0-----:R-:W2:Y:S04]  /*149a0*/  LDL.LU.64 R18, [R1+0x2950] ;  /* 0x0029500001127983 */ /* 0x001ea80000300a00 */
[----:B------:R-:W2:Y:S02]  /*149b0*/  LDL.LU.64 R16, [R1+0x2948] ;  /* 0x0029480001107983 */ /* 0x000ea40000300a00 */
[----:B--2---:R-:W-:Y:S02]  /*149c0*/  HMMA.16816.F32 R16, R4, R22, R16 ;  /* 0x000000160410723c */ /* 0x004fe40000001810 */
[----:B------:R-:W3:Y:S11]  /*149d0*/  LDL.LU R4, [R1+0xf0] ;  /* 0x0000f00001047983 */ /* 0x000ef60000300800 */
[----:B------:R-:W-:Y:S10]  /*149e0*/  @!UPT UIADD3 URZ, URZ, URZ, URZ ;  /* 0x0000003f3f3ff290 */ /* 0x000ff4000fffe03f */
[----:B------:R-:W-:Y:S04]  /*149f0*/  STL.64 [R1+0x100], R16 ;  /* 0x0001001001007387 */ /* 0x000fe80000100a00 */
[----:B------:R4:W-:Y:S04]  /*14a00*/  STL.64 [R1+0x108], R18 ;  /* 0x0001081201007387 */ /* 0x0009e80000100a00 */
[----:B------:R-:W3:Y:S04]  /*14a10*/  LDL.LU R5, [R1+0xf4] ;  /* 0x0000f40001057983 */ /* 0x000ee80000300800 */
[----:B------:R-:W3:Y:S04]  /*14a20*/  LDL.LU R6, [R1+0xf8] ;  /* 0x0000f80001067983 */ /* 0x000ee80000300800 */
[----:B------:R-:W3:Y:S01]  /*14a30*/  LDL.LU R7, [R1+0xfc] ;  /* 0x0000fc0001077983 */ /* 0x000ee20000300800 */
[----:B----4-:R-:W-:Y:S01]  /*14a40*/  MOV R18, R20 ;  /* 0x0000001400127202 */ /* 0x010fe20000000f00 */
[----:B------:R-:W-:-:S02]  /*14a50*/  IMAD.MOV.U32 R19, RZ, RZ, R14 ;  /* 0x000000ffff137224 */ /* 0x000fc400078e000e */
[----:B------:R-:W-:Y:S05]  /*14a60*/  STL.64 [R1+0x2938], R22 ;  /* 0x0029381601007387 */ /* 0x000fea0000100a00 */
[----:B---3--:R-:W-:Y:S01]  /*14a70*/  HMMA.16816.F32 R16, R24, R18, R4 ;  /* 0x000000121810723c */ /* 0x008fe20000001804 */
[----:B------:R-:W0:Y:S04]  /*14a80*/  LDSM.16.MT88.4 R4, [R2+0x11000] ;  /* 0x011000000204783b */ /* 0x000e280000004200 */
[----:B0-----:R-:W-:Y:S11]  /*14a90*/  STL.64 [R1+0x28b0], R6 ;  /* 0x0028b00601007387 */ /* 0x001ff60000100a00 */
[----:B------:R-:W-:Y:S07]  /*14aa0*/  @!UPT UIADD3 URZ, URZ, URZ, URZ ;  /* 0x0000003f3f3ff290 */ /* 0x000fee000fffe03f */
[----:B------:R-:W-:Y:S04]  /*14ab0*/  STL.64 [R1+0xf0], R16 ;  /* 0x0000f01001007387 */ /* 0x000fe80000100a00 */
[----:B------:R-:W-:Y:S04]  /*14ac0*/  STL.64 [R1+0xf8], R18 ;  /* 0x0000f81201007387 */ /* 0x000fe80000100a00 */
[----:B------:R0:W-:Y:S04]  /*14ad0*/  STL.64 [R1+0x28a8], R4 ;  /* 0x0028a80401007387 */ /* 0x0001e80000100a00 */
[----:B------:R-:W1:Y:S01]  /*14ae0*/  LDSM.16.MT88.4 R16, [R21+0x11000] ;  /* 0x011000001510783b */ /* 0x000e620000004200 */
[----:B0-----:R-:W-:Y:S01]  /*14af0*/  MOV R4, R13 ;  /* 0x0000000d00047202 */ /* 0x001fe20000000f00 */
[----:B------:R-:W-:-:S05]  /*14b00*/  IMAD.MOV.U32 R5, RZ, RZ, R12 ;  /* 0x000000ffff057224 */ /* 0x000fca00078e000c */
[----:B------:R0:W-:Y:S04]  /*14b10*/  STL.64 [R1+0x2908], R4 ;  /* 0x0029080401007387 */ /* 0x0001e80000100a00 */
[----:B0-----:R-:W2:Y:S04]  /*14b20*/  LDL.LU R4, [R1+0x1a0] ;  /* 0x0001a00001047983 */ /* 0x001ea80000300800 */
[----:B------:R-:W2:Y:S04]  /*14b30*/  LDL.LU R5, [R1+0x1a4] ;  /* 0x0001a40001057983 */ /* 0x000ea80000300800 */
[----:B------:R-:W2:Y:S04]  /*14b40*/  LDL.LU R6, [R1+0x1a8] ;  /* 0x0001a80001067983 */ /* 0x000ea80000300800 */
[----:B------:R-:W2:Y:S04]  /*14b50*/  LDL.LU R7, [R1+0x1ac] ;  /* 0x0001ac0001077983 */ /* 0x000ea80000300800 */
[----:B------:R-:W3:Y:S04]  /*14b60*/  LDL.LU R12, [R1+0xb0] ;  /* 0x0000b000010c7983 */ /* 0x000ee80000300800 */
[----:B------:R-:W3:Y:S04]  /*14b70*/  LDL.LU R13, [R1+0xb4] ;  /* 0x0000b400010d7983 */ /* 0x000ee80000300800 */
[----:B------:R-:W4:Y:S04]  /*14b80*/  LDL.LU R14, [R1+0xb8] ;  /* 0x0000b800010e7983 */ /* 0x000f280000300800 */
[----:B------:R-:W4:Y:S01]  /*14b90*/  LDL.LU R15, [R1+0xbc] ;  /* 0x0000bc00010f7983 */ /* 0x000f220000300800 */
[----:B------:R-:W-:Y:S01]  /*14ba0*/  IMAD.MOV.U32 R23, RZ, RZ, R8 ;  /* 0x000000ffff177224 */ /* 0x000fe200078e0008 */
[----:B------:R-:W-:Y:S01]  /*14bb0*/  MOV R8, R25 ;  /* 0x0000001900087202 */ /* 0x000fe20000000f00 */
[----:B------:R-:W-:Y:S01]  /*14bc0*/  IMAD.MOV.U32 R28, RZ, RZ, R24 ;  /* 0x000000ffff1c7224 */ /* 0x000fe200078e0018 */
[----:B------:R-:W-:Y:S01]  /*14bd0*/  MOV R21, R26 ;  /* 0x0000001a00157202 */ /* 0x000fe20000000f00 */
[----:B------:R-:W-:Y:S01]  /*14be0*/  IMAD.MOV.U32 R20, RZ, RZ, R27 ;  /* 0x000000ffff147224 */ /* 0x000fe200078e001b */
[----:B--2---:R-:W-:Y:S01]  /*14bf0*/  HMMA.16816.F32 R4, R24, R10, R4 ;  /* 0x0000000a1804723c */ /* 0x004fe20000001804 */
[----:B----4-:R-:W-:Y:S04]  /*14c00*/  STL.64 [R1+0x2930], R14 ;  /* 0x0029300e01007387 */ /* 0x010fe80000100a00 */
[----:B---3--:R0:W-:Y:S04]  /*14c10*/  STL.64 [R1+0x2928], R12 ;  /* 0x0029280c01007387 */ /* 0x0081e80000100a00 */
[----:B0-----:R-:W2:Y:S04]  /*14c20*/  LDL.LU R12, [R1+0x190] ;  /* 0x00019000010c7983 */ /* 0x001ea80000300800 */
[----:B------:R-:W2:Y:S04]  /*14c30*/  LDL.LU R13, [R1+0x194] ;  /* 0x00019400010d7983 */ /* 0x000ea80000300800 */
[----:B------:R-:W2:Y:S04]  /*14c40*/  LDL.LU R14, [R1+0x198] ;  /* 0x00019800010e7983 */ /* 0x000ea80000300800 */
[----:B------:R-:W2:Y:S04]  /*14c50*/  LDL.LU R15, [R1+0x19c] ;  /* 0x00019c00010f7983 */ /* 0x000ea80000300800 */
[----:B-1----:R-:W-:Y:S04]  /*14c60*/  STL.64 [R1+0x2860], R18 ;  /* 0x0028601201007387 */ /* 0x002fe80000100a00 */
[----:B------:R0:W-:Y:S04]  /*14c70*/  STL.64 [R1+0x2858], R16 ;  /* 0x0028581001007387 */ /* 0x0001e80000100a00 */
[----:B0-----:R-:W3:Y:S04]  /*14c80*/  LDL.LU R16, [R1+0x1c0] ;  /* 0x0001c00001107983 */ /* 0x001ee80000300800 */
[----:B------:R-:W3:Y:S04]  /*14c90*/  LDL.LU R17, [R1+0x1c4] ;  /* 0x0001c40001117983 */ /* 0x000ee80000300800 */
[----:B------:R-:W3:Y:S04]  /*14ca0*/  LDL.LU R18, [R1+0x1c8] ;  /* 0x0001c80001127983 */ /* 0x000ee80000300800 */
[----:B------:R-:W3:Y:S04]  /*14cb0*/  LDL.LU R19, [R1+0x1cc] ;  /* 0x0001cc0001137983 */ /* 0x000ee80000300800 */
[----:B------:R0:W-:Y:S04]  /*14cc0*/  STL.64 [R1+0xe0], R4 ;  /* 0x0000e00401007387 */ /* 0x0001e80000100a00 */
[----:B------:R1:W-:Y:S04]  /*14cd0*/  STL.64 [R1+0xe8], R6 ;  /* 0x0000e80601007387 */ /* 0x0003e80000100a00 */
[----:B------:R-:W4:Y:S04]  /*14ce0*/  LDL.LU R24, [R1+0x90] ;  /* 0x0000900001187983 */ /* 0x000f280000300800 */
[----:B------:R-:W4:Y:S04]  /*14cf0*/  LDL.LU R25, [R1+0x94] ;  /* 0x0000940001197983 */ /* 0x000f280000300800 */
[----:B------:R-:W2:Y:S04]  /*14d00*/  LDL.LU R26, [R1+0x98] ;  /* 0x00009800011a7983 */ /* 0x000ea80000300800 */
[----:B------:R-:W2:Y:S04]  /*14d10*/  LDL.LU R27, [R1+0x9c] ;  /* 0x00009c00011b7983 */ /* 0x000ea80000300800 */
[----:B0-----:R-:W3:Y:S04]  /*14d20*/  LDL.LU R4, [R1+0x1b0] ;  /* 0x0001b00001047983 */ /* 0x001ee80000300800 */
[----:B------:R-:W3:Y:S01]  /*14d30*/  LDL.LU R5, [R1+0x1b4] ;  /* 0x0001b40001057983 */ /* 0x000ee20000300800 */
[----:B------:R-:W-:-:S03]  /*14d40*/  MOV R22, R9 ;  /* 0x0000000900167202 */ /* 0x000fc60000000f00 */
[----:B-1----:R-:W3:Y:S04]  /*14d50*/  LDL.LU R6, [R1+0x1b8] ;  /* 0x0001b80001067983 */ /* 0x002ee80000300800 */
[----:B------:R-:W3:Y:S04]  /*14d60*/  LDL.LU R7, [R1+0x1bc] ;  /* 0x0001bc0001077983 */ /* 0x000ee80000300800 */
[----:B--2---:R0:W-:Y:S02]  /*14d70*/  STL.64 [R1+0x2900], R26 ;  /* 0x0029001a01007387 */ /* 0x0041e40000100a00 */
[----:B0-----:R-:W-:-:S02]  /*14d80*/  MOV R27, R8 ;  /* 0x00000008001b7202 */ /* 0x001fc40000000f00 */
[----:B------:R-:W0:Y:S04]  /*14d90*/  LDSM.16.MT88.4 R8, [R0+0x11800] ;  /* 0x011800000008783b */ /* 0x000e280000004200 */
[----:B----4-:R1:W-:Y:S04]  /*14da0*/  STL.64 [R1+0x28f8], R24 ;  /* 0x0028f81801007387 */ /* 0x0103e80000100a00 */
[----:B-1----:R-:W2:Y:S04]  /*14db0*/  LDL.64 R24, [R1+0x30] ;  /* 0x0000300001187983 */ /* 0x002ea80000100a00 */
[----:B0-----:R0:W-:Y:S04]  /*14dc0*/  STL.64 [R1+0x2818], R10 ;  /* 0x0028180a01007387 */ /* 0x0011e80000100a00 */
[----:B------:R1:W-:Y:S01]  /*14dd0*/  STL.64 [R1+0x2810], R8 ;  /* 0x0028100801007387 */ /* 0x0003e20000100a00 */
[----:B0-----:R-:W-:Y:S01]  /*14de0*/  IMAD.MOV.U32 R10, RZ, RZ, R21 ;  /* 0x000000ffff0a7224 */ /* 0x001fe200078e0015 */
[----:B------:R-:W-:Y:S01]  /*14df0*/  MOV R11, R20 ;  /* 0x00000014000b7202 */ /* 0x000fe20000000f00 */
[----:B-1----:R-:W-:Y:S01]  /*14e00*/  IMAD.MOV.U32 R8, RZ, RZ, R28 ;  /* 0x000000ffff087224 */ /* 0x002fe200078e001c */
[----:B------:R-:W-:Y:S01]  /*14e10*/  MOV R9, R27 ;  /* 0x0000001b00097202 */ /* 0x000fe20000000f00 */
[----:B------:R-:W4:Y:S06]  /*14e20*/  LDL.LU R28, [R1+0x2940] ;  /* 0x00294000011c7983 */ /* 0x000f2c0000300800 */
[C---:B---3--:R-:W-:Y:S01]  /*14e30*/  HMMA.16816.F32 R20, R8.reuse, R22, R16 ;  /* 0x000000160814723c */ /* 0x048fe20000001810 */
[----:B------:R-:W-:Y:S11]  /*14e40*/  STL [R1+0x2774], R0 ;  /* 0x0027740001007387 */ /* 0x000ff60000100800 */
[----:B------:R-:W-:Y:S11]  /*14e50*/  @!UPT UIADD3 URZ, URZ, URZ, URZ ;  /* 0x0000003f3f3ff290 */ /* 0x000ff6000fffe03f */
[----:B------:R-:W-:Y:S01]  /*14e60*/  STL.64 [R1+0xc0], R20 ;  /* 0x0000c01401007387 */ /* 0x000fe20000100a00 */
[----:B------:R-:W-:Y:S01]  /*14e70*/  IMAD.MOV.U32 R19, RZ, RZ, R22 ;  /* 0x000000ffff137224 */ /* 0x000fe200078e0016 */
[----:B------:R-:W-:Y:S02]  /*14e80*/  MOV R18, R23 ;  /* 0x0000001700127202 */ /* 0x000fe40000000f00 */
[----:B------:R-:W3:Y:S04]  /*14e90*/  LDL.LU.64 R22, [R1+0x2938] ;  /* 0x0029380001167983 */ /* 0x000ee80000300a00 */
[----:B------:R0:W-:Y:S04]  /*14ea0*/  STL.64 [R1+0x2880], R18 ;  /* 0x0028801201007387 */ /* 0x0001e80000100a00 */
[----:B------:R-:W2:Y:S04]  /*14eb0*/  LDL.LU R16, [R1+0x180] ;  /* 0x0001800001107983 */ /* 0x000ea80000300800 */
[----:B------:R-:W2:Y:S04]  /*14ec0*/  LDL.LU R17, [R1+0x184] ;  /* 0x0001840001117983 */ /* 0x000ea80000300800 */
[----:B0-----:R-:W2:Y:S04]  /*14ed0*/  LDL.LU R18, [R1+0x188] ;  /* 0x0001880001127983 */ /* 0x001ea80000300800 */
[----:B------:R-:W2:Y:S01]  /*14ee0*/  LDL.LU R19, [R1+0x18c] ;  /* 0x00018c0001137983 */ /* 0x000ea20000300800 */
[----:B---3--:R-:W-:Y:S03]  /*14ef0*/  HMMA.16816.F32 R8, R8, R22, R12 ;  /* 0x000000160808723c */ /* 0x008fe6000000180c */
[----:B------:R-:W3:Y:S04]  /*14f00*/  LDL.LU.64 R14, [R1+0x2930] ;  /* 0x00293000010e7983 */ /* 0x000ee80000300a00 */
[----:B------:R-:W3:Y:S04]  /*14f10*/  LDL.LU.64 R12, [R1+0x2928] ;  /* 0x00292800010c7983 */ /* 0x000ee80000300a00 */
[----:B------:R-:W3:Y:S04]  /*14f20*/  LDL.LU.64 R22, [R1+0x2920] ;  /* 0x0029200001167983 */ /* 0x000ee80000300a00 */
[----:B------:R-:W3:Y:S08]  /*14f30*/  LDL.LU.64 R20, [R1+0x2918] ;  /* 0x0029180001147983 */ /* 0x000ef00000300a00 */
[----:B------:R-:W-:Y:S04]  /*14f40*/  STL.64 [R1+0x2828], R10 ;  /* 0x0028280a01007387 */ /* 0x000fe80000100a00 */
[----:B------:R0:W-:Y:S04]  /*14f50*/  STL.64 [R1+0x2820], R8 ;  /* 0x0028200801007387 */ /* 0x0001e80000100a00 */
[----:B0-----:R-:W3:Y:S04]  /*14f60*/  LDL R8, [R1+0x70] ;  /* 0x0000700001087983 */ /* 0x001ee80000100800 */
[----:B------:R-:W3:Y:S02]  /*14f70*/  LDL R9, [R1+0x74] ;  /* 0x0000740001097983 */ /* 0x000ee40000100800 */
[C---:B---3--:R-:W-:Y:S02]  /*14f80*/  HMMA.16816.F32 R8, R20.reuse, R8, R12 ;  /* 0x000000081408723c */ /* 0x048fe4000000180c */
[----:B------:R-:W3:Y:S04]  /*14f90*/  LDL.LU R15, [R1+0x2910] ;  /* 0x00291000010f7983 */ /* 0x000ee80000300800 */
[----:B---3--:R-:W0:Y:S04]  /*14fa0*/  LDSM.16.MT88.4 R12, [R15+0x11800] ;  /* 0x011800000f0c783b */ /* 0x008e280000004200 */
[----:B0-----:R-:W-:Y:S11]  /*14fb0*/  STL.64 [R1+0x27b8], R14 ;  /* 0x0027b80e01007387 */ /* 0x001ff60000100a00 */
[----:B------:R-:W-:Y:S02]  /*14fc0*/  @!UPT UIADD3 URZ, URZ, URZ, URZ ;  /* 0x0000003f3f3ff290 */ /* 0x000fe4000fffe03f */
[----:B------:R-:W-:Y:S04]  /*14fd0*/  STL.64 [R1+0x50], R8 ;  /* 0x0000500801007387 */ /* 0x000fe80000100a00 */
[----:B------:R-:W-:Y:S04]  /*14fe0*/  STL.64 [R1+0x58], R10 ;  /* 0x0000580a01007387 */ /* 0x000fe80000100a00 */
[----:B------:R0:W-:Y:S04]  /*14ff0*/  STL.64 [R1+0x27b0], R12 ;  /* 0x0027b00c01007387 */ /* 0x0001e80000100a00 */
[----:B0-----:R-:W3:Y:S04]  /*15000*/  LDL.LU R12, [R1+0xa0] ;  /* 0x0000a000010c7983 */ /* 0x001ee80000300800 */
[----:B------:R-:W3:Y:S04]  /*15010*/  LDL.LU R13, [R1+0xa4] ;  /* 0x0000a400010d7983 */ /* 0x000ee80000300800 */
[----:B------:R-:W3:Y:S01]  /*15020*/  LDL R14, [R1+0xa8] ;  /* 0x0000a800010e7983 */ /* 0x000ee20000100800 */
[----:B--2---:R-:W-:Y:S03]  /*15030*/  HMMA.16816.F32 R4, R20, R24, R4 ;  /* 0x000000181404723c */ /* 0x004fe60000001804 */
[----:B---3--:R-:W-:Y:S04]  /*15040*/  STL [R1+0x27f0], R14 ;  /* 0x0027f00e01007387 */ /* 0x008fe80000100800 */
[----:B------:R-:W2:Y:S04]  /*15050*/  LDL R15, [R1+0xac] ;  /* 0x0000ac00010f7983 */ /* 0x000ea80000100800 */
[----:B------:R-:W3:Y:S04]  /*15060*/  LDL.LU R8, [R1+0x170] ;  /* 0x0001700001087983 */ /* 0x000ee80000300800 */
[----:B------:R-:W3:Y:S04]  /*15070*/  LDL.LU R9, [R1+0x174] ;  /* 0x0001740001097983 */ /* 0x000ee80000300800 */
[----:B------:R-:W3:Y:S04]  /*15080*/  LDL.LU R10, [R1+0x178] ;  /* 0x00017800010a7983 */ /* 0x000ee80000300800 */
[----:B------:R-:W3:Y:S01]  /*15090*/  LDL.LU R11, [R1+0x17c] ;  /* 0x00017c00010b7983 */ /* 0x000ee20000300800 */
[----:B------:R-:W-:-:S03]  /*150a0*/  MOV R0, R25 ;  /* 0x0000001900007202 */ /* 0x000fc60000000f00 */
[----:B--2---:R-:W-:Y:S04]  /*150b0*/  STL [R1+0x27f4], R15 ;  /* 0x0027f40f01007387 */ /* 0x004fe80000100800 */
[----:B------:R0:W-:Y:S04]  /*150c0*/  STL.64 [R1+0xb0], R4 ;  /* 0x0000b00401007387 */ /* 0x0001e80000100a00 */
[----:B------:R1:W-:Y:S04]  /*150d0*/  STL.64 [R1+0xb8], R6 ;  /* 0x0000b80601007387 */ /* 0x0003e80000100a00 */
[----:B0-----:R-:W2:Y:S01]  /*150e0*/  LDL.LU.64 R4, [R1+0x2908] ;  /* 0x0029080001047983 */ /* 0x001ea20000300a00 */
[----:B-1----:R-:W-:-:S03]  /*150f0*/  IMAD.MOV.U32 R6, RZ, RZ, R24 ;  /* 0x000000ffff067224 */ /* 0x002fc600078e0018 */
[----:B------:R-:W2:Y:S04]  /*15100*/  LDL.LU.64 R26, [R1+0x2900] ;  /* 0x00290000011a7983 */ /* 0x000ea80000300a00 */
[----:B------:R-:W2:Y:S01]  /*15110*/  LDL.LU.64 R24, [R1+0x28f8] ;  /* 0x0028f80001187983 */ /* 0x000ea20000300a00 */
[C---:B------:R-:W-:Y:S08]  /*15120*/  HMMA.16816.F32 R16, R20.reuse, R12, R16 ;  /* 0x0000000c1410723c */ /* 0x040ff00000001810 */
[----:B--2---:R-:W-:Y:S11]  /*15130*/  HMMA.16816.F32 R24, R20, R4, R24 ;  /* 0x000000041418723c */ /* 0x004ff60000001818 */
[----:B------:R-:W-:Y:S11]  /*15140*/  @!UPT UIADD3 URZ, URZ, URZ, URZ ;  /* 0x0000003f3f3ff290 */ /* 0x000ff6000fffe03f */
[----:B------:R-:W-:Y:S01]  /*15150*/  @!UPT UIADD3 URZ, URZ, URZ, URZ ;  /* 0x0000003f3f3ff290 */ /* 0x000fe2000fffe03f */
[----:B------:R-:W-:Y:S04]  /*15160*/  STL.64 [R1+0x90], R24 ;  /* 0x0000901801007387 */ /* 0x000fe80000100a00 */
[----:B------:R0:W-:Y:S04]  /*15170*/  STL.64 [R1+0x98], R26 ;  /* 0x0000981a01007387 */ /* 0x0001e80000100a00 */
[----:B0-----:R-:W3:Y:S04]  /*15180*/  LDL.LU.64 R26, [R1+0x28f0] ;  /* 0x0028f000011a7983 */ /* 0x001ee80000300a00 */
[----:B------:R-:W3:Y:S04]  /*15190*/  LDL.LU.64 R24, [R1+0x28e8] ;  /* 0x0028e80001187983 */ /* 0x000ee80000300a00 */
[----:B------:R0:W-:Y:S04]  /*151a0*/  STL.64 [R1+0x28c0], R4 ;  /* 0x0028c00401007387 */ /* 0x0001e80000100a00 */
[----:B------:R-:W-:Y:S04]  /*151b0*/  STL.64 [R1+0x40], R16 ;  /* 0x0000401001007387 */ /* 0x000fe80000100a00 */
[----:B------:R-:W-:Y:S01]  /*151c0*/  STL.64 [R1+0x48], R18 ;  /* 0x0000481201007387 */ /* 0x000fe20000100a00 */
[----:B0-----:R-:W-:Y:S01]  /*151d0*/  IMAD.MOV.U32 R4, RZ, RZ, R6 ;  /* 0x000000ffff047224 */ /* 0x001fe200078e0006 */
[----:B------:R-:W-:-:S05]  /*151e0*/  MOV R5, R0 ;  /* 0x0000000000057202 */ /* 0x000fca0000000f00 */
        /* <DEDUP_REMOVED lines=20> */
[----:B--2---:R-:W-:Y:S04]  /*15330*/  STL.64 [R1+0x2890], R18 ;  /* 0x0028901201007387 */ /* 0x004fe80000100a00 */
[----:B------:R0:W-:Y:S04]  /*15340*/  STL.64 [R1+0x2888], R16 ;  /* 0x0028881001007387 */ /* 0x0001e80000100a00 */
[----:B0-----:R-:W3:Y:S02]  /*15350*/  LDL.LU.64 R16, [R1+0x70] ;  /* 0x0000700001107983 */ /* 0x001ee40000300a00 */
[C---:B---3--:R-:W-:Y:S11]  /*15360*/  HMMA.16816.F32 R4, R24.reuse, R16, R8 ;  /* 0x000000101804723c */ /* 0x048ff60000001808 */
[----:B------:R-:W-:Y:S11]  /*15370*/  @!UPT UIADD3 URZ, URZ, URZ, URZ ;  /* 0x0000003f3f3ff290 */ /* 0x000ff6000fffe03f */
[----:B------:R-:W-:Y:S02]  /*15380*/  @!UPT UIADD3 URZ, URZ, URZ, URZ ;  /* 0x0000003f3f3ff290 */ /* 0x000fe4000fffe03f */
[----:B------:R-:W-:Y:S01]  /*15390*/  IMAD.MOV.U32 R11, RZ, RZ, R4 ;  /* 0x000000ffff0b7224 */ /* 0x000fe200078e0004 */
[----:B------:R-:W-:Y:S02]  /*153a0*/  MOV R10, R5 ;  /* 0x00000005000a7202 */ /* 0x000fe40000000f00 */
[----:B------:R-:W2:Y:S01]  /*153b0*/  LDL.LU.64 R4, [R1+0x28e0] ;  /* 0x0028e00001047983 */ /* 0x000ea20000300a00 */
[----:B------:R-:W-:Y:S01]  /*153c0*/  IMAD.MOV.U32 R9, RZ, RZ, R6 ;  /* 0x000000ffff097224 */ /* 0x000fe200078e0006 */
[----:B------:R-:W-:Y:S02]  /*153d0*/  MOV R8, R7 ;  /* 0x0000000700087202 */ /* 0x000fe40000000f00 */
[----:B------:R-:W-:Y:S04]  /*153e0*/  STL.64 [R1+0x2878], R10 ;  /* 0x0028780a01007387 */ /* 0x000fe80000100a00 */
[----:B------:R0:W-:Y:S02]  /*153f0*/  STL.64 [R1+0x2870], R8 ;  /* 0x0028700801007387 */ /* 0x0001e40000100a00 */
[----:B0-----:R-:W-:Y:S01]  /*15400*/  IMAD.MOV.U32 R8, RZ, RZ, R29 ;  /* 0x000000ffff087224 */ /* 0x001fe200078e001d */
[----:B------:R-:W-:Y:S01]  /*15410*/  MOV R9, R3 ;  /* 0x0000000300097202 */ /* 0x000fe20000000f00 */
[----:B------:R-:W3:Y:S04]  /*15420*/  LDL.LU R29, [R1+0x28dc] ;  /* 0x0028dc00011d7983 */ /* 0x000ee80000300800 */
[----:B------:R-:W3:Y:S04]  /*15430*/  LDL.LU R3, [R1+0x28d8] ;  /* 0x0028d80001037983 */ /* 0x000ee80000300800 */
[----:B------:R-:W3:Y:S04]  /*15440*/  LDL.LU R10, [R1+0x118] ;  /* 0x00011800010a7983 */ /* 0x000ee80000300800 */
[----:B------:R-:W3:Y:S01]  /*15450*/  LDL.LU R11, [R1+0x11c] ;  /* 0x00011c00010b7983 */ /* 0x000ee20000300800 */
[----:B--2---:R-:W-:Y:S03]  /*15460*/  HMMA.16816.F32 R4, R24, R4, R12 ;  /* 0x000000041804723c */ /* 0x004fe6000000180c */
[----:B---3--:R-:W-:Y:S04]  /*15470*/  STL.64 [R1+0x28a0], R10 ;  /* 0x0028a00a01007387 */ /* 0x008fe80000100a00 */
[----:B------:R0:W-:Y:S04]  /*15480*/  STL.64 [R1+0x2898], R8 ;  /* 0x0028980801007387 */ /* 0x0001e80000100a00 */
[----:B0-----:R-:W2:Y:S04]  /*15490*/  LDL.LU R8, [R1+0x140] ;  /* 0x0001400001087983 */ /* 0x001ea80000300800 */
[----:B------:R-:W3:Y:S04]  /*154a0*/  LDL.LU.64 R14, [R1+0x28d0] ;  /* 0x0028d000010e7983 */ /* 0x000ee80000300a00 */
[----:B------:R-:W3:Y:S04]  /*154b0*/  LDL.LU.64 R12, [R1+0x28c8] ;  /* 0x0028c800010c7983 */ /* 0x000ee80000300a00 */
[----:B------:R0:W-:Y:S04]  /*154c0*/  STL.64 [R1+0x10], R4 ;  /* 0x0000100401007387 */ /* 0x0001e80000100a00 */
[----:B0-----:R-:W3:Y:S01]  /*154d0*/  LDL.LU.64 R4, [R1+0x28c0] ;  /* 0x0028c00001047983 */ /* 0x001ee20000300a00 */
[----:B----4-:R-:W-:Y:S01]  /*154e0*/  MOV R10, R28 ;  /* 0x0000001c000a7202 */ /* 0x010fe20000000f00 */
[----:B------:R-:W-:Y:S01]  /*154f0*/  IMAD.MOV.U32 R11, RZ, RZ, R3 ;  /* 0x000000ffff0b7224 */ /* 0x000fe200078e0003 */
[----:B------:R-:W-:Y:S01]  /*15500*/  MOV R28, R6 ;  /* 0x00000006001c7202 */ /* 0x000fe20000000f00 */
[----:B------:R-:W-:-:S04]  /*15510*/  IMAD.MOV.U32 R3, RZ, RZ, R7 ;  /* 0x000000ffff037224 */ /* 0x000fc800078e0007 */
[----:B------:R-:W-:Y:S01]  /*15520*/  STL [R1+0x2868], R28 ;  /* 0x0028681c01007387 */ /* 0x000fe20000100800 */
[----:B------:R-:W-:Y:S01]  /*15530*/  IMAD.MOV.U32 R9, RZ, RZ, R29 ;  /* 0x000000ffff097224 */ /* 0x000fe200078e001d */
[C---:B---3--:R-:W-:Y:S02]  /*15540*/  HMMA.16816.F32 R4, R24.reuse, R4, R12 ;  /* 0x000000041804723c */ /* 0x048fe4000000180c */
[----:B------:R-:W3:Y:S11]  /*15550*/  LDL.LU.64 R12, [R1+0x28b8] ;  /* 0x0028b800010c7983 */ /* 0x000ef60000300a00 */
[----:B------:R-:W-:Y:S10]  /*15560*/  @!UPT UIADD3 URZ, URZ, URZ, URZ ;  /* 0x0000003f3f3ff290 */ /* 0x000ff4000fffe03f */
[----:B------:R0:W-:Y:S01]  /*15570*/  STL [R1], R4 ;  /* 0x0000000401007387 */ /* 0x0001e20000100800 */
[----:B------:R-:W-:Y:S01]  /*15580*/  IMAD.MOV.U32 R14, RZ, RZ, R6 ;  /* 0x000000ffff0e7224 */ /* 0x000fe200078e0006 */
[----:B------:R-:W-:Y:S02]  /*15590*/  MOV R29, R7 ;  /* 0x00000007001d7202 */ /* 0x000fe40000000f00 */
[----:B------:R-:W-:Y:S01]  /*155a0*/  MOV R15, R5 ;  /* 0x00000005000f7202 */ /* 0x000fe20000000f00 */
[----:B------:R-:W2:Y:S04]  /*155b0*/  LDL.LU.64 R6, [R1+0x28b0] ;  /* 0x0028b00001067983 */ /* 0x000ea80000300a00 */
[----:B0-----:R-:W2:Y:S01]  /*155c0*/  LDL.LU.64 R4, [R1+0x28a8] ;  /* 0x0028a80001047983 */ /* 0x001ea20000300a00 */
[----:B------:R-:W-:Y:S01]  /*155d0*/  IMAD.MOV.U32 R28, RZ, RZ, R16 ;  /* 0x000000ffff1c7224 */ /* 0x000fe200078e0010 */
[----:B------:R-:W-:Y:S01]  /*155e0*/  MOV R0, R17 ;  /* 0x0000001100007202 */ /* 0x000fe20000000f00 */
[----:B---3--:R-:W-:Y:S01]  /*155f0*/  HMMA.16816.F32 R24, R24, R12, R20 ;  /* 0x0000000c1818723c */ /* 0x008fe20000001814 */
[----:B------:R-:W0:Y:S07]  /*15600*/  LDSM.16.MT88.4 R20, [R2+0x11800] ;  /* 0x011800000214783b */ /* 0x000e2e0000004200 */
[C---:B--2---:R-:W-:Y:S11]  /*15610*/  HMMA.16816.F32 R8, R4.reuse, R16, R8 ;  /* 0x000000100408723c */ /* 0x044ff60000001808 */
[----:B------:R-:W-:Y:S04]  /*15620*/  @!UPT UIADD3 URZ, URZ, URZ, URZ ;  /* 0x0000003f3f3ff290 */ /* 0x000fe8000fffe03f */
[----:B------:R-:W-:Y:S04]  /*15630*/  STL.64 [R1+0x2790], R26 ;  /* 0x0027901a01007387 */ /* 0x000fe80000100a00 */
[----:B------:R1:W-:Y:S04]  /*15640*/  STL.64 [R1+0x2788], R24 ;  /* 0x0027881801007387 */ /* 0x0003e80000100a00 */
[----:B-1----:R-:W2:Y:S04]  /*15650*/  LDL.LU.64 R24, [R1+0x60] ;  /* 0x0000600001187983 */ /* 0x002ea80000300a00 */
[----:B------:R-:W3:Y:S04]  /*15660*/  LDL.LU.64 R26, [R1+0x68] ;  /* 0x00006800011a7983 */ /* 0x000ee80000300a00 */
[----:B------:R-:W-:Y:S04]  /*15670*/  STL [R1+0x2770], R2 ;  /* 0x0027700201007387 */ /* 0x000fe80000100800 */
[----:B0-----:R-:W-:Y:S04]  /*15680*/  STL.64 [R1+0x2768], R22 ;  /* 0x0027681601007387 */ /* 0x001fe80000100a00 */
[----:B------:R0:W-:Y:S04]  /*15690*/  STL.64 [R1+0x2760], R20 ;  /* 0x0027601401007387 */ /* 0x0001e80000100a00 */
[----:B0-----:R-:W4:Y:S04]  /*156a0*/  LDL.LU.64 R20, [R1+0x30] ;  /* 0x0000300001147983 */ /* 0x001f280000300a00 */
[----:B------:R-:W-:Y:S04]  /*156b0*/  STL.64 [R1+0xd0], R8 ;  /* 0x0000d00801007387 */ /* 0x000fe80000100a00 */
[----:B------:R0:W-:Y:S04]  /*156c0*/  STL.64 [R1+0xd8], R10 ;  /* 0x0000d80a01007387 */ /* 0x0001e80000100a00 */
[----:B0-----:R-:W2:Y:S04]  /*156d0*/  LDL.LU.64 R10, [R1+0x28a0] ;  /* 0x0028a000010a7983 */ /* 0x001ea80000300a00 */
[----:B------:R-:W2:Y:S04]  /*156e0*/  LDL.LU.64 R8, [R1+0x2898] ;  /* 0x0028980001087983 */ /* 0x000ea80000300a00 */
[----:B------:R-:W4:Y:S04]  /*156f0*/  LDL.LU.64 R18, [R1+0x2890] ;  /* 0x0028900001127983 */ /* 0x000f280000300a00 */
[----:B------:R-:W4:Y:S01]  /*15700*/  LDL.LU.64 R16, [R1+0x2888] ;  /* 0x0028880001107983 */ /* 0x000f220000300a00 */
[C---:B--2---:R-:W-:Y:S08]  /*15710*/  HMMA.16816.F32 R8, R4.reuse, R24, R8 ;  /* 0x000000180408723c */ /* 0x044ff00000001808 */
[----:B----4-:R-:W-:Y:S11]  /*15720*/  HMMA.16816.F32 R16, R4, R20, R16 ;  /* 0x000000140410723c */ /* 0x010ff60000001810 */
[----:B------:R-:W-:Y:S05]  /*15730*/  @!UPT UIADD3 URZ, URZ, URZ, URZ ;  /* 0x0000003f3f3ff290 */ /* 0x000fea000fffe03f */
[----:B------:R-:W-:Y:S01]  /*15740*/  MOV R23, R10 ;  /* 0x0000000a00177202 */ /* 0x000fe20000000f00 */
[----:B------:R-:W-:Y:S01]  /*15750*/  IMAD.MOV.U32 R22, RZ, RZ, R11 ;  /* 0x000000ffff167224 */ /* 0x000fe200078e000b */
[----:B------:R-:W-:-:S05]  /*15760*/  MOV R2, R9 ;  /* 0x0000000900027202 */ /* 0x000fca0000000f00 */
[----:B------:R-:W-:Y:S04]  /*15770*/  STL.64 [R1+0x120], R16 ;  /* 0x0001201001007387 */ /* 0x000fe80000100a00 */
[----:B------:R0:W-:Y:S04]  /*15780*/  STL.64 [R1+0x128], R18 ;  /* 0x0001281201007387 */ /* 0x0001e80000100a00 */
[----:B0-----:R-:W2:Y:S04]  /*15790*/  LDL.LU.64 R18, [R1+0x2880] ;  /* 0x0028800001127983 */ /* 0x001ea80000300a00 */
[----:B------:R0:W-:Y:S04]  /*157a0*/  STL [R1+0x1a0], R8 ;  /* 0x0001a00801007387 */ /* 0x0001e80000100800 */
[----:B------:R-:W4:Y:S04]  /*157b0*/  LDL.LU.64 R10, [R1+0x2878] ;  /* 0x00287800010a7983 */ /* 0x000f280000300a00 */
[----:B0-----:R-:W2:Y:S04]  /*157c0*/  LDL.LU.64 R8, [R1+0x2870] ;  /* 0x0028700001087983 */ /* 0x001ea80000300a00 */
[----:B---3--:R-:W-:Y:S04]  /*157d0*/  STL.64 [R1+0x2838], R26 ;  /* 0x0028381a01007387 */ /* 0x008fe80000100a00 */
[----:B------:R-:W-:Y:S04]  /*157e0*/  STL.64 [R1+0x2830], R24 ;  /* 0x0028301801007387 */ /* 0x000fe80000100a00 */
[----:B------:R2:W-:Y:S02]  /*157f0*/  STL.64 [R1+0x27a8], R22 ;  /* 0x0027a81601007387 */ /* 0x0005e40000100a00 */
[----:B--2---:R-:W-:Y:S01]  /*15800*/  MOV R23, R8 ;  /* 0x0000000800177202 */ /* 0x004fe20000000f00 */
[----:B------:R-:W-:Y:S01]  /*15810*/  IMAD.MOV.U32 R22, RZ, RZ, R9 ;  /* 0x000000ffff167224 */ /* 0x000fe200078e0009 */
[----:B------:R-:W2:Y:S04]  /*15820*/  LDL.LU R8, [R1+0xc0] ;  /* 0x0000c00001087983 */ /* 0x000ea80000300800 */
[----:B------:R-:W2:Y:S01]  /*15830*/  LDL.LU R9, [R1+0xc4] ;  /* 0x0000c40001097983 */ /* 0x000ea20000300800 */
[----:B------:R-:W-:Y:S01]  /*15840*/  MOV R17, R20 ;  /* 0x0000001400117202 */ /* 0x000fe20000000f00 */
[----:B------:R-:W-:Y:S01]  /*15850*/  IMAD.MOV.U32 R16, RZ, RZ, R21 ;  /* 0x000000ffff107224 */ /* 0x000fe200078e0015 */
[----:B----4-:R-:W-:Y:S01]  /*15860*/  MOV R20, R11 ;  /* 0x0000000b00147202 */ /* 0x010fe20000000f00 */
[----:B------:R-:W-:Y:S01]  /*15870*/  IMAD.MOV.U32 R11, RZ, RZ, R18 ;  /* 0x000000ffff0b7224 */ /* 0x000fe200078e0012 */
[----:B------:R-:W-:-:S02]  /*15880*/  MOV R21, R10 ;  /* 0x0000000a00157202 */ /* 0x000fc40000000f00 */
[----:B------:R-:W-:Y:S02]  /*15890*/  MOV R10, R19 ;  /* 0x00000013000a7202 */ /* 0x000fe40000000f00 */
[----:B------:R-:W-:Y:S02]  /*158a0*/  MOV R24, R17 ;  /* 0x0000001100187202 */ /* 0x000fe40000000f00 */
[----:B------:R-:W-:Y:S01]  /*158b0*/  MOV R25, R16 ;  /* 0x0000001000197202 */ /* 0x000fe20000000f00 */
[----:B------:R-:W-:Y:S04]  /*158c0*/  STL.64 [R1+0x2848], R10 ;  /* 0x0028480a01007387 */ /* 0x000fe80000100a00 */
[----:B--2---:R0:W-:Y:S04]  /*158d0*/  STL.64 [R1+0x2840], R8 ;  /* 0x0028400801007387 */ /* 0x0041e80000100a00 */
[----:B------:R-:W2:Y:S04]  /*158e0*/  LDL.LU R16, [R1+0x100] ;  /* 0x0001000001107983 */ /* 0x000ea80000300800 */
[----:B------:R-:W2:Y:S04]  /*158f0*/  LDL.LU R17, [R1+0x104] ;  /* 0x0001040001117983 */ /* 0x000ea80000300800 */
[----:B------:R-:W2:Y:S04]  /*15900*/  LDL.LU R18, [R1+0x108] ;  /* 0x0001080001127983 */ /* 0x000ea80000300800 */
[----:B------:R-:W2:Y:S04]  /*15910*/  LDL.LU R19, [R1+0x10c] ;  /* 0x00010c0001137983 */ /* 0x000ea80000300800 */
[----:B------:R1:W-:Y:S04]  /*15920*/  STL.64 [R1+0x2850], R24 ;  /* 0x0028501801007387 */ /* 0x0003e80000100a00 */
[----:B0-----:R-:W3:Y:S04]  /*15930*/  LDL.LU R8, [R1+0xe0] ;  /* 0x0000e00001087983 */ /* 0x001ee80000300800 */
[----:B------:R-:W3:Y:S04]  /*15940*/  LDL.LU R9, [R1+0xe4] ;  /* 0x0000e40001097983 */ /* 0x000ee80000300800 */
[----:B------:R-:W3:Y:S04]  /*15950*/  LDL.LU R10, [R1+0xe8] ;  /* 0x0000e800010a7983 */ /* 0x000ee80000300800 */
[----:B------:R-:W3:Y:S04]  /*15960*/  LDL.LU R11, [R1+0xec] ;  /* 0x0000ec00010b7983 */ /* 0x000ee80000300800 */
[----:B-1----:R-:W4:Y:S04]  /*15970*/  LDL.LU R24, [R1+0xf0] ;  /* 0x0000f00001187983 */ /* 0x002f280000300800 */
[----:B------:R-:W4:Y:S04]  /*15980*/  LDL.LU R25, [R1+0xf4] ;  /* 0x0000f40001197983 */ /* 0x000f280000300800 */
[----:B------:R-:W4:Y:S04]  /*15990*/  LDL.LU R26, [R1+0xf8] ;  /* 0x0000f800011a7983 */ /* 0x000f280000300800 */
[----:B------:R-:W4:Y:S04]  /*159a0*/  LDL.LU R27, [R1+0xfc] ;  /* 0x0000fc00011b7983 */ /* 0x000f280000300800 */
        /* <DEDUP_REMOVED lines=18> */
[----:B------:R-:W-:Y:S03]  /*15ad0*/  HMMA.16816.F32 R4, R4, R12, R16 ;  /* 0x0000000c0404723c */ /* 0x000fe60000001810 */
[----:B--2---:R-:W-:Y:S04]  /*15ae0*/  STL.64 [R1+0x2800], R22 ;  /* 0x0028001601007387 */ /* 0x004fe80000100a00 */
[----:B------:R0:W-:Y:S02]  /*15af0*/  STL.64 [R1+0x27f8], R20 ;  /* 0x0027f81401007387 */ /* 0x0001e40000100a00 */
[----:B0-----:R-:W-:-:S02]  /*15b00*/  IMAD.MOV.U32 R20, RZ, RZ, R28 ;  /* 0x000000ffff147224 */ /* 0x001fc400078e001c */
[----:B------:R-:W2:Y:S04]  /*15b10*/  LDL.LU R28, [R1+0x2868] ;  /* 0x00286800011c7983 */ /* 0x000ea80000300800 */
[----:B------:R-:W2:Y:S04]  /*15b20*/  LDL R22, [R1+0x78] ;  /* 0x0000780001167983 */ /* 0x000ea80000100800 */
[----:B------:R-:W2:Y:S04]  /*15b30*/  LDL R23, [R1+0x7c] ;  /* 0x00007c0001177983 */ /* 0x000ea80000100800 */
[----:B------:R-:W4:Y:S04]  /*15b40*/  LDL.LU.64 R18, [R1+0x2860] ;  /* 0x0028600001127983 */ /* 0x000f280000300a00 */
[----:B------:R-:W4:Y:S01]  /*15b50*/  LDL.LU.64 R16, [R1+0x2858] ;  /* 0x0028580001107983 */ /* 0x000f220000300a00 */
[----:B------:R-:W-:-:S02]  /*15b60*/  MOV R21, R0 ;  /* 0x0000000000157202 */ /* 0x000fc40000000f00 */
[----:B------:R-:W-:Y:S01]  /*15b70*/  MOV R0, R7 ;  /* 0x0000000700007202 */ /* 0x000fe20000000f00 */
[----:B------:R0:W-:Y:S04]  /*15b80*/  STL.64 [R1+0x100], R4 ;  /* 0x0001000401007387 */ /* 0x0001e80000100a00 */
[----:B------:R1:W-:Y:S04]  /*15b90*/  STL [R1+0x108], R6 ;  /* 0x0001080601007387 */ /* 0x0003e80000100800 */
[----:B------:R-:W2:Y:S01]  /*15ba0*/  LDL R7, [R1+0x10d0] ;  /* 0x0010d00001077983 */ /* 0x000ea20000100800 */
[C---:B----4-:R-:W-:Y:S03]  /*15bb0*/  HMMA.16816.F32 R24, R16.reuse, R20, R24 ;  /* 0x000000141018723c */ /* 0x050fe60000001818 */
[----:B--2---:R2:W-:Y:S04]  /*15bc0*/  STL [R1+0x2808], R7 ;  /* 0x0028080701007387 */ /* 0x0045e80000100800 */
[----:B0-----:R-:W4:Y:S04]  /*15bd0*/  LDL.LU R4, [R1+0x50] ;  /* 0x0000500001047983 */ /* 0x001f280000300800 */
[----:B------:R-:W4:Y:S04]  /*15be0*/  LDL.LU R5, [R1+0x54] ;  /* 0x0000540001057983 */ /* 0x000f280000300800 */
[----:B-1----:R-:W4:Y:S04]  /*15bf0*/  LDL.LU R6, [R1+0x58] ;  /* 0x0000580001067983 */ /* 0x002f280000300800 */
[----:B--2---:R-:W4:Y:S04]  /*15c00*/  LDL.LU R7, [R1+0x5c] ;  /* 0x00005c0001077983 */ /* 0x004f280000300800 */
[----:B------:R0:W-:Y:S04]  /*15c10*/  STL.64 [R1+0xf0], R24 ;  /* 0x0000f01801007387 */ /* 0x0001e80000100a00 */
[----:B------:R3:W-:Y:S04]  /*15c20*/  STL.64 [R1+0xf8], R26 ;  /* 0x0000f81a01007387 */ /* 0x0007e80000100a00 */
[----:B0-----:R-:W3:Y:S02]  /*15c30*/  LDL.LU.64 R24, [R1+0x2850] ;  /* 0x0028500001187983 */ /* 0x001ee40000300a00 */
[C---:B---3--:R-:W-:Y:S02]  /*15c40*/  HMMA.16816.F32 R24, R16.reuse, R24, R8 ;  /* 0x000000181018723c */ /* 0x048fe40000001808 */
[----:B------:R-:W2:Y:S04]  /*15c50*/  LDL.LU.64 R10, [R1+0x2848] ;  /* 0x00284800010a7983 */ /* 0x000ea80000300a00 */
[----:B------:R-:W2:Y:S11]  /*15c60*/  LDL.LU.64 R8, [R1+0x2840] ;  /* 0x0028400001087983 */ /* 0x000eb60000300a00 */
[----:B------:R-:W-:Y:S06]  /*15c70*/  @!UPT UIADD3 URZ, URZ, URZ, URZ ;  /* 0x0000003f3f3ff290 */ /* 0x000fec000fffe03f */
[----:B------:R-:W-:Y:S04]  /*15c80*/  STL.64 [R1+0xe0], R24 ;  /* 0x0000e01801007387 */ /* 0x000fe80000100a00 */
[----:B------:R0:W-:Y:S04]  /*15c90*/  STL.64 [R1+0xe8], R26 ;  /* 0x0000e81a01007387 */ /* 0x0001e80000100a00 */
[----:B0-----:R-:W3:Y:S04]  /*15ca0*/  LDL.LU.64 R26, [R1+0x2838] ;  /* 0x00283800011a7983 */ /* 0x001ee80000300a00 */
[----:B------:R-:W2:Y:S02]  /*15cb0*/  LDL.LU.64 R24, [R1+0x2830] ;  /* 0x0028300001187983 */ /* 0x000ea40000300a00 */
[C---:B--2---:R-:W-:Y:S11]  /*15cc0*/  HMMA.16816.F32 R8, R16.reuse, R24, R8 ;  /* 0x000000181008723c */ /* 0x044ff60000001808 */
[----:B------:R-:W-:Y:S11]  /*15cd0*/  @!UPT UIADD3 URZ, URZ, URZ, URZ ;  /* 0x0000003f3f3ff290 */ /* 0x000ff6000fffe03f */
[----:B------:R-:W-:Y:S01]  /*15ce0*/  @!UPT UIADD3 URZ, URZ, URZ, URZ ;  /* 0x0000003f3f3ff290 */ /* 0x000fe2000fffe03f */
[----:B------:R-:W-:Y:S04]  /*15cf0*/  STL.64 [R1+0x180], R8 ;  /* 0x0001800801007387 */ /* 0x000fe80000100a00 */
[----:B------:R0:W-:Y:S04]  /*15d00*/  STL.64 [R1+0x188], R10 ;  /* 0x0001880a01007387 */ /* 0x0001e80000100a00 */
[----:B0-----:R-:W2:Y:S04]  /*15d10*/  LDL.LU.64 R10, [R1+0x2828] ;  /* 0x00282800010a7983 */ /* 0x001ea80000300a00 */
[----:B------:R-:W2:Y:S02]  /*15d20*/  LDL.LU.64 R8, [R1+0x2820] ;  /* 0x0028200001087983 */ /* 0x000ea40000300a00 */
[----:B--2---:R-:W-:Y:S02]  /*15d30*/  HMMA.16816.F32 R16, R16, R12, R8 ;  /* 0x0000000c1010723c */ /* 0x004fe40000001808 */
[----:B------:R-:W4:Y:S04]  /*15d40*/  LDL.LU.64 R10, [R1+0x2818] ;  /* 0x00281800010a7983 */ /* 0x000f280000300a00 */
[----:B------:R-:W4:Y:S11]  /*15d50*/  LDL.LU.64 R8, [R1+0x2810] ;  /* 0x0028100001087983 */ /* 0x000f360000300a00 */
[----:B------:R-:W-:Y:S06]  /*15d60*/  @!UPT UIADD3 URZ, URZ, URZ, URZ ;  /* 0x0000003f3f3ff290 */ /* 0x000fec000fffe03f */
[----:B------:R-:W-:Y:S04]  /*15d70*/  STL.64 [R1+0x170], R16 ;  /* 0x0001701001007387 */ /* 0x000fe80000100a00 */
[----:B------:R0:W-:Y:S04]  /*15d80*/  STL.64 [R1+0x178], R18 ;  /* 0x0001781201007387 */ /* 0x0001e80000100a00 */
[----:B0-----:R-:W2:Y:S01]  /*15d90*/  LDL.LU.64 R18, [R1+0x38] ;  /* 0x0000380001127983 */ /* 0x001ea20000300a00 */
[C---:B----4-:R-:W-:Y:S03]  /*15da0*/  HMMA.16816.F32 R20, R8.reuse, R22, R4 ;  /* 0x000000160814723c */ /* 0x050fe60000001804 */
[----:B------:R-:W4:Y:S11]  /*15db0*/  LDL.LU R7, [R1+0x2808] ;  /* 0x0028080001077983 */ /* 0x000f360000300800 */
[----:B------:R-:W-:Y:S09]  /*15dc0*/  @!UPT UIADD3 URZ, URZ, URZ, URZ ;  /* 0x0000003f3f3ff290 */ /* 0x000ff2000fffe03f */
[----:B------:R-:W-:Y:S04]  /*15dd0*/  STL.64 [R1+0x160], R20 ;  /* 0x0001601401007387 */ /* 0x000fe80000100a00 */
[----:B------:R0:W-:Y:S04]  /*15de0*/  STL.64 [R1+0x168], R22 ;  /* 0x0001681601007387 */ /* 0x0001e80000100a00 */
[----:B0-----:R-:W2:Y:S04]  /*15df0*/  LDL.LU.64 R22, [R1+0x2800] ;  /* 0x0028000001167983 */ /* 0x001ea80000300a00 */
[----:B------:R-:W2:Y:S04]  /*15e00*/  LDL.LU.64 R20, [R1+0x27f8] ;  /* 0x0027f80001147983 */ /* 0x000ea80000300a00 */
[----:B----4-:R-:W0:Y:S04]  /*15e10*/  LDSM.16.MT88.4 R4, [R7+0x11800] ;  /* 0x011800000704783b */ /* 0x010e280000004200 */
[----:B0-----:R-:W-:Y:S04]  /*15e20*/  STL.64 [R1+0x2728], R6 ;  /* 0x0027280601007387 */ /* 0x001fe80000100a00 */
[----:B------:R0:W-:Y:S04]  /*15e30*/  STL.64 [R1+0x2720], R4 ;  /* 0x0027200401007387 */ /* 0x0001e80000100a00 */
[----:B0-----:R-:W4:Y:S01]  /*15e40*/  LDL.LU R4, [R1] ;  /* 0x0000000001047983 */ /* 0x001f220000300800 */
[C---:B--2---:R-:W-:Y:S01]  /*15e50*/  HMMA.16816.F32 R20, R8.reuse, R18, R20 ;  /* 0x000000120814723c */ /* 0x044fe20000001814 */
[----:B------:R-:W-:Y:S01]  /*15e60*/  MOV R6, R14 ;  /* 0x0000000e00067202 */ /* 0x000fe20000000f00 */
[----:B------:R-:W-:Y:S01]  /*15e70*/  IMAD.MOV.U32 R5, RZ, RZ, R15 ;  /* 0x000000ffff057224 */ /* 0x000fe200078e000f */
[----:B------:R-:W-:Y:S01]  /*15e80*/  MOV R7, R29 ;  /* 0x0000001d00077202 */ /* 0x000fe20000000f00 */
[----:B------:R-:W2:Y:S04]  /*15e90*/  LDL.LU R15, [R1+0x27f4] ;  /* 0x0027f400010f7983 */ /* 0x000ea80000300800 */
[----:B------:R-:W2:Y:S04]  /*15ea0*/  LDL.LU R14, [R1+0x27f0] ;  /* 0x0027f000010e7983 */ /* 0x000ea80000300800 */
[----:B------:R0:W-:Y:S04]  /*15eb0*/  STL.64 [R1+0x27a0], R6 ;  /* 0x0027a00601007387 */ /* 0x0001e80000100a00 */
[----:B----4-:R-:W-:Y:S04]  /*15ec0*/  STL.64 [R1+0x2798], R4 ;  /* 0x0027980401007387 */ /* 0x010fe80000100a00 */
[----:B0-----:R-:W4:Y:S04]  /*15ed0*/  LDL.LU.64 R6, [R1+0x78] ;  /* 0x0000780001067983 */ /* 0x001f280000300a00 */
[----:B------:R-:W-:Y:S04]  /*15ee0*/  STL.64 [R1+0x150], R20 ;  /* 0x0001501401007387 */ /* 0x000fe80000100a00 */
[----:B------:R0:W-:Y:S04]  /*15ef0*/  STL.64 [R1+0x158], R22 ;  /* 0x0001581601007387 */ /* 0x0001e80000100a00 */
[----:B0-----:R-:W3:Y:S04]  /*15f00*/  LDL.LU.64 R22, [R1+0x27e8] ;  /* 0x0027e80001167983 */ /* 0x001ee80000300a00 */
[----:B------:R-:W3:Y:S02]  /*15f10*/  LDL.LU.64 R20, [R1+0x27e0] ;  /* 0x0027e00001147983 */ /* 0x000ee40000300a00 */
[C---:B---3--:R-:W-:Y:S11]  /*15f20*/  HMMA.16816.F32 R20, R8.reuse, R26, R20 ;  /* 0x0000001a0814723c */ /* 0x048ff60000001814 */
        /* <DEDUP_REMOVED lines=8> */
[----:B------:R-:W4:Y:S04]  /*15fb0*/  LDL.LU.64 R20, [R1+0x27c0] ;  /* 0x0027c00001147983 */ /* 0x000f280000300a00 */
[----:B------:R-:W4:Y:S04]  /*15fc0*/  LDL.LU.64 R14, [R1+0x27b8] ;  /* 0x0027b800010e7983 */ /* 0x000f280000300a00 */
[----:B------:R-:W4:Y:S09]  /*15fd0*/  LDL.LU.64 R12, [R1+0x27b0] ;  /* 0x0027b000010c7983 */ /* 0x000f320000300a00 */
[----:B------:R0:W-:Y:S04]  /*15fe0*/  STL.64 [R1+0x130], R8 ;  /* 0x0001300801007387 */ /* 0x0001e80000100a00 */
[----:B------:R-:W-:Y:S04]  /*15ff0*/  STL [R1+0x138], R10 ;  /* 0x0001380a01007387 */ /* 0x000fe80000100800 */
[----:B0-----:R-:W2:Y:S04]  /*16000*/  LDL.LU R8, [R1+0x10] ;  /* 0x0000100001087983 */ /* 0x001ea80000300800 */
[----:B------:R-:W2:Y:S01]  /*16010*/  LDL.LU R9, [R1+0x14] ;  /* 0x0000140001097983 */ /* 0x000ea20000300800 */
[----:B------:R-:W-:-:S05]  /*16020*/  IMAD.MOV.U32 R29, RZ, RZ, R11 ;  /* 0x000000ffff1d7224 */ /* 0x000fca00078e000b */
[----:B------:R-:W-:Y:S01]  /*16030*/  STL [R1+0x2700], R29 ;  /* 0x0027001d01007387 */ /* 0x000fe20000100800 */
[----:B----4-:R-:W-:Y:S11]  /*16040*/  HMMA.16816.F32 R20, R12, R6, R20 ;  /* 0x000000060c14723c */ /* 0x010ff60000001814 */
[----:B------:R-:W-:Y:S11]  /*16050*/  @!UPT UIADD3 URZ, URZ, URZ, URZ ;  /* 0x0000003f3f3ff290 */ /* 0x000ff6000fffe03f */
[----:B------:R-:W-:Y:S01]  /*16060*/  @!UPT UIADD3 URZ, URZ, URZ, URZ ;  /* 0x0000003f3f3ff290 */ /* 0x000fe2000fffe03f */
[----:B------:R0:W-:Y:S04]  /*16070*/  STL.64 [R1+0x20], R20 ;  /* 0x0000201401007387 */ /* 0x0001e80000100a00 */
[----:B------:R1:W-:Y:S01]  /*16080*/  STL.64 [R1+0x28], R22 ;  /* 0x0000281601007387 */ /* 0x0003e20000100a00 */
[----:B0-----:R-:W-:Y:S01]  /*16090*/  IMAD.MOV.U32 R21, RZ, RZ, R6 ;  /* 0x000000ffff157224 */ /* 0x001fe200078e0006 */
[----:B------:R-:W-:Y:S02]  /*160a0*/  MOV R20, R7 ;  /* 0x0000000700147202 */ /* 0x000fe40000000f00 */
[----:B-1----:R-:W3:Y:S04]  /*160b0*/  LDL.LU.64 R22, [R1+0x27a8] ;  /* 0x0027a80001167983 */ /* 0x002ee80000300a00 */
[----:B------:R-:W4:Y:S04]  /*160c0*/  LDL.LU.64 R6, [R1+0x27a0] ;  /* 0x0027a00001067983 */ /* 0x000f280000300a00 */
[----:B------:R-:W4:Y:S01]  /*160d0*/  LDL.LU.64 R4, [R1+0x2798] ;  /* 0x0027980001047983 */ /* 0x000f220000300a00 */
[----:B------:R-:W-:-:S02]  /*160e0*/  MOV R10, R28 ;  /* 0x0000001c000a7202 */ /* 0x000fc40000000f00 */
[----:B------:R-:W-:-:S07]  /*160f0*/  MOV R11, R3 ;  /* 0x00000003000b7202 */ /* 0x000fce0000000f00 */
[C---:B--2---:R-:W-:Y:S01]  /*16100*/  HMMA.16816.F32 R8, R12.reuse, R18, R8 ;  /* 0x000000120c08723c */ /* 0x044fe20000001808 */
[----:B---3--:R0:W-:Y:S04]  /*16110*/  STL.64 [R1+0x2780], R22 ;  /* 0x0027801601007387 */ /* 0x0081e80000100a00 */
[----:B------:R-:W-:Y:S04]  /*16120*/  STL.64 [R1+0x2778], R20 ;  /* 0x0027781401007387 */ /* 0x000fe80000100a00 */
[----:B0-----:R-:W2:Y:S11]  /*16130*/  LDL.LU.64 R22, [R1+0xa8] ;  /* 0x0000a80001167983 */ /* 0x001eb60000300a00 */
[----:B------:R-:W-:Y:S03]  /*16140*/  @!UPT UIADD3 URZ, URZ, URZ, URZ ;  /* 0x0000003f3f3ff290 */ /* 0x000fe6000fffe03f */
[----:B------:R-:W-:Y:S04]  /*16150*/  STL.64 [R1+0x10], R8 ;  /* 0x0000100801007387 */ /* 0x000fe80000100a00 */
[----:B------:R4:W-:Y:S02]  /*16160*/  STL.64 [R1+0x18], R10 ;  /* 0x0000180a01007387 */ /* 0x0009e40000100a00 */
[----:B----4-:R-:W-:Y:S07]  /*16170*/  HMMA.16816.F32 R8, R12, R26, R4 ;  /* 0x0000001a0c08723c */ /* 0x010fee0000001804 */
[----:B------:R-:W-:Y:S01]  /*16180*/  MOV R5, R26 ;  /* 0x0000001a00057202 */ /* 0x000fe20000000f00 */
[----:B------:R-:W-:-:S02]  /*16190*/  IMAD.MOV.U32 R4, RZ, RZ, R27 ;  /* 0x000000ffff047224 */ /* 0x000fc400078e001b */
[----:B------:R-:W3:Y:S04]  /*161a0*/  LDL.LU.64 R26, [R1+0x2790] ;  /* 0x00279000011a7983 */ /* 0x000ee80000300a00 */
[----:B------:R-:W3:Y:S09]  /*161b0*/  LDL.LU.64 R24, [R1+0x2788] ;  /* 0x0027880001187983 */ /* 0x000ef20000300a00 */
[----:B------:R-:W-:Y:S01]  /*161c0*/  STL.64 [R1+0x110], R8 ;  /* 0x0001100801007387 */ /* 0x000fe20000100a00 */
[----:B------:R-:W-:-:S03]  /*161d0*/  MOV R29, R11 ;  /* 0x0000000b001d7202 */ /* 0x000fc60000000f00 */
[----:B------:R3:W-:Y:S01]  /*161e0*/  STL [R1+0x118], R10 ;  /* 0x0001180a01007387 */ /* 0x0007e20000100800 */
[----:B--2---:R-:W-:Y:S01]  /*161f0*/  MOV R17, R22 ;  /* 0x0000001600117202 */ /* 0x004fe20000000f00 */
[----:B------:R-:W-:Y:S01]  /*16200*/  IMAD.MOV.U32 R16, RZ, RZ, R23 ;  /* 0x000000ffff107224 */ /* 0x000fe200078e0017 */
[----:B---3--:R-:W-:Y:S01]  /*16210*/  HMMA.16816.F32 R8, R12, R22, R24 ;  /* 0x000000160c08723c */ /* 0x008fe20000001818 */
[----:B------:R-:W2:Y:S04]  /*16220*/  LDL.LU.64 R22, [R1+0x2780] ;  /* 0x0027800001167983 */ /* 0x000ea80000300a00 */
[----:B------:R-:W3:Y:S11]  /*16230*/  LDL.LU.64 R20, [R1+0x2778] ;  /* 0x0027780001147983 */ /* 0x000ef60000300a00 */
[----:B------:R-:W-:Y:S07]  /*16240*/  @!UPT UIADD3 URZ, URZ, URZ, URZ ;  /* 0x0000003f3f3ff290 */ /* 0x000fee000fffe03f */
[----:B------:R-:W-:Y:S04]  /*16250*/  STL.64 [R1+0xc0], R8 ;  /* 0x0000c00801007387 */ /* 0x000fe80000100a00 */
[----:B------:R-:W-:Y:S04]  /*16260*/  STL.64 [R1+0x2758], R18 ;  /* 0x0027581201007387 */ /* 0x000fe80000100a00 */
[----:B------:R0:W-:Y:S04]  /*16270*/  STL.64 [R1+0x2750], R16 ;  /* 0x0027501001007387 */ /* 0x0001e80000100a00 */
[----:B------:R-:W4:Y:S01]  /*16280*/  LDL R25, [R1+0x10d0] ;  /* 0x0010d00001197983 */ /* 0x000f220000100800 */
[----:B------:R-:W-:Y:S01]  /*16290*/  IMAD.MOV.U32 R26, RZ, RZ, R5 ;  /* 0x000000ffff1a7224 */ /* 0x000fe200078e0005 */
[----:B------:R-:W-:-:S02]  /*162a0*/  MOV R27, R4 ;  /* 0x00000004001b7202 */ /* 0x000fc40000000f00 */
[----:B------:R-:W2:Y:S04]  /*162b0*/  LDL R15, [R1+0x3c0] ;  /* 0x0003c000010f7983 */ /* 0x000ea80000100800 */
[----:B0-----:R-:W2:Y:S04]  /*162c0*/  LDL.LU R16, [R1+0xd0] ;  /* 0x0000d00001107983 */ /* 0x001ea80000300800 */
[----:B------:R-:W2:Y:S04]  /*162d0*/  LDL.LU R17, [R1+0xd4] ;  /* 0x0000d40001117983 */ /* 0x000ea80000300800 */
[----:B------:R-:W2:Y:S04]  /*162e0*/  LDL.LU R18, [R1+0xd8] ;  /* 0x0000d80001127983 */ /* 0x000ea80000300800 */
[----:B------:R-:W2:Y:S04]  /*162f0*/  LDL.LU R19, [R1+0xdc] ;  /* 0x0000dc0001137983 */ /* 0x000ea80000300800 */
[----:B------:R-:W-:Y:S01]  /*16300*/  STL.64 [R1+0x2748], R26 ;  /* 0x0027481a01007387 */ /* 0x000fe20000100a00 */
[----:B------:R-:W-:-:S03]  /*16310*/  MOV R7, R0 ;  /* 0x0000000000077202 */ /* 0x000fc60000000f00 */
[----:B----4-:R0:W-:Y:S04]  /*16320*/  STL [R1+0x2740], R25 ;  /* 0x0027401901007387 */ /* 0x0101e80000100800 */
[----:B------:R-:W4:Y:S04]  /*16330*/  LDL.LU R24, [R1+0x120] ;  /* 0x0001200001187983 */ /* 0x000f280000300800 */
[----:B0-----:R-:W4:Y:S04]  /*16340*/  LDL.LU R25, [R1+0x124] ;  /* 0x0001240001197983 */ /* 0x001f280000300800 */
[----:B------:R-:W4:Y:S04]  /*16350*/  LDL.LU R26, [R1+0x128] ;  /* 0x00012800011a7983 */ /* 0x000f280000300800 */
[----:B------:R-:W4:Y:S04]  /*16360*/  LDL.LU R27, [R1+0x12c] ;  /* 0x00012c00011b7983 */ /* 0x000f280000300800 */
[----:B------:R-:W2:Y:S04]  /*16370*/  LDL.LU R4, [R1+0x100] ;  /* 0x0001000001047983 */ /* 0x000ea80000300800 */
[----:B------:R-:W2:Y:S04]  /*16380*/  LDL.LU R5, [R1+0x104] ;  /* 0x0001040001057983 */ /* 0x000ea80000300800 */
[----:B------:R-:W2:Y:S04]  /*16390*/  LDL.LU R6, [R1+0x108] ;  /* 0x0001080001067983 */ /* 0x000ea80000300800 */
[----:B------:R-:W2:Y:S01]  /*163a0*/  LDL.LU R0, [R1+0x2774] ;  /* 0x0027740001007983 */ /* 0x000ea20000300800 */
[----:B------:R-:W-:-:S02]  /*163b0*/  MOV R28, R10 ;  /* 0x0000000a001c7202 */ /* 0x000fc40000000f00 */
[----:B------:R-:W-:Y:S02]  /*163c0*/  MOV R3, R11 ;  /* 0x0000000b00037202 */ /* 0x000fe40000000f00 */
[----:B--2---:R-:W0:Y:S04]  /*163d0*/  LDSM.16.MT88.4 R8, [R0+0x12000] ;  /* 0x012000000008783b */ /* 0x004e280000004200 */
[----:B------:R-:W-:Y:S04]  /*163e0*/  STL.64 [R1+0x2738], R6 ;  /* 0x0027380601007387 */ /* 0x000fe80000100a00 */
[----:B------:R1:W-:Y:S04]  /*163f0*/  STL.64 [R1+0x2730], R4 ;  /* 0x0027300401007387 */ /* 0x0003e80000100a00 */
[----:B-1----:R-:W2:Y:S01]  /*16400*/  LDL.LU R4, [R1+0x1a0] ;  /* 0x0001a00001047983 */ /* 0x002ea20000300800 */
[----:B------:R-:W-:-:S03]  /*16410*/  IMAD.MOV.U32 R5, RZ, RZ, R2 ;  /* 0x000000ffff057224 */ /* 0x000fc600078e0002 */
[----:B------:R-:W2:Y:S01]  /*16420*/  LDL.LU R2, [R1+0x2770] ;  /* 0x0027700001027983 */ /* 0x000ea20000300800 */
[----:B------:R-:W-:-:S03]  /*16430*/  MOV R6, R23 ;  /* 0x0000001700067202 */ /* 0x000fc60000000f00 */
[----:B------:R-:W-:Y:S01]  /*16440*/  STL [R1+0x26bc], R3 ;  /* 0x0026bc0301007387 */ /* 0x000fe20000100800 */
[----:B------:R-:W-:-:S03]  /*16450*/  MOV R7, R22 ;  /* 0x0000001600077202 */ /* 0x000fc60000000f00 */
[----:B------:R-:W-:Y:S04]  /*16460*/  STL [R1+0x26b8], R28 ;  /* 0x0026b81c01007387 */ /* 0x000fe80000100800 */
[----:B0-----:R3:W-:Y:S02]  /*16470*/  STL.64 [R1+0x2710], R10 ;  /* 0x0027100a01007387 */ /* 0x0017e40000100a00 */
[----:B---3--:R-:W-:Y:S01]  /*16480*/  IMAD.MOV.U32 R10, RZ, RZ, R21 ;  /* 0x000000ffff0a7224 */ /* 0x008fe200078e0015 */
[----:B------:R-:W-:Y:S02]  /*16490*/  MOV R11, R20 ;  /* 0x00000014000b7202 */ /* 0x000fe40000000f00 */
[----:B------:R-:W0:Y:S04]  /*164a0*/  LDSM.16.M88.4 R20, [R15+0x80] ;  /* 0x000080000f14783b */ /* 0x000e280000000200 */
[----:B------:R-:W-:Y:S04]  /*164b0*/  STL.64 [R1+0x2708], R8 ;  /* 0x0027080801007387 */ /* 0x000fe80000100a00 */
[----:B0-----:R-:W-:Y:S04]  /*164c0*/  STL.64 [R1+0x90], R20 ;  /* 0x0000901401007387 */ /* 0x001fe80000100a00 */
[----:B------:R-:W-:Y:S04]  /*164d0*/  STL.64 [R1+0x98], R22 ;  /* 0x0000981601007387 */ /* 0x000fe80000100a00 */
[----:B------:R-:W0:Y:S04]  /*164e0*/  LDSM.16.M88.4 R20, [R15+0x4080] ;  /* 0x004080000f14783b */ /* 0x000e280000000200 */
[----:B0-----:R-:W-:Y:S04]  /*164f0*/  STL.64 [R1+0x80], R20 ;  /* 0x0000801401007387 */ /* 0x001fe80000100a00 */
[----:B------:R-:W-:Y:S04]  /*16500*/  STL.64 [R1+0x88], R22 ;  /* 0x0000881601007387 */ /* 0x000fe80000100a00 */
[----:B------:R-:W0:Y:S04]  /*16510*/  LDSM.16.M88.4 R20, [R15+0x8080] ;  /* 0x008080000f14783b */ /* 0x000e280000000200 */
[----:B------:R-:W1:Y:S04]  /*16520*/  LDSM.16.M88.4 R12, [R15+0xc080] ;  /* 0x00c080000f0c783b */ /* 0x000e680000000200 */
[----:B0-----:R-:W-:Y:S01]  /*16530*/  STL.64 [R1+0x50], R20 ;  /* 0x0000501401007387 */ /* 0x001fe20000100a00 */
[----:B------:R-:W-:Y:S01]  /*16540*/  MOV R3, R22 ;  /* 0x0000001600037202 */ /* 0x000fe20000000f00 */
[----:B------:R-:W-:-:S02]  /*16550*/  IMAD.MOV.U32 R28, RZ, RZ, R23 ;  /* 0x000000ffff1c7224 */ /* 0x000fc400078e0017 */
[----:B------:R0:W-:Y:S04]  /*16560*/  STL.64 [R1+0x58], R22 ;  /* 0x0000581601007387 */ /* 0x0001e80000100a00 */
[----:B0-----:R-:W3:Y:S04]  /*16570*/  LDL.LU.64 R22, [R1+0x2768] ;  /* 0x0027680001167983 */ /* 0x001ee80000300a00 */
[----:B------:R-:W3:Y:S04]  /*16580*/  LDL.LU.64 R20, [R1+0x2760] ;  /* 0x0027600001147983 */ /* 0x000ee80000300a00 */
[----:B------:R0:W-:Y:S04]  /*16590*/  STL [R1+0x26d0], R3 ;  /* 0x0026d00301007387 */ /* 0x0001e80000100800 */
[----:B0-----:R-:W2:Y:S01]  /*165a0*/  LDL R3, [R1+0x10d8] ;  /* 0x0010d80001037983 */ /* 0x001ea20000100800 */
[C---:B---3--:R-:W-:Y:S11]  /*165b0*/  HMMA.16816.F32 R16, R20.reuse, R10, R16 ;  /* 0x0000000a1410723c */ /* 0x048ff60000001810 */
[----:B------:R-:W-:Y:S11]  /*165c0*/  @!UPT UIADD3 URZ, URZ, URZ, URZ ;  /* 0x0000003f3f3ff290 */ /* 0x000ff6000fffe03f */
[----:B------:R-:W-:Y:S01]  /*165d0*/  @!UPT UIADD3 URZ, URZ, URZ, URZ ;  /* 0x0000003f3f3ff290 */ /* 0x000fe2000fffe03f */
[----:B------:R-:W-:Y:S04]  /*165e0*/  STL.64 [R1], R16 ;  /* 0x0000001001007387 */ /* 0x000fe80000100a00 */
[----:B------:R0:W-:Y:S04]  /*165f0*/  STL.64 [R1+0x8], R18 ;  /* 0x0000081201007387 */ /* 0x0001e80000100a00 */
[----:B0-----:R-:W4:Y:S04]  /*16600*/  LDL.LU.64 R18, [R1+0x2758] ;  /* 0x0027580001127983 */ /* 0x001f280000300a00 */
[----:B------:R-:W3:Y:S04]  /*16610*/  LDL.LU.64 R16, [R1+0x2750] ;  /* 0x0027500001107983 */ /* 0x000ee80000300a00 */
[----:B-1----:R-:W-:Y:S04]  /*16620*/  STL.64 [R1+0xb0], R12 ;  /* 0x0000b00c01007387 */ /* 0x002fe80000100a00 */
[----:B------:R-:W-:Y:S04]  /*16630*/  STL.64 [R1+0xb8], R14 ;  /* 0x0000b80e01007387 */ /* 0x000fe80000100a00 */
[----:B--2---:R-:W0:Y:S04]  /*16640*/  LDSM.16.MT88.4 R12, [R3+0x12000] ;  /* 0x01200000030c783b */ /* 0x004e280000004200 */
[----:B0-----:R-:W-:Y:S04]  /*16650*/  STL.64 [R1+0x26c8], R14 ;  /* 0x0026c80e01007387 */ /* 0x001fe80000100a00 */
[----:B------:R-:W-:Y:S01]  /*16660*/  STL.64 [R1+0x26c0], R12 ;  /* 0x0026c00c01007387 */ /* 0x000fe20000100a00 */
[----:B----4-:R-:W-:Y:S11]  /*16670*/  HMMA.16816.F32 R24, R20, R18, R24 ;  /* 0x000000121418723c */ /* 0x010ff60000001818 */
[----:B------:R-:W-:Y:S11]  /*16680*/  @!UPT UIADD3 URZ, URZ, URZ, URZ ;  /* 0x0000003f3f3ff290 */ /* 0x000ff6000fffe03f */
[----:B------:R-:W-:Y:S01]  /*16690*/  @!UPT UIADD3 URZ, URZ, URZ, URZ ;  /* 0x0000003f3f3ff290 */ /* 0x000fe2000fffe03f */
[----:B------:R-:W-:Y:S04]  /*166a0*/  STL.64 [R1+0x190], R24 ;  /* 0x0001901801007387 */ /* 0x000fe80000100a00 */
[----:B------:R0:W-:Y:S04]  /*166b0*/  STL.64 [R1+0x198], R26 ;  /* 0x0001981a01007387 */ /* 0x0001e80000100a00 */
[----:B0-----:R-:W2:Y:S01]  /*166c0*/  LDL.LU.64 R26, [R1+0x2748] ;  /* 0x00274800011a7983 */ /* 0x001ea20000300a00 */
[----:B---3--:R-:W-:Y:S01]  /*166d0*/  MOV R14, R17 ;  /* 0x00000011000e7202 */ /* 0x008fe20000000f00 */
[----:B------:R-:W-:Y:S01]  /*166e0*/  IMAD.MOV.U32 R9, RZ, RZ, R18 ;  /* 0x000000ffff097224 */ /* 0x000fe200078e0012 */
[----:B------:R-:W-:Y:S01]  /*166f0*/  MOV R15, R16 ;  /* 0x00000010000f7202 */ /* 0x000fe20000000f00 */
[----:B------:R-:W3:Y:S01]  /*16700*/  LDL.LU R25, [R1+0x2740] ;  /* 0x0027400001197983 */ /* 0x000ee20000300800 */
[----:B------:R-:W-:-:S03]  /*16710*/  MOV R8, R19 ;  /* 0x0000001300087202 */ /* 0x000fc60000000f00 */
[----:B------:R-:W0:Y:S04]  /*16720*/  LDSM.16.MT88.4 R16, [R2+0x12000] ;  /* 0x012000000210783b */ /* 0x000e280000004200 */
[----:B0-----:R0:W-:Y:S04]  /*16730*/  STL.64 [R1+0x2678], R18 ;  /* 0x0026781201007387 */ /* 0x0011e80000100a00 */
[----:B------:R1:W-:Y:S01]  /*16740*/  STL.64 [R1+0x2670], R16 ;  /* 0x0026701001007387 */ /* 0x0003e20000100a00 */
[----:B0-----:R-:W-:Y:S01]  /*16750*/  MOV R18, R9 ;  /* 0x0000000900127202 */ /* 0x001fe20000000f00 */
[----:B------:R-:W-:-:S05]  /*16760*/  IMAD.MOV.U32 R19, RZ, RZ, R8 ;  /* 0x000000ffff137224 */ /* 0x000fca00078e0008 */
[----:B------:R0:W-:Y:S04]  /*16770*/  STL.64 [R1+0x2718], R18 ;  /* 0x0027181201007387 */ /* 0x0001e80000100a00 */
[----:B-1----:R-:W4:Y:S04]  /*16780*/  LDL.LU R16, [R1+0xf0] ;  /* 0x0000f00001107983 */ /* 0x002f280000300800 */
[----:B------:R-:W4:Y:S04]  /*16790*/  LDL.LU R17, [R1+0xf4] ;  /* 0x0000f40001117983 */ /* 0x000f280000300800 */
[----:B0-----:R-:W4:Y:S04]  /*167a0*/  LDL.LU R18, [R1+0xf8] ;  /* 0x0000f80001127983 */ /* 0x001f280000300800 */
[----:B------:R-:W4:Y:S01]  /*167b0*/  LDL.LU R19, [R1+0xfc] ;  /* 0x0000fc0001137983 */ /* 0x000f220000300800 */
        /* <DEDUP_REMOVED lines=11> */
[----:B------:R0:W-:Y:S04]  /*16870*/  STL.64 [R1+0x120], R20 ;  /* 0x0001201401007387 */ /* 0x0001e80000100a00 */
[----:B------:R1:W-:Y:S04]  /*16880*/  STL.64 [R1+0x128], R22 ;  /* 0x0001281601007387 */ /* 0x0003e80000100a00 */
[----:B0-----:R-:W2:Y:S04]  /*16890*/  LDL.LU R20, [R1+0xe0] ;  /* 0x0000e00001147983 */ /* 0x001ea80000300800 */
[----:B------:R-:W2:Y:S04]  /*168a0*/  LDL.LU R21, [R1+0xe4] ;  /* 0x0000e40001157983 */ /* 0x000ea80000300800 */
[----:B-1----:R-:W2:Y:S04]  /*168b0*/  LDL.LU R22, [R1+0xe8] ;  /* 0x0000e80001167983 */ /* 0x002ea80000300800 */
[----:B------:R-:W2:Y:S01]  /*168c0*/  LDL.LU R23, [R1+0xec] ;  /* 0x0000ec0001177983 */ /* 0x000ea20000300800 */
[C---:B----4-:R-:W-:Y:S03]  /*168d0*/  HMMA.16816.F32 R8, R4.reuse, R10, R16 ;  /* 0x0000000a0408723c */ /* 0x050fe60000001810 */
[----:B------:R-:W2:Y:S11]  /*168e0*/  LDL.LU.64 R18, [R1+0x2718] ;  /* 0x0027180001127983 */ /* 0x000eb60000300a00 */
[----:B------:R-:W-:Y:S09]  /*168f0*/  @!UPT UIADD3 URZ, URZ, URZ, URZ ;  /* 0x0000003f3f3ff290 */ /* 0x000ff2000fffe03f */
[----:B------:R-:W-:Y:S04]  /*16900*/  STL.64 [R1+0x100], R8 ;  /* 0x0001000801007387 */ /* 0x000fe80000100a00 */
[----:B------:R0:W-:Y:S04]  /*16910*/  STL.64 [R1+0x108], R10 ;  /* 0x0001080a01007387 */ /* 0x0001e80000100a00 */
[----:B0-----:R-:W4:Y:S04]  /*16920*/  LDL.LU.64 R10, [R1+0x2710] ;  /* 0x00271000010a7983 */ /* 0x001f280000300a00 */
[----:B------:R-:W4:Y:S01]  /*16930*/  LDL.LU.64 R8, [R1+0x2708] ;  /* 0x0027080001087983 */ /* 0x000f220000300a00 */
[C---:B--2---:R-:W-:Y:S03]  /*16940*/  HMMA.16816.F32 R16, R4.reuse, R18, R20 ;  /* 0x000000120410723c */ /* 0x044fe60000001814 */
[----:B---3--:R-:W0:Y:S11]  /*16950*/  LDSM.16.MT88.4 R20, [R25+0x12000] ;  /* 0x012000001914783b */ /* 0x008e360000004200 */
[----:B------:R-:W-:Y:S09]  /*16960*/  @!UPT UIADD3 URZ, URZ, URZ, URZ ;  /* 0x0000003f3f3ff290 */ /* 0x000ff2000fffe03f */
[----:B------:R1:W-:Y:S04]  /*16970*/  STL.64 [R1+0xe0], R16 ;  /* 0x0000e01001007387 */ /* 0x0003e80000100a00 */
[----:B------:R-:W-:Y:S04]  /*16980*/  STL.64 [R1+0xe8], R18 ;  /* 0x0000e81201007387 */ /* 0x000fe80000100a00 */
[----:B-1----:R-:W2:Y:S04]  /*16990*/  LDL.LU.64 R16, [R1+0xb0] ;  /* 0x0000b00001107983 */ /* 0x002ea80000300a00 */
[----:B--2---:R1:W-:Y:S04]  /*169a0*/  STL.64 [R1+0x26e8], R16 ;  /* 0x0026e81001007387 */ /* 0x0043e80000100a00 */
[----:B-1----:R-:W2:Y:S04]  /*169b0*/  LDL.LU R16, [R1+0x180] ;  /* 0x0001800001107983 */ /* 0x002ea80000300800 */
[----:B------:R-:W2:Y:S04]  /*169c0*/  LDL.LU R17, [R1+0x184] ;  /* 0x0001840001117983 */ /* 0x000ea80000300800 */
[----:B------:R-:W2:Y:S04]  /*169d0*/  LDL.LU R18, [R1+0x188] ;  /* 0x0001880001127983 */ /* 0x000ea80000300800 */
[----:B------:R-:W2:Y:S04]  /*169e0*/  LDL.LU R19, [R1+0x18c] ;  /* 0x00018c0001137983 */ /* 0x000ea80000300800 */
[----:B0-----:R0:W-:Y:S04]  /*169f0*/  STL.64 [R1+0x2630], R22 ;  /* 0x0026301601007387 */ /* 0x0011e80000100a00 */
[----:B------:R1:W-:Y:S01]  /*16a00*/  STL.64 [R1+0x2628], R20 ;  /* 0x0026281401007387 */ /* 0x0003e20000100a00 */
[----:B--2---:R-:W-:Y:S03]  /*16a10*/  HMMA.16816.F32 R24, R4, R26, R16 ;  /* 0x0000001a0418723c */ /* 0x004fe60000001810 */
[----:B------:R-:W2:Y:S04]  /*16a20*/  LDL.LU R16, [R1+0x150] ;  /* 0x0001500001107983 */ /* 0x000ea80000300800 */
[----:B------:R-:W2:Y:S04]  /*16a30*/  LDL.LU R17, [R1+0x154] ;  /* 0x0001540001117983 */ /* 0x000ea80000300800 */
[----:B------:R-:W3:Y:S04]  /*16a40*/  LDL.LU R18, [R1+0x158] ;  /* 0x0001580001127983 */ /* 0x000ee80000300800 */
[----:B------:R-:W3:Y:S09]  /*16a50*/  LDL.LU R19, [R1+0x15c] ;  /* 0x00015c0001137983 */ /* 0x000ef20000300800 */
[----:B0-----:R-:W-:Y:S01]  /*16a60*/  MOV R23, R24 ;  /* 0x0000001800177202 */ /* 0x001fe20000000f00 */
[----:B-1----:R-:W-:Y:S01]  /*16a70*/  IMAD.MOV.U32 R21, RZ, RZ, R26 ;  /* 0x000000ffff157224 */ /* 0x002fe200078e001a */
[----:B------:R-:W-:-:S02]  /*16a80*/  MOV R22, R25 ;  /* 0x0000001900167202 */ /* 0x000fc40000000f00 */
[----:B------:R-:W-:Y:S02]  /*16a90*/  MOV R20, R27 ;  /* 0x0000001b00147202 */ /* 0x000fe40000000f00 */
[----:B------:R-:W0:Y:S04]  /*16aa0*/  LDSM.16.MT88.4 R24, [R0+0x12800] ;  /* 0x012800000018783b */ /* 0x000e280000004200 */
[----:B---3--:R-:W-:Y:S04]  /*16ab0*/  STL.64 [R1+0x26f8], R18 ;  /* 0x0026f81201007387 */ /* 0x008fe80000100a00 */
[----:B--2---:R1:W-:Y:S04]  /*16ac0*/  STL.64 [R1+0x26f0], R16 ;  /* 0x0026f01001007387 */ /* 0x0043e80000100a00 */
[----:B-1----:R-:W4:Y:S04]  /*16ad0*/  LDL.LU R16, [R1+0x160] ;  /* 0x0001600001107983 */ /* 0x002f280000300800 */
[----:B------:R-:W4:Y:S04]  /*16ae0*/  LDL.LU R17, [R1+0x164] ;  /* 0x0001640001117983 */ /* 0x000f280000300800 */
[----:B------:R-:W4:Y:S04]  /*16af0*/  LDL.LU R18, [R1+0x168] ;  /* 0x0001680001127983 */ /* 0x000f280000300800 */
[----:B------:R-:W4:Y:S04]  /*16b00*/  LDL.LU R19, [R1+0x16c] ;  /* 0x00016c0001137983 */ /* 0x000f280000300800 */
[----:B------:R-:W-:Y:S04]  /*16b10*/  STL.64 [R1+0x2688], R22 ;  /* 0x0026881601007387 */ /* 0x000fe80000100a00 */
[----:B------:R1:W-:Y:S04]  /*16b20*/  STL.64 [R1+0x2680], R20 ;  /* 0x0026801401007387 */ /* 0x0003e80000100a00 */
[----:B-1----:R-:W2:Y:S04]  /*16b30*/  LDL.LU R20, [R1+0x110] ;  /* 0x0001100001147983 */ /* 0x002ea80000300800 */
[----:B------:R-:W2:Y:S04]  /*16b40*/  LDL.LU R21, [R1+0x114] ;  /* 0x0001140001157983 */ /* 0x000ea80000300800 */
[----:B------:R-:W3:Y:S01]  /*16b50*/  LDL.LU R22, [R1+0x118] ;  /* 0x0001180001167983 */ /* 0x000ee20000300800 */
[----:B------:R-:W-:-:S03]  /*16b60*/  MOV R23, R29 ;  /* 0x0000001d00177202 */ /* 0x000fc60000000f00 */
[----:B------:R-:W2:Y:S04]  /*16b70*/  LDL.LU R29, [R1+0x2700] ;  /* 0x00270000011d7983 */ /* 0x000ea80000300800 */
[----:B---3--:R-:W-:Y:S04]  /*16b80*/  STL.64 [R1+0x2698], R22 ;  /* 0x0026981601007387 */ /* 0x008fe80000100a00 */
[----:B--2---:R1:W-:Y:S04]  /*16b90*/  STL.64 [R1+0x2690], R20 ;  /* 0x0026901401007387 */ /* 0x0043e80000100a00 */
[----:B-1----:R-:W2:Y:S04]  /*16ba0*/  LDL.64 R20, [R1+0x80] ;  /* 0x0000800001147983 */ /* 0x002ea80000100a00 */
[----:B0-----:R-:W-:Y:S04]  /*16bb0*/  STL.64 [R1+0x25f0], R26 ;  /* 0x0025f01a01007387 */ /* 0x001fe80000100a00 */
[----:B------:R0:W-:Y:S04]  /*16bc0*/  STL.64 [R1+0x25e8], R24 ;  /* 0x0025e81801007387 */ /* 0x0001e80000100a00 */
[----:B0-----:R-:W3:Y:S04]  /*16bd0*/  LDL.LU R24, [R1+0x170] ;  /* 0x0001700001187983 */ /* 0x001ee80000300800 */
[----:B------:R-:W3:Y:S04]  /*16be0*/  LDL.LU R25, [R1+0x174] ;  /* 0x0001740001197983 */ /* 0x000ee80000300800 */
[----:B------:R-:W3:Y:S04]  /*16bf0*/  LDL.LU R26, [R1+0x178] ;  /* 0x00017800011a7983 */ /* 0x000ee80000300800 */
[----:B------:R-:W3:Y:S04]  /*16c00*/  LDL.LU R27, [R1+0x17c] ;  /* 0x00017c00011b7983 */ /* 0x000ee80000300800 */
[----:B------:R-:W-:Y:S01]  /*16c10*/  STL [R1+0x2588], R0 ;  /* 0x0025880001007387 */ /* 0x000fe20000100800 */
[----:B---3--:R-:W-:Y:S03]  /*16c20*/  HMMA.16816.F32 R24, R4, R14, R24 ;  /* 0x0000000e0418723c */ /* 0x008fe60000001818 */
[----:B------:R-:W3:Y:S04]  /*16c30*/  LDL.LU R4, [R1+0x140] ;  /* 0x0001400001047983 */ /* 0x000ee80000300800 */
[----:B------:R-:W3:Y:S04]  /*16c40*/  LDL.LU R5, [R1+0x144] ;  /* 0x0001440001057983 */ /* 0x000ee80000300800 */
[----:B------:R-:W3:Y:S04]  /*16c50*/  LDL.LU R6, [R1+0x148] ;  /* 0x0001480001067983 */ /* 0x000ee80000300800 */
[----:B------:R-:W3:Y:S04]  /*16c60*/  LDL.LU R7, [R1+0x14c] ;  /* 0x00014c0001077983 */ /* 0x000ee80000300800 */
[----:B------:R-:W2:Y:S04]  /*16c70*/  LDL.LU R12, [R1+0x130] ;  /* 0x00013000010c7983 */ /* 0x000ea80000300800 */
[----:B------:R-:W2:Y:S04]  /*16c80*/  LDL.LU R13, [R1+0x134] ;  /* 0x00013400010d7983 */ /* 0x000ea80000300800 */
[----:B------:R-:W2:Y:S01]  /*16c90*/  LDL.LU R14, [R1+0x138] ;  /* 0x00013800010e7983 */ /* 0x000ea20000300800 */
[----:B------:R-:W-:-:S05]  /*16ca0*/  IMAD.MOV.U32 R15, RZ, RZ, R29 ;  /* 0x000000ffff0f7224 */ /* 0x000fca00078e001d */
[----:B--2---:R-:W-:Y:S04]  /*16cb0*/  STL.64 [R1+0x26e0], R14 ;  /* 0x0026e00e01007387 */ /* 0x004fe80000100a00 */
[----:B------:R0:W-:Y:S04]  /*16cc0*/  STL.64 [R1+0x26d8], R12 ;  /* 0x0026d80c01007387 */ /* 0x0001e80000100a00 */
[----:B0-----:R-:W3:Y:S04]  /*16cd0*/  LDL.LU.64 R12, [R1+0x50] ;  /* 0x00005000010c7983 */ /* 0x001ee80000300a00 */
[----:B------:R-:W-:Y:S04]  /*16ce0*/  STL.64 [R1+0x2600], R26 ;  /* 0x0026001a01007387 */ /* 0x000fe80000100a00 */
[----:B------:R0:W-:Y:S04]  /*16cf0*/  STL.64 [R1+0x25f8], R24 ;  /* 0x0025f81801007387 */ /* 0x0001e80000100a00 */
[----:B0-----:R-:W4:Y:S02]  /*16d00*/  LDL.LU.64 R24, [R1+0x90] ;  /* 0x0000900001187983 */ /* 0x001f240000300a00 */
[----:B----4-:R-:W-:Y:S11]  /*16d10*/  HMMA.16816.F32 R16, R8, R24, R16 ;  /* 0x000000180810723c */ /* 0x010ff60000001810 */
[----:B------:R-:W-:Y:S11]  /*16d20*/  @!UPT UIADD3 URZ, URZ, URZ, URZ ;  /* 0x0000003f3f3ff290 */ /* 0x000ff6000fffe03f */
[----:B------:R-:W-:Y:S01]  /*16d30*/  @!UPT UIADD3 URZ, URZ, URZ, URZ ;  /* 0x0000003f3f3ff290 */ /* 0x000fe2000fffe03f */
[----:B------:R-:W-:Y:S01]  /*16d40*/  STL.64 [R1+0x60], R16 ;  /* 0x0000601001007387 */ /* 0x000fe20000100a00 */
[----:B------:R-:W-:-:S03]  /*16d50*/  MOV R29, R19 ;  /* 0x00000013001d7202 */ /* 0x000fc60000000f00 */
[----:B------:R0:W-:Y:S04]  /*16d60*/  STL [R1+0x68], R18 ;  /* 0x0000681201007387 */ /* 0x0001e80000100800 */
[----:B0-----:R-:W2:Y:S04]  /*16d70*/  LDL.LU.64 R18, [R1+0x26f8] ;  /* 0x0026f80001127983 */ /* 0x001ea80000300a00 */
[----:B------:R-:W2:Y:S01]  /*16d80*/  LDL.LU.64 R16, [R1+0x26f0] ;  /* 0x0026f00001107983 */ /* 0x000ea20000300a00 */
[C---:B---3--:R-:W-:Y:S03]  /*16d90*/  HMMA.16816.F32 R4, R8.reuse, R12, R4 ;  /* 0x0000000c0804723c */ /* 0x048fe60000001804 */
[----:B------:R0:W-:Y:S01]  /*16da0*/  STL [R1+0x2668], R29 ;  /* 0x0026681d01007387 */ /* 0x0001e20000100800 */
[----:B------:R-:W-:Y:S11]  /*16db0*/  IMAD.MOV.U32 R0, RZ, RZ, R13 ;  /* 0x000000ffff007224 */ /* 0x000ff600078e000d */
[----:B------:R-:W-:Y:S09]  /*16dc0*/  @!UPT UIADD3 URZ, URZ, URZ, URZ ;  /* 0x0000003f3f3ff290 */ /* 0x000ff2000fffe03f */
[----:B0-----:R-:W-:Y:S01]  /*16dd0*/  MOV R29, R7 ;  /* 0x00000007001d7202 */ /* 0x001fe20000000f00 */
[----:B--2---:R-:W-:Y:S11]  /*16de0*/  HMMA.16816.F32 R16, R8, R20, R16 ;  /* 0x000000140810723c */ /* 0x004ff60000001810 */
[----:B------:R-:W-:Y:S11]  /*16df0*/  @!UPT UIADD3 URZ, URZ, URZ, URZ ;  /* 0x0000003f3f3ff290 */ /* 0x000ff6000fffe03f */
[----:B------:R-:W-:Y:S01]  /*16e00*/  @!UPT UIADD3 URZ, URZ, URZ, URZ ;  /* 0x0000003f3f3ff290 */ /* 0x000fe2000fffe03f */
[----:B------:R0:W-:Y:S04]  /*16e10*/  STL.64 [R1+0x40], R16 ;  /* 0x0000401001007387 */ /* 0x0001e80000100a00 */
[----:B------:R1:W-:Y:S04]  /*16e20*/  STL.64 [R1+0x48], R18 ;  /* 0x0000481201007387 */ /* 0x0003e80000100a00 */
[----:B0-----:R-:W2:Y:S04]  /*16e30*/  LDL.LU.64 R16, [R1+0x26e8] ;  /* 0x0026e80001107983 */ /* 0x001ea80000300a00 */
[----:B------:R0:W-:Y:S01]  /*16e40*/  STL.64 [R1+0x26b0], R20 ;  /* 0x0026b01401007387 */ /* 0x0001e20000100a00 */
[----:B-1----:R-:W-:-:S03]  /*16e50*/  MOV R18, R12 ;  /* 0x0000000c00127202 */ /* 0x002fc60000000f00 */
[----:B0-----:R-:W3:Y:S04]  /*16e60*/  LDL.LU R20, [R1+0x20] ;  /* 0x0000200001147983 */ /* 0x001ee80000300800 */
[----:B------:R-:W3:Y:S04]  /*16e70*/  LDL.LU R21, [R1+0x24] ;  /* 0x0000240001157983 */ /* 0x000ee80000300800 */
[----:B------:R-:W3:Y:S04]  /*16e80*/  LDL.LU R22, [R1+0x28] ;  /* 0x0000280001167983 */ /* 0x000ee80000300800 */
[----:B------:R-:W3:Y:S04]  /*16e90*/  LDL.LU R23, [R1+0x2c] ;  /* 0x00002c0001177983 */ /* 0x000ee80000300800 */
[----:B------:R-:W2:Y:S04]  /*16ea0*/  LDL.LU.64 R14, [R1+0x26e0] ;  /* 0x0026e000010e7983 */ /* 0x000ea80000300a00 */
[----:B------:R-:W2:Y:S04]  /*16eb0*/  LDL.LU.64 R12, [R1+0x26d8] ;  /* 0x0026d800010c7983 */ /* 0x000ea80000300a00 */
[----:B------:R-:W-:Y:S04]  /*16ec0*/  STL.64 [R1+0x30], R4 ;  /* 0x0000300401007387 */ /* 0x000fe80000100a00 */
[----:B------:R-:W-:Y:S04]  /*16ed0*/  STL [R1+0x38], R6 ;  /* 0x0000380601007387 */ /* 0x000fe80000100800 */
[----:B------:R0:W1:Y:S04]  /*16ee0*/  LDSM.16.MT88.4 R4, [R3+0x12800] ;  /* 0x012800000304783b */ /* 0x0000680000004200 */
[----:B------:R-:W-:Y:S04]  /*16ef0*/  STL [R1+0x266c], R29 ;  /* 0x00266c1d01007387 */ /* 0x000fe80000100800 */
[----:B0-----:R-:W4:Y:S04]  /*16f00*/  LDL.LU R3, [R1+0x26d0] ;  /* 0x0026d00001037983 */ /* 0x001f280000300800 */
[----:B-1----:R0:W-:Y:S04]  /*16f10*/  STL [R1+0x2598], R4 ;  /* 0x0025980401007387 */ /* 0x0021e80000100800 */
[----:B------:R1:W-:Y:S04]  /*16f20*/  STL [R1+0x2594], R5 ;  /* 0x0025940501007387 */ /* 0x0003e80000100800 */
[----:B------:R1:W-:Y:S04]  /*16f30*/  STL [R1+0x2590], R6 ;  /* 0x0025900601007387 */ /* 0x0003e80000100800 */
[----:B------:R1:W-:Y:S04]  /*16f40*/  STL [R1+0x258c], R7 ;  /* 0x00258c0701007387 */ /* 0x0003e80000100800 */
[----:B0-----:R-:W3:Y:S04]  /*16f50*/  LDL.LU R4, [R1] ;  /* 0x0000000001047983 */ /* 0x001ee80000300800 */
[----:B-1----:R-:W3:Y:S04]  /*16f60*/  LDL.LU R5, [R1+0x4] ;  /* 0x0000040001057983 */ /* 0x002ee80000300800 */
[----:B------:R-:W3:Y:S04]  /*16f70*/  LDL.LU R6, [R1+0x8] ;  /* 0x0000080001067983 */ /* 0x000ee80000300800 */
[----:B------:R-:W3:Y:S01]  /*16f80*/  LDL.LU R7, [R1+0xc] ;  /* 0x00000c0001077983 */ /* 0x000ee20000300800 */
[----:B--2---:R-:W-:Y:S03]  /*16f90*/  HMMA.16816.F32 R8, R8, R16, R12 ;  /* 0x000000100808723c */ /* 0x004fe6000000180c */
[----:B---3--:R-:W-:Y:S04]  /*16fa0*/  STL.64 [R1+0x26a8], R6 ;  /* 0x0026a80601007387 */ /* 0x008fe80000100a00 */
[----:B------:R0:W-:Y:S04]  /*16fb0*/  STL.64 [R1+0x26a0], R4 ;  /* 0x0026a00401007387 */ /* 0x0001e80000100a00 */
[----:B0-----:R-:W2:Y:S04]  /*16fc0*/  LDL.LU R4, [R1+0x10] ;  /* 0x0000100001047983 */ /* 0x001ea80000300800 */
[----:B------:R-:W2:Y:S04]  /*16fd0*/  LDL.LU R5, [R1+0x14] ;  /* 0x0000140001057983 */ /* 0x000ea80000300800 */
[----:B------:R-:W2:Y:S04]  /*16fe0*/  LDL.LU R6, [R1+0x18] ;  /* 0x0000180001067983 */ /* 0x000ea80000300800 */
[----:B------:R-:W2:Y:S04]  /*16ff0*/  LDL.LU R7, [R1+0x1c] ;  /* 0x00001c0001077983 */ /* 0x000ea80000300800 */
[----:B------:R-:W3:Y:S04]  /*17000*/  LDL.LU.64 R14, [R1+0x26c8] ;  /* 0x0026c800010e7983 */ /* 0x000ee80000300a00 */
[----:B------:R-:W3:Y:S04]  /*17010*/  LDL.LU.64 R12, [R1+0x26c0] ;  /* 0x0026c000010c7983 */ /* 0x000ee80000300a00 */
[----:B------:R4:W-:Y:S04]  /*17020*/  STL.64 [R1+0x25a8], R10 ;  /* 0x0025a80a01007387 */ /* 0x0009e80000100a00 */
[----:B------:R-:W-:Y:S01]  /*17030*/  STL.64 [R1+0x25a0], R8 ;  /* 0x0025a00801007387 */ /* 0x000fe20000100a00 */
[----:B----4-:R-:W-:-:S03]  /*17040*/  MOV R10, R3 ;  /* 0x00000003000a7202 */ /* 0x010fc60000000f00 */
[----:B------:R-:W4:Y:S01]  /*17050*/  LDL.LU R3, [R1+0x26bc] ;  /* 0x0026bc0001037983 */ /* 0x000f220000300800 */
[----:B------:R-:W-:-:S03]  /*17060*/  MOV R11, R28 ;  /* 0x0000001c000b7202 */ /* 0x000fc60000000f00 */
[----:B------:R-:W2:Y:S01]  /*17070*/  LDL.LU R28, [R1+0x26b8] ;  /* 0x0026b800011c7983 */ /* 0x000ea20000300800 */
[C---:B---3--:R-:W-:Y:S11]  /*17080*/  HMMA.16816.F32 R20, R12.reuse, R24, R20 ;  /* 0x000000180c14723c */ /* 0x048ff60000001814 */
[----:B------:R-:W-:Y:S11]  /*17090*/  @!UPT UIADD3 URZ, URZ, URZ, URZ ;  /* 0x0000003f3f3ff290 */ /* 0x000ff6000fffe03f */
[----:B------:R-:W-:Y:S01]  /*170a0*/  @!UPT UIADD3 URZ, URZ, URZ, URZ ;  /* 0x0000003f3f3ff290 */ /* 0x000fe2000fffe03f */
[----:B------:R0:W-:Y:S04]  /*170b0*/  STL.64 [R1+0x20], R20 ;  /* 0x0000201401007387 */ /* 0x0001e80000100a00 */
[----:B------:R-:W-:Y:S04]  /*170c0*/  STL.64 [R1+0x28], R22 ;  /* 0x0000281601007387 */ /* 0x000fe80000100a00 */
[----:B0-----:R-:W2:Y:S02]  /*170d0*/  LDL.LU.64 R20, [R1+0x26b0] ;  /* 0x0026b00001147983 */ /* 0x001ea40000300a00 */
[----:B--2---:R-:W-:Y:S01]  /*170e0*/  HMMA.16816.F32 R4, R12, R20, R4 ;  /* 0x000000140c04723c */ /* 0x004fe20000001804 */
[----:B------:R-:W-:Y:S11]  /*170f0*/  IMAD.MOV.U32 R29, RZ, RZ, R21 ;  /* 0x000000ffff1d7224 */ /* 0x000ff600078e0015 */
[----:B------:R-:W-:Y:S11]  /*17100*/  @!UPT UIADD3 URZ, URZ, URZ, URZ ;  /* 0x0000003f3f3ff290 */ /* 0x000ff6000fffe03f */
[----:B------:R-:W-:Y:S04]  /*17110*/  STL.64 [R1+0x10], R4 ;  /* 0x0000100401007387 */ /* 0x000fe80000100a00 */
[----:B------:R0:W-:Y:S04]  /*17120*/  STL.64 [R1+0x18], R6 ;  /* 0x0000180601007387 */ /* 0x0001e80000100a00 */
[----:B0-----:R-:W2:Y:S04]  /*17130*/  LDL.LU.64 R6, [R1+0x26a8] ;  /* 0x0026a80001067983 */ /* 0x001ea80000300a00 */
[----:B------:R-:W2:Y:S04]  /*17140*/  LDL.LU.64 R4, [R1+0x26a0] ;  /* 0x0026a00001047983 */ /* 0x000ea80000300a00 */
[----:B------:R-:W3:Y:S04]  /*17150*/  LDL.LU.64 R22, [R1+0x2698] ;  /* 0x0026980001167983 */ /* 0x000ee80000300a00 */
[----:B------:R-:W3:Y:S01]  /*17160*/  LDL.LU.64 R20, [R1+0x2690] ;  /* 0x0026900001147983 */ /* 0x000ee20000300a00 */
[----:B------:R-:W-:Y:S01]  /*17170*/  MOV R8, R18 ;  /* 0x0000001200087202 */ /* 0x000fe20000000f00 */
[----:B------:R-:W-:-:S07]  /*17180*/  IMAD.MOV.U32 R9, RZ, RZ, R0 ;  /* 0x000000ffff097224 */ /* 0x000fce00078e0000 */
[----:B---3--:R-:W-:Y:S11]  /*17190*/  HMMA.16816.F32 R20, R12, R8, R20 ;  /* 0x000000080c14723c */ /* 0x008ff60000001814 */
[----:B------:R-:W-:Y:S11]  /*171a0*/  @!UPT UIADD3 URZ, URZ, URZ, URZ ;  /* 0x0000003f3f3ff290 */ /* 0x000ff6000fffe03f */
[----:B------:R-:W-:Y:S01]  /*171b0*/  @!UPT UIADD3 URZ, URZ, URZ, URZ ;  /* 0x0000003f3f3ff290 */ /* 0x000fe2000fffe03f */
[----:B------:R-:W-:Y:S01]  /*171c0*/  STL.64 [R1+0xa0], R20 ;  /* 0x0000a01401007387 */ /* 0x000fe20000100a00 */
[----:B------:R-:W-:-:S03]  /*171d0*/  MOV R0, R23 ;  /* 0x0000001700007202 */ /* 0x000fc60000000f00 */
[----:B------:R0:W-:Y:S04]  /*171e0*/  STL [R1+0xa8], R22 ;  /* 0x0000a81601007387 */ /* 0x0001e80000100800 */
[----:B0-----:R-:W3:Y:S04]  /*171f0*/  LDL.LU.64 R22, [R1+0x2688] ;  /* 0x0026880001167983 */ /* 0x001ee80000300a00 */
[----:B------:R-:W2:Y:S04]  /*17200*/  LDL.LU.64 R20, [R1+0x2680] ;  /* 0x0026800001147983 */ /* 0x000ea80000300a00 */
[----:B------:R-:W-:Y:S04]  /*17210*/  STL.64 [R1+0x2650], R10 ;  /* 0x0026500a01007387 */ /* 0x000fe80000100a00 */
[----:B------:R0:W-:Y:S04]  /*17220*/  STL.64 [R1+0x2648], R8 ;  /* 0x0026480801007387 */ /* 0x0001e80000100a00 */
[----:B0-----:R-:W2:Y:S04]  /*17230*/  LDL.LU R8, [R1+0xc0] ;  /* 0x0000c00001087983 */ /* 0x001ea80000300800 */
[----:B------:R-:W2:Y:S01]  /*17240*/  LDL.LU R9, [R1+0xc4] ;  /* 0x0000c40001097983 */ /* 0x000ea20000300800 */
[----:B------:R-:W-:Y:S01]  /*17250*/  MOV R10, R28 ;  /* 0x0000001c000a7202 */ /* 0x000fe20000000f00 */
[----:B----4-:R-:W-:-:S02]  /*17260*/  IMAD.MOV.U32 R11, RZ, RZ, R3 ;  /* 0x000000ffff0b7224 */ /* 0x010fc400078e0003 */
[----:B------:R-:W4:Y:S05]  /*17270*/  LDL.LU.64 R18, [R1+0x2678] ;  /* 0x0026780001127983 */ /* 0x000f2a0000300a00 */
[----:B--2---:R-:W-:Y:S07]  /*17280*/  HMMA.16816.F32 R12, R12, R16, R8 ;  /* 0x000000100c0c723c */ /* 0x004fee0000001808 */
[----:B------:R-:W-:-:S02]  /*17290*/  MOV R9, R16 ;  /* 0x0000001000097202 */ /* 0x000fc40000000f00 */
[----:B------:R-:W-:Y:S02]  /*172a0*/  MOV R8, R17 ;  /* 0x0000001100087202 */ /* 0x000fe40000000f00 */
[----:B------:R-:W4:Y:S11]  /*172b0*/  LDL.LU.64 R16, [R1+0x2670] ;  /* 0x0026700001107983 */ /* 0x000f360000300a00 */
[----:B------:R-:W-:Y:S01]  /*172c0*/  @!UPT UIADD3 URZ, URZ, URZ, URZ ;  /* 0x0000003f3f3ff290 */ /* 0x000fe2000fffe03f */
[----:B------:R0:W-:Y:S01]  /*172d0*/  STL.64 [R1+0xc0], R12 ;  /* 0x0000c00c01007387 */ /* 0x0001e20000100a00 */
[----:B------:R-:W-:Y:S01]  /*172e0*/  IMAD.MOV.U32 R28, RZ, RZ, R14 ;  /* 0x000000ffff1c7224 */ /* 0x000fe200078e000e */
[----:B------:R-:W-:Y:S02]  /*172f0*/  MOV R3, R15 ;  /* 0x0000000f00037202 */ /* 0x000fe40000000f00 */
[----:B------:R-:W2:Y:S04]  /*17300*/  LDL R14, [R1+0xb8] ;  /* 0x0000b800010e7983 */ /* 0x000ea80000100800 */
[----:B------:R-:W2:Y:S01]  /*17310*/  LDL R15, [R1+0xbc] ;  /* 0x0000bc00010f7983 */ /* 0x000ea20000100800 */
[----:B0-----:R-:W-:Y:S01]  /*17320*/  MOV R12, R9 ;  /* 0x00000009000c7202 */ /* 0x001fe20000000f00 */
[----:B------:R-:W-:Y:S01]  /*17330*/  IMAD.MOV.U32 R13, RZ, RZ, R8 ;  /* 0x000000ffff0d7224 */ /* 0x000fe200078e0008 */
[----:B------:R-:W-:Y:S01]  /*17340*/  MOV R27, R20 ;  /* 0x00000014001b7202 */ /* 0x000fe20000000f00 */
[----:B------:R-:W-:Y:S01]  /*17350*/  IMAD.MOV.U32 R26, RZ, RZ, R21 ;  /* 0x000000ffff1a7224 */ /* 0x000fe200078e0015 */
[----:B------:R-:W-:-:S02]  /*17360*/  MOV R10, R25 ;  /* 0x00000019000a7202 */ /* 0x000fc40000000f00 */
[----:B------:R-:W-:Y:S01]  /*17370*/  MOV R11, R24 ;  /* 0x00000018000b7202 */ /* 0x000fe20000000f00 */
[----:B----4-:R-:W-:Y:S07]  /*17380*/  HMMA.16816.F32 R4, R16, R24, R4 ;  /* 0x000000181004723c */ /* 0x010fee0000001804 */
[----:B---3--:R-:W-:Y:S02]  /*17390*/  MOV R25, R22 ;  /* 0x0000001600197202 */ /* 0x008fe40000000f00 */
[----:B------:R-:W-:Y:S01]  /*173a0*/  MOV R24, R23 ;  /* 0x0000001700187202 */ /* 0x000fe20000000f00 */
[----:B--2---:R-:W-:Y:S04]  /*173b0*/  STL.64 [R1+0x2640], R14 ;  /* 0x0026400e01007387 */ /* 0x004fe80000100a00 */
[----:B------:R-:W-:Y:S09]  /*173c0*/  STL.64 [R1+0x2638], R12 ;  /* 0x0026380c01007387 */ /* 0x000ff20000100a00 */
[----:B------:R-:W-:Y:S04]  /*173d0*/  STL.64 [R1+0xf0], R4 ;  /* 0x0000f00401007387 */ /* 0x000fe80000100a00 */
[----:B------:R-:W-:Y:S04]  /*173e0*/  STL.64 [R1+0xf8], R6 ;  /* 0x0000f80601007387 */ /* 0x000fe80000100a00 */
[----:B------:R-:W2:Y:S04]  /*173f0*/  LDL.LU R20, [R1+0x120] ;  /* 0x0001200001147983 */ /* 0x000ea80000300800 */
[----:B------:R-:W2:Y:S04]  /*17400*/  LDL.LU R21, [R1+0x124] ;  /* 0x0001240001157983 */ /* 0x000ea80000300800 */
[----:B------:R-:W3:Y:S04]  /*17410*/  LDL.LU R22, [R1+0x128] ;  /* 0x0001280001167983 */ /* 0x000ee80000300800 */
[----:B------:R-:W3:Y:S04]  /*17420*/  LDL.LU R23, [R1+0x12c] ;  /* 0x00012c0001177983 */ /* 0x000ee80000300800 */
[----:B------:R-:W0:Y:S01]  /*17430*/  LDSM.16.MT88.4 R12, [R2+0x12800] ;  /* 0x01280000020c783b */ /* 0x000e220000004200 */
[----:B------:R-:W-:Y:S01]  /*17440*/  MOV R9, R29 ;  /* 0x0000001d00097202 */ /* 0x000fe20000000f00 */
[----:B0-----:R-:W-:Y:S01]  /*17450*/  IMAD.MOV.U32 R4, RZ, RZ, R12 ;  /* 0x000000ffff047224 */ /* 0x001fe200078e000c */
[----:B------:R-:W-:Y:S01]  /*17460*/  MOV R5, R13 ;  /* 0x0000000d00057202 */ /* 0x000fe20000000f00 */
[----:B------:R-:W-:Y:S01]  /*17470*/  IMAD.MOV.U32 R7, RZ, RZ, R15 ;  /* 0x000000ffff077224 */ /* 0x000fe200078e000f */
[----:B------:R-:W-:Y:S01]  /*17480*/  MOV R6, R14 ;  /* 0x0000000e00067202 */ /* 0x000fe20000000f00 */
[----:B---3--:R-:W-:Y:S04]  /*17490*/  STL.64 [R1+0x2660], R22 ;  /* 0x0026601601007387 */ /* 0x008fe80000100a00 */
[----:B--2---:R0:W-:Y:S04]  /*174a0*/  STL.64 [R1+0x2658], R20 ;  /* 0x0026581401007387 */ /* 0x0041e80000100a00 */
[----:B------:R-:W2:Y:S04]  /*174b0*/  LDL.LU R12, [R1+0x1a0] ;  /* 0x0001a000010c7983 */ /* 0x000ea80000300800 */
[----:B------:R-:W2:Y:S04]  /*174c0*/  LDL.LU R13, [R1+0x1a4] ;  /* 0x0001a400010d7983 */ /* 0x000ea80000300800 */
[----:B------:R-:W2:Y:S04]  /*174d0*/  LDL.LU R14, [R1+0x1a8] ;  /* 0x0001a800010e7983 */ /* 0x000ea80000300800 */
[----:B------:R-:W2:Y:S04]  /*174e0*/  LDL.LU R15, [R1+0x1ac] ;  /* 0x0001ac00010f7983 */ /* 0x000ea80000300800 */
[----:B------:R-:W3:Y:S04]  /*174f0*/  LDL R8, [R1+0x80] ;  /* 0x0000800001087983 */ /* 0x000ee80000100800 */
[----:B------:R-:W4:Y:S04]  /*17500*/  LDL.LU R29, [R1+0x266c] ;  /* 0x00266c00011d7983 */ /* 0x000f280000300800 */
[----:B0-----:R-:W3:Y:S04]  /*17510*/  LDL.LU R20, [R1+0x190] ;  /* 0x0001900001147983 */ /* 0x001ee80000300800 */
[----:B------:R-:W3:Y:S04]  /*17520*/  LDL.LU R21, [R1+0x194] ;  /* 0x0001940001157983 */ /* 0x000ee80000300800 */
[----:B------:R-:W3:Y:S04]  /*17530*/  LDL.LU R22, [R1+0x198] ;  /* 0x0001980001167983 */ /* 0x000ee80000300800 */
[----:B------:R-:W3:Y:S04]  /*17540*/  LDL.LU R23, [R1+0x19c] ;  /* 0x00019c0001177983 */ /* 0x000ee80000300800 */
        /* <DEDUP_REMOVED lines=12> */
[----:B------:R-:W-:Y:S04]  /*17610*/  STL.64 [R1+0x25b8], R6 ;  /* 0x0025b80601007387 */ /* 0x000fe80000100a00 */
[----:B------:R0:W-:Y:S04]  /*17620*/  STL.64 [R1+0x25b0], R4 ;  /* 0x0025b00401007387 */ /* 0x0001e80000100a00 */
[----:B0-----:R-:W2:Y:S04]  /*17630*/  LDL.LU R4, [R1+0x30] ;  /* 0x0000300001047983 */ /* 0x001ea80000300800 */
[----:B------:R-:W2:Y:S04]  /*17640*/  LDL.LU R5, [R1+0x34] ;  /* 0x0000340001057983 */ /* 0x000ea80000300800 */
[----:B------:R-:W2:Y:S01]  /*17650*/  LDL.LU R6, [R1+0x38] ;  /* 0x0000380001067983 */ /* 0x000ea20000300800 */
[----:B----4-:R-:W-:-:S03]  /*17660*/  IMAD.MOV.U32 R7, RZ, RZ, R29 ;  /* 0x000000ffff077224 */ /* 0x010fc600078e001d */
[----:B------:R-:W4:Y:S04]  /*17670*/  LDL.LU R29, [R1+0x2668] ;  /* 0x00266800011d7983 */ /* 0x000f280000300800 */
[----:B--2---:R-:W-:Y:S04]  /*17680*/  STL.64 [R1+0x25c8], R6 ;  /* 0x0025c80601007387 */ /* 0x004fe80000100a00 */
[----:B------:R0:W-:Y:S04]  /*17690*/  STL.64 [R1+0x25c0], R4 ;  /* 0x0025c00401007387 */ /* 0x0001e80000100a00 */
[----:B0-----:R-:W2:Y:S04]  /*176a0*/  LDL.LU R4, [R1+0x40] ;  /* 0x0000400001047983 */ /* 0x001ea80000300800 */
[----:B------:R-:W2:Y:S04]  /*176b0*/  LDL.LU R5, [R1+0x44] ;  /* 0x0000440001057983 */ /* 0x000ea80000300800 */
[----:B------:R-:W2:Y:S04]  /*176c0*/  LDL.LU R6, [R1+0x48] ;  /* 0x0000480001067983 */ /* 0x000ea80000300800 */
[----:B------:R-:W2:Y:S04]  /*176d0*/  LDL.LU R7, [R1+0x4c] ;  /* 0x00004c0001077983 */ /* 0x000ea80000300800 */
[----:B--2---:R0:W-:Y:S04]  /*176e0*/  STL.64 [R1+0x25d8], R6 ;  /* 0x0025d80601007387 */ /* 0x0041e80000100a00 */
[----:B------:R1:W-:Y:S04]  /*176f0*/  STL.64 [R1+0x25d0], R4 ;  /* 0x0025d00401007387 */ /* 0x0003e80000100a00 */
[----:B0-----:R-:W2:Y:S01]  /*17700*/  LDL R6, [R1+0x98] ;  /* 0x0000980001067983 */ /* 0x001ea20000100800 */
[----:B-1----:R-:W-:-:S03]  /*17710*/  MOV R4, R11 ;  /* 0x0000000b00047202 */ /* 0x002fc60000000f00 */
[----:B------:R-:W2:Y:S01]  /*17720*/  LDL R7, [R1+0x9c] ;  /* 0x00009c0001077983 */ /* 0x000ea20000100800 */
[----:B------:R-:W-:Y:S02]  /*17730*/  MOV R5, R10 ;  /* 0x0000000a00057202 */ /* 0x000fe40000000f00 */
[C---:B---3--:R-:W-:Y:S01]  /*17740*/  HMMA.16816.F32 R8, R16.reuse, R8, R20 ;  /* 0x000000081008723c */ /* 0x048fe20000001814 */
[----:B------:R-:W-:Y:S04]  /*17750*/  STL [R1+0x2540], R2 ;  /* 0x0025400201007387 */ /* 0x000fe80000100800 */
[----:B------:R-:W3:Y:S04]  /*17760*/  LDL.LU.64 R22, [R1+0x2660] ;  /* 0x0026600001167983 */ /* 0x000ee80000300a00 */
[----:B------:R-:W3:Y:S11]  /*17770*/  LDL.LU.64 R20, [R1+0x2658] ;  /* 0x0026580001147983 */ /* 0x000ef60000300a00 */
[----:B------:R-:W-:Y:S03]  /*17780*/  @!UPT UIADD3 URZ, URZ, URZ, URZ ;  /* 0x0000003f3f3ff290 */ /* 0x000fe6000fffe03f */
        /* <DEDUP_REMOVED lines=9> */
[----:B0-----:R-:W2:Y:S04]  /*17820*/  LDL.LU.64 R14, [R1+0x2640] ;  /* 0x00264000010e7983 */ /* 0x001ea80000300a00 */
[----:B------:R-:W3:Y:S02]  /*17830*/  LDL.LU.64 R12, [R1+0x2638] ;  /* 0x00263800010c7983 */ /* 0x000ee40000300a00 */
[----:B---3--:R-:W-:Y:S02]  /*17840*/  HMMA.16816.F32 R16, R16, R12, R20 ;  /* 0x0000000c1010723c */ /* 0x008fe40000001814 */
[----:B------:R-:W3:Y:S04]  /*17850*/  LDL.LU.64 R22, [R1+0x2630] ;  /* 0x0026300001167983 */ /* 0x000ee80000300a00 */
[----:B------:R-:W3:Y:S11]  /*17860*/  LDL.LU.64 R20, [R1+0x2628] ;  /* 0x0026280001147983 */ /* 0x000ef60000300a00 */
[----:B------:R-:W-:Y:S06]  /*17870*/  @!UPT UIADD3 URZ, URZ, URZ, URZ ;  /* 0x0000003f3f3ff290 */ /* 0x000fec000fffe03f */
[----:B------:R0:W-:Y:S04]  /*17880*/  STL.64 [R1+0x1c0], R16 ;  /* 0x0001c01001007387 */ /* 0x0001e80000100a00 */
[----:B------:R1:W-:Y:S04]  /*17890*/  STL.64 [R1+0x1c8], R18 ;  /* 0x0001c81201007387 */ /* 0x0003e80000100a00 */
[----:B0-----:R-:W2:Y:S04]  /*178a0*/  LDL.LU.64 R16, [R1+0x80] ;  /* 0x0000800001107983 */ /* 0x001ea80000300a00 */
[----:B-1----:R-:W2:Y:S01]  /*178b0*/  LDL.LU.64 R18, [R1+0x88] ;  /* 0x0000880001127983 */ /* 0x002ea20000300a00 */
[C---:B---3--:R-:W-:Y:S11]  /*178c0*/  HMMA.16816.F32 R24, R20.reuse, R4, R24 ;  /* 0x000000041418723c */ /* 0x048ff60000001818 */
[----:B------:R-:W-:Y:S11]  /*178d0*/  @!UPT UIADD3 URZ, URZ, URZ, URZ ;  /* 0x0000003f3f3ff290 */ /* 0x000ff6000fffe03f */
[----:B------:R-:W-:Y:S01]  /*178e0*/  @!UPT UIADD3 URZ, URZ, URZ, URZ ;  /* 0x0000003f3f3ff290 */ /* 0x000fe2000fffe03f */
        /* <DEDUP_REMOVED lines=10> */
[----:B------:R-:W2:Y:S04]  /*17990*/  LDL.LU.64 R24, [R1+0x2608] ;  /* 0x0026080001187983 */ /* 0x000ea80000300a00 */
[----:B------:R0:W-:Y:S04]  /*179a0*/  STL.64 [R1+0x25e0], R18 ;  /* 0x0025e01201007387 */ /* 0x0001e80000100a00 */
[----:B------:R-:W3:Y:S04]  /*179b0*/  LDL.LU R16, [R1+0x60] ;  /* 0x0000600001107983 */ /* 0x000ee80000300800 */
[----:B------:R-:W3:Y:S04]  /*179c0*/  LDL.LU R17, [R1+0x64] ;  /* 0x0000640001117983 */ /* 0x000ee80000300800 */
[----:B0-----:R-:W3:Y:S01]  /*179d0*/  LDL.LU R18, [R1+0x68] ;  /* 0x0000680001127983 */ /* 0x001ee20000300800 */
[----:B--2---:R-:W-:Y:S11]  /*179e0*/  HMMA.16816.F32 R24, R20, R8, R24 ;  /* 0x000000081418723c */ /* 0x004ff60000001818 */
[----:B------:R-:W-:Y:S11]  /*179f0*/  @!UPT UIADD3 URZ, URZ, URZ, URZ ;  /* 0x0000003f3f3ff290 */ /* 0x000ff6000fffe03f */
[----:B------:R-:W-:Y:S01]  /*17a00*/  @!UPT UIADD3 URZ, URZ, URZ, URZ ;  /* 0x0000003f3f3ff290 */ /* 0x000fe2000fffe03f */
[----:B------:R-:W-:Y:S01]  /*17a10*/  STL [R1+0x194], R25 ;  /* 0x0001941901007387 */ /* 0x000fe20000100800 */
[----:B------:R-:W-:-:S03]  /*17a20*/  MOV R2, R24 ;  /* 0x0000001800027202 */ /* 0x000fc60000000f00 */
[----:B------:R0:W-:Y:S04]  /*17a30*/  STL.64 [R1+0x198], R26 ;  /* 0x0001981a01007387 */ /* 0x0001e80000100a00 */
[----:B0-----:R-:W2:Y:S04]  /*17a40*/  LDL.LU.64 R26, [R1+0x2600] ;  /* 0x00260000011a7983 */ /* 0x001ea80000300a00 */
[----:B------:R-:W2:Y:S01]  /*17a50*/  LDL.LU.64 R24, [R1+0x25f8] ;  /* 0x0025f80001187983 */ /* 0x000ea20000300a00 */
[----:B----4-:R-:W-:Y:S01]  /*17a60*/  IMAD.MOV.U32 R19, RZ, RZ, R29 ;  /* 0x000000ffff137224 */ /* 0x010fe200078e001d */
[----:B--2---:R-:W-:Y:S02]  /*17a70*/  HMMA.16816.F32 R20, R20, R12, R24 ;  /* 0x0000000c1414723c */ /* 0x004fe40000001818 */
[----:B------:R-:W3:Y:S04]  /*17a80*/  LDL.LU.64 R26, [R1+0x25f0] ;  /* 0x0025f000011a7983 */ /* 0x000ee80000300a00 */
[----:B------:R-:W3:Y:S11]  /*17a90*/  LDL.LU.64 R24, [R1+0x25e8] ;  /* 0x0025e80001187983 */ /* 0x000ef60000300a00 */
[----:B------:R-:W-:Y:S07]  /*17aa0*/  @!UPT UIADD3 URZ, URZ, URZ, URZ ;  /* 0x0000003f3f3ff290 */ /* 0x000fee000fffe03f */
[----:B------:R-:W-:Y:S01]  /*17ab0*/  MOV R29, R23 ;  /* 0x00000017001d7202 */ /* 0x000fe20000000f00 */
[----:B------:R-:W-:Y:S04]  /*17ac0*/  STL.64 [R1+0x180], R20 ;  /* 0x0001801401007387 */ /* 0x000fe80000100a00 */
[----:B------:R0:W-:Y:S04]  /*17ad0*/  STL [R1+0x188], R22 ;  /* 0x0001881601007387 */ /* 0x0001e80000100800 */
[----:B0-----:R-:W2:Y:S04]  /*17ae0*/  LDL R22, [R1+0x10cc] ;  /* 0x0010cc0001167983 */ /* 0x001ea80000100800 */
[----:B------:R-:W-:Y:S01]  /*17af0*/  STL [R1+0x2538], R29 ;  /* 0x0025381d01007387 */ /* 0x000fe20000100800 */
[C---:B---3--:R-:W-:Y:S03]  /*17b00*/  HMMA.16816.F32 R4, R24.reuse, R6, R16 ;  /* 0x000000061804723c */ /* 0x048fe60000001810 */
[----:B------:R-:W3:Y:S11]  /*17b10*/  LDL.LU.64 R18, [R1+0x25e0] ;  /* 0x0025e00001127983 */ /* 0x000ef60000300a00 */
[----:B------:R-:W-:Y:S09]  /*17b20*/  @!UPT UIADD3 URZ, URZ, URZ, URZ ;  /* 0x0000003f3f3ff290 */ /* 0x000ff2000fffe03f */
        /* <DEDUP_REMOVED lines=9> */
[----:B0-----:R-:W3:Y:S04]  /*17bc0*/  LDL.LU.64 R6, [R1+0x25c8] ;  /* 0x0025c80001067983 */ /* 0x001ee80000300a00 */
[----:B------:R-:W3:Y:S04]  /*17bd0*/  LDL.LU.64 R4, [R1+0x25c0] ;  /* 0x0025c00001047983 */ /* 0x000ee80000300a00 */
[----:B------:R0:W-:Y:S04]  /*17be0*/  STL.64 [R1+0x2580], R18 ;  /* 0x0025801201007387 */ /* 0x0001e80000100a00 */
[----:B------:R-:W4:Y:S04]  /*17bf0*/  LDL.LU R16, [R1+0x20] ;  /* 0x0000200001107983 */ /* 0x000f280000300800 */
[----:B------:R-:W4:Y:S04]  /*17c00*/  LDL.LU R17, [R1+0x24] ;  /* 0x0000240001117983 */ /* 0x000f280000300800 */
[----:B0-----:R-:W4:Y:S04]  /*17c10*/  LDL.LU R18, [R1+0x28] ;  /* 0x0000280001127983 */ /* 0x001f280000300800 */
[----:B------:R-:W4:Y:S01]  /*17c20*/  LDL.LU R19, [R1+0x2c] ;  /* 0x00002c0001137983 */ /* 0x000f220000300800 */
[C---:B---3--:R-:W-:Y:S03]  /*17c30*/  HMMA.16816.F32 R8, R24.reuse, R10, R4 ;  /* 0x0000000a1808723c */ /* 0x048fe60000001804 */
[----:B------:R-:W3:Y:S04]  /*17c40*/  LDL.LU.64 R6, [R1+0x25b8] ;  /* 0x0025b80001067983 */ /* 0x000ee80000300a00 */
[----:B------:R-:W2:Y:S11]  /*17c50*/  LDL.LU.64 R4, [R1+0x25b0] ;  /* 0x0025b00001047983 */ /* 0x000eb60000300a00 */
[----:B------:R-:W-:Y:S05]  /*17c60*/  @!UPT UIADD3 URZ, URZ, URZ, URZ ;  /* 0x0000003f3f3ff290 */ /* 0x000fea000fffe03f */
[----:B------:R-:W-:Y:S04]  /*17c70*/  STL.64 [R1+0x1d0], R8 ;  /* 0x0001d00801007387 */ /* 0x000fe80000100a00 */
[----:B------:R0:W-:Y:S04]  /*17c80*/  STL.64 [R1+0x1d8], R10 ;  /* 0x0001d80a01007387 */ /* 0x0001e80000100a00 */
[----:B0-----:R-:W2:Y:S04]  /*17c90*/  LDL.LU.64 R10, [R1+0x25a8] ;  /* 0x0025a800010a7983 */ /* 0x001ea80000300a00 */
[----:B------:R-:W2:Y:S02]  /*17ca0*/  LDL.LU.64 R8, [R1+0x25a0] ;  /* 0x0025a00001087983 */ /* 0x000ea40000300a00 */
[----:B--2---:R-:W-:Y:S02]  /*17cb0*/  HMMA.16816.F32 R8, R24, R14, R8 ;  /* 0x0000000e1808723c */ /* 0x004fe40000001808 */
[----:B------:R-:W4:Y:S04]  /*17cc0*/  LDL.LU.64 R26, [R1+0x98] ;  /* 0x00009800011a7983 */ /* 0x000f280000300a00 */
[----:B------:R-:W2:Y:S11]  /*17cd0*/  LDL R23, [R1+0x10d8] ;  /* 0x0010d80001177983 */ /* 0x000eb60000100800 */
[----:B------:R-:W-:Y:S06]  /*17ce0*/  @!UPT UIADD3 URZ, URZ, URZ, URZ ;  /* 0x0000003f3f3ff290 */ /* 0x000fec000fffe03f */
[----:B------:R-:W-:Y:S04]  /*17cf0*/  STL.64 [R1+0x60], R8 ;  /* 0x0000600801007387 */ /* 0x000fe80000100a00 */
[----:B------:R-:W-:Y:S04]  /*17d00*/  STL.64 [R1+0x68], R10 ;  /* 0x0000680a01007387 */ /* 0x000fe80000100a00 */
[----:B--2---:R-:W-:Y:S04]  /*17d10*/  STL [R1+0x2544], R23 ;  /* 0x0025441701007387 */ /* 0x004fe80000100800 */
[----:B------:R0:W-:Y:S04]  /*17d20*/  STL [R1+0x2578], R22 ;  /* 0x0025781601007387 */ /* 0x0001e80000100800 */
[----:B------:R-:W2:Y:S04]  /*17d30*/  LDL.LU R20, [R1+0x10] ;  /* 0x0000100001147983 */ /* 0x000ea80000300800 */
[----:B------:R-:W2:Y:S04]  /*17d40*/  LDL.LU R21, [R1+0x14] ;  /* 0x0000140001157983 */ /* 0x000ea80000300800 */
[----:B0-----:R-:W2:Y:S04]  /*17d50*/  LDL.LU R22, [R1+0x18] ;  /* 0x0000180001167983 */ /* 0x001ea80000300800 */
[----:B------:R-:W2:Y:S04]  /*17d60*/  LDL.LU R23, [R1+0x1c] ;  /* 0x00001c0001177983 */ /* 0x000ea80000300800 */
[----:B------:R-:W2:Y:S04]  /*17d70*/  LDL R11, [R1+0x10d0] ;  /* 0x0010d000010b7983 */ /* 0x000ea80000100800 */
[----:B--2---:R-:W0:Y:S04]  /*17d80*/  LDSM.16.MT88.4 R12, [R11+0x12800] ;  /* 0x012800000b0c783b */ /* 0x004e280000004200 */
[----:B0-----:R3:W-:Y:S04]  /*17d90*/  STL.64 [R1+0x2528], R14 ;  /* 0x0025280e01007387 */ /* 0x0017e80000100a00 */
[----:B------:R0:W-:Y:S01]  /*17da0*/  STL.64 [R1+0x2520], R12 ;  /* 0x0025200c01007387 */ /* 0x0001e20000100a00 */
[----:B---3--:R-:W-:Y:S01]  /*17db0*/  MOV R14, R6 ;  /* 0x00000006000e7202 */ /* 0x008fe20000000f00 */
[----:B------:R-:W-:-:S02]  /*17dc0*/  IMAD.MOV.U32 R15, RZ, RZ, R7 ;  /* 0x000000ffff0f7224 */ /* 0x000fc400078e0007 */
[----:B0-----:R-:W-:Y:S01]  /*17dd0*/  IMAD.MOV.U32 R12, RZ, RZ, R4 ;  /* 0x000000ffff0c7224 */ /* 0x001fe200078e0004 */
[----:B------:R-:W-:Y:S01]  /*17de0*/  MOV R13, R5 ;  /* 0x00000005000d7202 */ /* 0x000fe20000000f00 */
[----:B------:R-:W4:Y:S04]  /*17df0*/  LDL.LU R4, [R1+0x2598] ;  /* 0x0025980001047983 */ /* 0x000f280000300800 */
[----:B------:R-:W4:Y:S04]  /*17e00*/  LDL.LU R5, [R1+0x2594] ;  /* 0x0025940001057983 */ /* 0x000f280000300800 */
[----:B------:R-:W4:Y:S04]  /*17e10*/  LDL.LU R6, [R1+0x2590] ;  /* 0x0025900001067983 */ /* 0x000f280000300800 */
[----:B------:R-:W4:Y:S04]  /*17e20*/  LDL.LU R7, [R1+0x258c] ;  /* 0x00258c0001077983 */ /* 0x000f280000300800 */
[----:B------:R0:W-:Y:S04]  /*17e30*/  STL.64 [R1+0x2550], R14 ;  /* 0x0025500e01007387 */ /* 0x0001e80000100a00 */
[----:B------:R1:W-:Y:S01]  /*17e40*/  STL.64 [R1+0x2548], R12 ;  /* 0x0025480c01007387 */ /* 0x0003e20000100a00 */
[----:B0-----:R-:W-:-:S03]  /*17e50*/  MOV R15, R0 ;  /* 0x00000000000f7202 */ /* 0x001fc60000000f00 */
[----:B-1----:R-:W2:Y:S04]  /*17e60*/  LDL.LU R12, [R1+0xa0] ;  /* 0x0000a000010c7983 */ /* 0x002ea80000300800 */
[----:B------:R-:W2:Y:S04]  /*17e70*/  LDL.LU R13, [R1+0xa4] ;  /* 0x0000a400010d7983 */ /* 0x000ea80000300800 */
[----:B------:R-:W2:Y:S04]  /*17e80*/  LDL.LU R14, [R1+0xa8] ;  /* 0x0000a800010e7983 */ /* 0x000ea80000300800 */
[----:B------:R-:W3:Y:S01]  /*17e90*/  LDL.LU R0, [R1+0x2588] ;  /* 0x0025880001007983 */ /* 0x000ee20000300800 */
[C---:B----4-:R-:W-:Y:S11]  /*17ea0*/  HMMA.16816.F32 R16, R4.reuse, R26, R16 ;  /* 0x0000001a0410723c */ /* 0x050ff60000001810 */
[----:B------:R-:W-:Y:S11]  /*17eb0*/  @!UPT UIADD3 URZ, URZ, URZ, URZ ;  /* 0x0000003f3f3ff290 */ /* 0x000ff6000fffe03f */
[----:B------:R-:W-:Y:S01]  /*17ec0*/  @!UPT UIADD3 URZ, URZ, URZ, URZ ;  /* 0x0000003f3f3ff290 */ /* 0x000fe2000fffe03f */
[----:B------:R-:W-:Y:S04]  /*17ed0*/  STL.64 [R1+0x160], R16 ;  /* 0x0001601001007387 */ /* 0x000fe80000100a00 */
[----:B------:R0:W-:Y:S04]  /*17ee0*/  STL.64 [R1+0x168], R18 ;  /* 0x0001681201007387 */ /* 0x0001e80000100a00 */
[----:B0-----:R-:W4:Y:S04]  /*17ef0*/  LDL.LU.64 R18, [R1+0x2580] ;  /* 0x0025800001127983 */ /* 0x001f280000300a00 */
[----:B------:R0:W-:Y:S04]  /*17f00*/  STL.64 [R1+0x2558], R26 ;  /* 0x0025581a01007387 */ /* 0x0001e80000100a00 */
[----:B0-----:R-:W2:Y:S01]  /*17f10*/  LDL.LU.64 R26, [R1+0xb8] ;  /* 0x0000b800011a7983 */ /* 0x001ea20000300a00 */
[----:B----4-:R-:W-:Y:S01]  /*17f20*/  HMMA.16816.F32 R20, R4, R18, R20 ;  /* 0x000000120414723c */ /* 0x010fe20000001814 */
[----:B------:R-:W-:Y:S01]  /*17f30*/  MOV R9, R18 ;  /* 0x0000001200097202 */ /* 0x000fe20000000f00 */
[----:B------:R-:W-:-:S02]  /*17f40*/  IMAD.MOV.U32 R8, RZ, RZ, R19 ;  /* 0x000000ffff087224 */ /* 0x000fc400078e0013 */
[----:B---3--:R-:W0:Y:S04]  /*17f50*/  LDSM.16.MT88.4 R16, [R0+0x13000] ;  /* 0x013000000010783b */ /* 0x008e280000004200 */
[----:B--2---:R1:W-:Y:S04]  /*17f60*/  STL.64 [R1+0x2570], R26 ;  /* 0x0025701a01007387 */ /* 0x0043e80000100a00 */
[----:B-1----:R-:W2:Y:S11]  /*17f70*/  LDL.LU.64 R26, [R1+0x58] ;  /* 0x00005800011a7983 */ /* 0x002eb60000300a00 */
[----:B------:R-:W-:Y:S04]  /*17f80*/  STL.64 [R1+0x150], R20 ;  /* 0x0001501401007387 */ /* 0x000fe80000100a00 */
[----:B------:R1:W-:Y:S04]  /*17f90*/  STL.64 [R1+0x158], R22 ;  /* 0x0001581601007387 */ /* 0x0003e80000100a00 */
[----:B-1----:R-:W3:Y:S04]  /*17fa0*/  LDL.LU R22, [R1+0x2578] ;  /* 0x0025780001167983 */ /* 0x002ee80000300800 */
[----:B------:R-:W-:Y:S04]  /*17fb0*/  STL [R1+0x253c], R0 ;  /* 0x00253c0001007387 */ /* 0x000fe80000100800 */
[----:B0-----:R-:W-:Y:S04]  /*17fc0*/  STL.64 [R1+0x24d8], R18 ;  /* 0x0024d81201007387 */ /* 0x001fe80000100a00 */
[----:B------:R0:W-:Y:S04]  /*17fd0*/  STL.64 [R1+0x24d0], R16 ;  /* 0x0024d01001007387 */ /* 0x0001e80000100a00 */
[----:B0-----:R-:W4:Y:S04]  /*17fe0*/  LDL.LU R16, [R1+0xf0] ;  /* 0x0000f00001107983 */ /* 0x001f280000300800 */
[----:B------:R-:W4:Y:S04]  /*17ff0*/  LDL.LU R17, [R1+0xf4] ;  /* 0x0000f40001117983 */ /* 0x000f280000300800 */
[----:B------:R-:W3:Y:S04]  /*18000*/  LDL.LU R18, [R1+0xf8] ;  /* 0x0000f80001127983 */ /* 0x000ee80000300800 */
[----:B------:R-:W3:Y:S01]  /*18010*/  LDL.LU R19, [R1+0xfc] ;  /* 0x0000fc0001137983 */ /* 0x000ee20000300800 */
[----:B--2---:R-:W-:Y:S01]  /*18020*/  HMMA.16816.F32 R12, R4, R26, R12 ;  /* 0x0000001a040c723c */ /* 0x004fe2000000180c */
[----:B------:R-:W-:-:S02]  /*18030*/  MOV R10, R27 ;  /* 0x0000001b000a7202 */ /* 0x000fc40000000f00 */
[----:B---3--:R-:W-:Y:S04]  /*18040*/  STL.64 [R1+0x2568], R18 ;  /* 0x0025681201007387 */ /* 0x008fe80000100a00 */
[----:B----4-:R0:W-:Y:S04]  /*18050*/  STL.64 [R1+0x2560], R16 ;  /* 0x0025601001007387 */ /* 0x0101e80000100a00 */
[----:B0-----:R-:W2:Y:S04]  /*18060*/  LDL.LU R16, [R1+0xc0] ;  /* 0x0000c00001107983 */ /* 0x001ea80000300800 */
[----:B------:R-:W2:Y:S08]  /*18070*/  LDL.LU R17, [R1+0xc4] ;  /* 0x0000c40001117983 */ /* 0x000eb00000300800 */
[----:B------:R0:W-:Y:S02]  /*18080*/  STL.64 [R1+0x140], R12 ;  /* 0x0001400c01007387 */ /* 0x0001e40000100a00 */
[----:B0-----:R-:W-:-:S02]  /*18090*/  IMAD.MOV.U32 R12, RZ, RZ, R26 ;  /* 0x000000ffff0c7224 */ /* 0x001fc400078e001a */
[----:B------:R-:W0:Y:S01]  /*180a0*/  LDSM.16.M88.4 R24, [R22+0x80] ;  /* 0x000080001618783b */ /* 0x000e220000000200 */
[----:B------:R-:W-:Y:S02]  /*180b0*/  MOV R18, R28 ;  /* 0x0000001c00127202 */ /* 0x000fe40000000f00 */
[----:B------:R-:W-:Y:S01]  /*180c0*/  MOV R19, R3 ;  /* 0x0000000300137202 */ /* 0x000fe20000000f00 */
[----:B------:R-:W-:Y:S04]  /*180d0*/  STL.64 [R1+0x148], R14 ;  /* 0x0001480e01007387 */ /* 0x000fe80000100a00 */
[----:B0-----:R-:W-:Y:S01]  /*180e0*/  STL.64 [R1+0x30], R24 ;  /* 0x0000301801007387 */ /* 0x001fe20000100a00 */
[----:B------:R-:W-:Y:S01]  /*180f0*/  MOV R28, R24 ;  /* 0x00000018001c7202 */ /* 0x000fe20000000f00 */
[----:B------:R-:W-:-:S02]  /*18100*/  IMAD.MOV.U32 R3, RZ, RZ, R25 ;  /* 0x000000ffff037224 */ /* 0x000fc400078e0019 */
[----:B------:R-:W-:Y:S04]  /*18110*/  STL.64 [R1+0x38], R26 ;  /* 0x0000381a01007387 */ /* 0x000fe80000100a00 */
[----:B------:R-:W0:Y:S04]  /*18120*/  LDSM.16.M88.4 R24, [R22+0x4080] ;  /* 0x004080001618783b */ /* 0x000e280000000200 */
[----:B0-----:R-:W-:Y:S04]  /*18130*/  STL.64 [R1+0x40], R24 ;  /* 0x0000401801007387 */ /* 0x001fe80000100a00 */
[----:B------:R0:W-:Y:S04]  /*18140*/  STL.64 [R1+0x48], R26 ;  /* 0x0000481a01007387 */ /* 0x0001e80000100a00 */
[----:B0-----:R-:W2:Y:S02]  /*18150*/  LDL.LU.64 R26, [R1+0x2570] ;  /* 0x00257000011a7983 */ /* 0x001ea40000300a00 */
[----:B--2---:R-:W-:Y:S02]  /*18160*/  HMMA.16816.F32 R4, R4, R26, R16 ;  /* 0x0000001a0404723c */ /* 0x004fe40000001810 */
[----:B------:R-:W2:Y:S04]  /*18170*/  LDL.LU.64 R18, [R1+0x2568] ;  /* 0x0025680001127983 */ /* 0x000ea80000300a00 */
[----:B------:R-:W2:Y:S11]  /*18180*/  LDL.LU.64 R16, [R1+0x2560] ;  /* 0x0025600001107983 */ /* 0x000eb60000300a00 */
[----:B------:R-:W-:Y:S06]  /*18190*/  @!UPT UIADD3 URZ, URZ, URZ, URZ ;  /* 0x0000003f3f3ff290 */ /* 0x000fec000fffe03f */
[----:B------:R-:W-:Y:S04]  /*181a0*/  STL.64 [R1+0x130], R4 ;  /* 0x0001300401007387 */ /* 0x000fe80000100a00 */
[----:B------:R0:W-:Y:S02]  /*181b0*/  STL.64 [R1+0x138], R6 ;  /* 0x0001380601007387 */ /* 0x0001e40000100a00 */
[----:B0-----:R-:W-:Y:S02]  /*181c0*/  IMAD.MOV.U32 R6, RZ, RZ, R12 ;  /* 0x000000ffff067224 */ /* 0x001fe400078e000c */
[----:B------:R-:W0:Y:S04]  /*181d0*/  LDSM.16.M88.4 R12, [R22+0x8080] ;  /* 0x00808000160c783b */ /* 0x000e280000000200 */
[----:B------:R-:W1:Y:S01]  /*181e0*/  LDSM.16.M88.4 R20, [R22+0xc080] ;  /* 0x00c080001614783b */ /* 0x000e620000000200 */
[----:B------:R-:W-:-:S02]  /*181f0*/  MOV R0, R26 ;  /* 0x0000001a00007202 */ /* 0x000fc40000000f00 */
[----:B------:R-:W-:Y:S02]  /*18200*/  MOV R29, R27 ;  /* 0x0000001b001d7202 */ /* 0x000fe40000000f00 */
[----:B------:R-:W2:Y:S04]  /*18210*/  LDL.LU.64 R26, [R1+0x2558] ;  /* 0x00255800011a7983 */ /* 0x000ea80000300a00 */
[----:B0-----:R-:W-:Y:S04]  /*18220*/  STL.64 [R1+0x20], R12 ;  /* 0x0000200c01007387 */ /* 0x001fe80000100a00 */
[----:B------:R0:W-:Y:S04]  /*18230*/  STL.64 [R1+0x28], R14 ;  /* 0x0000280e01007387 */ /* 0x0001e80000100a00 */
[----:B0-----:R-:W2:Y:S04]  /*18240*/  LDL.LU.64 R14, [R1+0x2550] ;  /* 0x00255000010e7983 */ /* 0x001ea80000300a00 */
[----:B------:R-:W2:Y:S04]  /*18250*/  LDL.LU.64 R12, [R1+0x2548] ;  /* 0x00254800010c7983 */ /* 0x000ea80000300a00 */
[----:B-1----:R-:W-:Y:S04]  /*18260*/  STL.64 [R1+0x10], R20 ;  /* 0x0000101401007387 */ /* 0x002fe80000100a00 */
[----:B------:R0:W-:Y:S04]  /*18270*/  STL.64 [R1+0x18], R22 ;  /* 0x0000181601007387 */ /* 0x0001e80000100a00 */
[----:B0-----:R-:W3:Y:S01]  /*18280*/  LDL.LU R23, [R1+0x2544] ;  /* 0x0025440001177983 */ /* 0x001ee20000300800 */
[----:B--2---:R-:W-:Y:S03]  /*18290*/  HMMA.16816.F32 R16, R12, R26, R16 ;  /* 0x0000001a0c10723c */ /* 0x004fe60000001810 */
[----:B---3--:R-:W0:Y:S11]  /*182a0*/  LDSM.16.MT88.4 R20, [R23+0x13000] ;  /* 0x013000001714783b */ /* 0x008e360000004200 */
[----:B------:R-:W-:Y:S09]  /*182b0*/  @!UPT UIADD3 URZ, URZ, URZ, URZ ;  /* 0x0000003f3f3ff290 */ /* 0x000ff2000fffe03f */
[----:B------:R1:W-:Y:S04]  /*182c0*/  STL.64 [R1+0x120], R16 ;  /* 0x0001201001007387 */ /* 0x0003e80000100a00 */
[----:B------:R2:W-:Y:S04]  /*182d0*/  STL.64 [R1+0x128], R18 ;  /* 0x0001281201007387 */ /* 0x0005e80000100a00 */
[----:B-1----:R-:W3:Y:S04]  /*182e0*/  LDL.LU R16, [R1+0x1e0] ;  /* 0x0001e00001107983 */ /* 0x002ee80000300800 */
[----:B------:R-:W3:Y:S04]  /*182f0*/  LDL.LU R17, [R1+0x1e4] ;  /* 0x0001e40001117983 */ /* 0x000ee80000300800 */
[----:B--2---:R-:W3:Y:S04]  /*18300*/  LDL.LU R18, [R1+0x1e8] ;  /* 0x0001e80001127983 */ /* 0x004ee80000300800 */
[----:B------:R-:W3:Y:S04]  /*18310*/  LDL.LU R19, [R1+0x1ec] ;  /* 0x0001ec0001137983 */ /* 0x000ee80000300800 */
[----:B0-----:R-:W-:Y:S04]  /*18320*/  STL [R1+0x2494], R23 ;  /* 0x0024941701007387 */ /* 0x001fe80000100800 */
[----:B------:R-:W-:Y:S04]  /*18330*/  STL [R1+0x24e8], R22 ;  /* 0x0024e81601007387 */ /* 0x000fe80000100800 */
[----:B------:R0:W-:Y:S02]  /*18340*/  STL.64 [R1+0x24e0], R20 ;  /* 0x0024e01401007387 */ /* 0x0001e40000100a00 */
[----:B0-----:R-:W-:-:S02]  /*18350*/  MOV R20, R2 ;  /* 0x0000000200147202 */ /* 0x001fc40000000f00 */
[----:B------:R-:W2:Y:S04]  /*18360*/  LDL.LU R2, [R1+0x2540] ;  /* 0x0025400001027983 */ /* 0x000ea80000300800 */
[----:B------:R-:W4:Y:S04]  /*18370*/  LDL.LU R21, [R1+0x194] ;  /* 0x0001940001157983 */ /* 0x000f280000300800 */
[----:B------:R-:W3:Y:S04]  /*18380*/  LDL.LU R22, [R1+0x198] ;  /* 0x0001980001167983 */ /* 0x000ee80000300800 */
[----:B------:R-:W3:Y:S01]  /*18390*/  LDL.LU R23, [R1+0x19c] ;  /* 0x00019c0001177983 */ /* 0x000ee20000300800 */
[----:B------:R-:W-:Y:S01]  /*183a0*/  MOV R5, R26 ;  /* 0x0000001a00057202 */ /* 0x000fe20000000f00 */
[----:B------:R-:W-:-:S02]  /*183b0*/  IMAD.MOV.U32 R4, RZ, RZ, R27 ;  /* 0x000000ffff047224 */ /* 0x000fc400078e001b */
[----:B--2---:R-:W0:Y:S04]  /*183c0*/  LDSM.16.MT88.4 R24, [R2+0x13000] ;  /* 0x013000000218783b */ /* 0x004e280000004200 */
[----:B---3--:R-:W-:Y:S04]  /*183d0*/  STL.64 [R1+0x24f8], R22 ;  /* 0x0024f81601007387 */ /* 0x008fe80000100a00 */
[----:B----4-:R-:W-:Y:S04]  /*183e0*/  STL.64 [R1+0x24f0], R20 ;  /* 0x0024f01401007387 */ /* 0x010fe80000100a00 */
[----:B0-----:R-:W-:Y:S04]  /*183f0*/  STL.64 [R1+0x2450], R26 ;  /* 0x0024501a01007387 */ /* 0x001fe80000100a00 */
[----:B------:R0:W-:Y:S04]  /*18400*/  STL.64 [R1+0x2448], R24 ;  /* 0x0024481801007387 */ /* 0x0001e80000100a00 */
[----:B0-----:R-:W2:Y:S04]  /*18410*/  LDL.LU R24, [R1+0x110] ;  /* 0x0001100001187983 */ /* 0x001ea80000300800 */
[----:B------:R-:W2:Y:S04]  /*18420*/  LDL.LU R25, [R1+0x114] ;  /* 0x0001140001197983 */ /* 0x000ea80000300800 */
[----:B------:R-:W2:Y:S04]  /*18430*/  LDL.LU R26, [R1+0x118] ;  /* 0x00011800011a7983 */ /* 0x000ea80000300800 */
[----:B------:R-:W2:Y:S01]  /*18440*/  LDL.LU R27, [R1+0x11c] ;  /* 0x00011c00011b7983 */ /* 0x000ea20000300800 */
[----:B------:R-:W-:Y:S01]  /*18450*/  MOV R22, R9 ;  /* 0x0000000900167202 */ /* 0x000fe20000000f00 */
[----:B------:R-:W-:Y:S01]  /*18460*/  IMAD.MOV.U32 R23, RZ, RZ, R8 ;  /* 0x000000ffff177224 */ /* 0x000fe200078e0008 */
[----:B------:R-:W-:-:S02]  /*18470*/  MOV R7, R10 ;  /* 0x0000000a00077202 */ /* 0x000fc40000000f00 */
[----:B------:R-:W0:Y:S04]  /*18480*/  LDSM.16.MT88.4 R8, [R11+0x13000] ;  /* 0x013000000b08783b */ /* 0x000e280000004200 */
[----:B------:R-:W-:Y:S01]  /*18490*/  STL [R1+0x23c8], R2 ;  /* 0x0023c80201007387 */ /* 0x000fe20000100800 */
[C---:B------:R-:W-:Y:S08]  /*184a0*/  HMMA.16816.F32 R16, R12.reuse, R6, R16 ;  /* 0x000000060c10723c */ /* 0x040ff00000001810 */
[----:B--2---:R-:W-:Y:S11]  /*184b0*/  HMMA.16816.F32 R24, R12, R22, R24 ;  /* 0x000000160c18723c */ /* 0x004ff60000001818 */
[----:B------:R-:W-:Y:S11]  /*184c0*/  @!UPT UIADD3 URZ, URZ, URZ, URZ ;  /* 0x0000003f3f3ff290 */ /* 0x000ff6000fffe03f */
[----:B------:R-:W-:Y:S01]  /*184d0*/  @!UPT UIADD3 URZ, URZ, URZ, URZ ;  /* 0x0000003f3f3ff290 */ /* 0x000fe2000fffe03f */
[----:B------:R-:W-:Y:S04]  /*184e0*/  STL.64 [R1+0x110], R24 ;  /* 0x0001101801007387 */ /* 0x000fe80000100a00 */
[----:B------:R-:W-:Y:S04]  /*184f0*/  STL [R1+0x118], R26 ;  /* 0x0001181a01007387 */ /* 0x000fe80000100800 */
[----:B------:R1:W-:Y:S02]  /*18500*/  STL.64 [R1+0x2508], R22 ;  /* 0x0025081601007387 */ /* 0x0003e40000100a00 */
[----:B-1----:R-:W-:Y:S01]  /*18510*/  MOV R22, R5 ;  /* 0x0000000500167202 */ /* 0x002fe20000000f00 */
[----:B------:R-:W-:-:S05]  /*18520*/  IMAD.MOV.U32 R23, RZ, RZ, R4 ;  /* 0x000000ffff177224 */ /* 0x000fca00078e0004 */
[----:B------:R1:W-:Y:S04]  /*18530*/  STL.64 [R1+0x2530], R22 ;  /* 0x0025301601007387 */ /* 0x0003e80000100a00 */
[----:B------:R-:W2:Y:S04]  /*18540*/  LDL.LU R20, [R1+0x1c0] ;  /* 0x0001c00001147983 */ /* 0x000ea80000300800 */
[----:B------:R-:W2:Y:S04]  /*18550*/  LDL.LU R21, [R1+0x1c4] ;  /* 0x0001c40001157983 */ /* 0x000ea80000300800 */
[----:B-1----:R-:W2:Y:S04]  /*18560*/  LDL.LU R22, [R1+0x1c8] ;  /* 0x0001c80001167983 */ /* 0x002ea80000300800 */
[----:B------:R-:W2:Y:S04]  /*18570*/  LDL.LU R23, [R1+0x1cc] ;  /* 0x0001cc0001177983 */ /* 0x000ea80000300800 */
[----:B0-----:R-:W-:Y:S04]  /*18580*/  STL [R1+0x240c], R8 ;  /* 0x00240c0801007387 */ /* 0x001fe80000100800 */
[----:B------:R-:W-:Y:S04]  /*18590*/  STL [R1+0x2408], R9 ;  /* 0x0024080901007387 */ /* 0x000fe80000100800 */
[----:B------:R0:W-:Y:S04]  /*185a0*/  STL [R1+0x2404], R10 ;  /* 0x0024040a01007387 */ /* 0x0001e80000100800 */
[----:B------:R1:W-:Y:S01]  /*185b0*/  STL [R1+0x2400], R11 ;  /* 0x0024000b01007387 */ /* 0x0003e20000100800 */
[----:B0-----:R-:W-:-:S03]  /*185c0*/  MOV R10, R0 ;  /* 0x00000000000a7202 */ /* 0x001fc60000000f00 */
[----:B------:R-:W3:Y:S01]  /*185d0*/  LDL.LU R0, [R1+0x253c] ;  /* 0x00253c0001007983 */ /* 0x000ee20000300800 */
[----:B-1----:R-:W-:-:S03]  /*185e0*/  MOV R11, R29 ;  /* 0x0000001d000b7202 */ /* 0x002fc60000000f00 */
[----:B------:R-:W4:Y:S04]  /*185f0*/  LDL.LU R29, [R1+0x2538] ;  /* 0x00253800011d7983 */ /* 0x000f280000300800 */
[----:B------:R0:W-:Y:S04]  /*18600*/  STL.64 [R1+0x2500], R6 ;  /* 0x0025000601007387 */ /* 0x0001e80000100a00 */
[----:B------:R-:W3:Y:S04]  /*18610*/  LDL.LU R4, [R1+0x1a0] ;  /* 0x0001a00001047983 */ /* 0x000ee80000300800 */
[----:B------:R-:W3:Y:S04]  /*18620*/  LDL.LU R5, [R1+0x1a4] ;  /* 0x0001a40001057983 */ /* 0x000ee80000300800 */
[----:B0-----:R-:W3:Y:S04]  /*18630*/  LDL.LU R6, [R1+0x1a8] ;  /* 0x0001a80001067983 */ /* 0x001ee80000300800 */
[----:B------:R-:W3:Y:S01]  /*18640*/  LDL.LU R7, [R1+0x1ac] ;  /* 0x0001ac0001077983 */ /* 0x000ee20000300800 */
[----:B------:R-:W-:Y:S01]  /*18650*/  MOV R2, R27 ;  /* 0x0000001b00027202 */ /* 0x000fe20000000f00 */
[----:B------:R-:W-:Y:S01]  /*18660*/  IMAD.MOV.U32 R27, RZ, RZ, R16 ;  /* 0x000000ffff1b7224 */ /* 0x000fe200078e0010 */
[----:B------:R-:W-:Y:S01]  /*18670*/  MOV R26, R17 ;  /* 0x00000011001a7202 */ /* 0x000fe20000000f00 */
[----:B------:R-:W-:Y:S01]  /*18680*/  IMAD.MOV.U32 R24, RZ, RZ, R19 ;  /* 0x000000ffff187224 */ /* 0x000fe200078e0013 */
[----:B------:R-:W-:Y:S01]  /*18690*/  MOV R25, R18 ;  /* 0x0000001200197202 */ /* 0x000fe20000000f00 */
[----:B--2---:R-:W-:Y:S01]  /*186a0*/  HMMA.16816.F32 R12, R12, R10, R20 ;  /* 0x0000000a0c0c723c */ /* 0x004fe20000001814 */
[----:B---3--:R-:W-:Y:S04]  /*186b0*/  STL.64 [R1+0x2518], R6 ;  /* 0x0025180601007387 */ /* 0x008fe80000100a00 */
[----:B------:R0:W-:Y:S04]  /*186c0*/  STL.64 [R1+0x2510], R4 ;  /* 0x0025100401007387 */ /* 0x0001e80000100a00 */
[----:B0-----:R-:W2:Y:S04]  /*186d0*/  LDL.LU R4, [R1+0x1b0] ;  /* 0x0001b00001047983 */ /* 0x001ea80000300800 */
[----:B------:R-:W2:Y:S04]  /*186e0*/  LDL.LU R5, [R1+0x1b4] ;  /* 0x0001b40001057983 */ /* 0x000ea80000300800 */
[----:B------:R-:W2:Y:S04]  /*186f0*/  LDL.LU R6, [R1+0x1b8] ;  /* 0x0001b80001067983 */ /* 0x000ea80000300800 */
[----:B------:R-:W2:Y:S04]  /*18700*/  LDL.LU R7, [R1+0x1bc] ;  /* 0x0001bc0001077983 */ /* 0x000ea80000300800 */
[----:B------:R-:W3:Y:S04]  /*18710*/  LDL.LU R16, [R1+0x180] ;  /* 0x0001800001107983 */ /* 0x000ee80000300800 */
[----:B------:R-:W3:Y:S04]  /*18720*/  LDL.LU R17, [R1+0x184] ;  /* 0x0001840001117983 */ /* 0x000ee80000300800 */
[----:B------:R-:W3:Y:S04]  /*18730*/  LDL.LU R18, [R1+0x188] ;  /* 0x0001880001127983 */ /* 0x000ee80000300800 */
[----:B------:R-:W-:Y:S04]  /*18740*/  STL.64 [R1+0x24c0], R26 ;  /* 0x0024c01a01007387 */ /* 0x000fe80000100a00 */
[----:B------:R-:W-:Y:S04]  /*18750*/  STL.64 [R1+0x24b8], R24 ;  /* 0x0024b81801007387 */ /* 0x000fe80000100a00 */
[----:B------:R-:W2:Y:S04]  /*18760*/  LDL.LU.64 R22, [R1+0x2530] ;  /* 0x0025300001167983 */ /* 0x000ea80000300a00 */
[----:B------:R-:W-:Y:S04]  /*18770*/  STL.64 [R1+0xf0], R12 ;  /* 0x0000f00c01007387 */ /* 0x000fe80000100a00 */
[----:B------:R0:W-:Y:S04]  /*18780*/  STL.64 [R1+0xf8], R14 ;  /* 0x0000f80e01007387 */ /* 0x0001e80000100a00 */
[----:B0-----:R-:W2:Y:S04]  /*18790*/  LDL.LU.64 R14, [R1+0x2528] ;  /* 0x00252800010e7983 */ /* 0x001ea80000300a00 */
[----:B------:R-:W2:Y:S01]  /*187a0*/  LDL.LU.64 R12, [R1+0x2520] ;  /* 0x00252000010c7983 */ /* 0x000ea20000300a00 */
[----:B------:R-:W-:Y:S01]  /*187b0*/  MOV R24, R28 ;  /* 0x0000001c00187202 */ /* 0x000fe20000000f00 */
[----:B------:R-:W-:Y:S01]  /*187c0*/  IMAD.MOV.U32 R25, RZ, RZ, R3 ;  /* 0x000000ffff197224 */ /* 0x000fe200078e0003 */
[C---:B--2---:R-:W-:Y:S01]  /*187d0*/  HMMA.16816.F32 R20, R12.reuse, R22, R4 ;  /* 0x000000160c14723c */ /* 0x044fe20000001804 */
[----:B------:R-:W2:Y:S04]  /*187e0*/  LDL.LU.64 R6, [R1+0x2518] ;  /* 0x0025180001067983 */ /* 0x000ea80000300a00 */
[----:B------:R-:W2:Y:S11]  /*187f0*/  LDL.LU.64 R4, [R1+0x2510] ;  /* 0x0025100001047983 */ /* 0x000eb60000300a00 */
[----:B------:R-:W-:Y:S07]  /*18800*/  @!UPT UIADD3 URZ, URZ, URZ, URZ ;  /* 0x0000003f3f3ff290 */ /* 0x000fee000fffe03f */
[----:B------:R2:W-:Y:S01]  /*18810*/  STL [R1+0xe0], R20 ;  /* 0x0000e01401007387 */ /* 0x0005e20000100800 */
[----:B------:R-:W-:Y:S01]  /*18820*/  MOV R28, R22 ;  /* 0x00000016001c7202 */ /* 0x000fe20000000f00 */
[----:B------:R-:W-:Y:S02]  /*18830*/  IMAD.MOV.U32 R3, RZ, RZ, R23 ;  /* 0x000000ffff037224 */ /* 0x000fe400078e0017 */
[----:B------:R-:W2:Y:S01]  /*18840*/  LDL.LU.64 R22, [R1+0x2508] ;  /* 0x0025080001167983 */ /* 0x000ea20000300a00 */
[----:B----4-:R-:W-:Y:S02]  /*18850*/  MOV R19, R29 ;  /* 0x0000001d00137202 */ /* 0x010fe40000000f00 */
[----:B------:R-:W-:Y:S01]  /*18860*/  MOV R29, R21 ;  /* 0x00000015001d7202 */ /* 0x000fe20000000f00 */
[----:B------:R-:W-:Y:S04]  /*18870*/  STL [R1+0x2490], R3 ;  /* 0x0024900301007387 */ /* 0x000fe80000100800 */
[----:B------:R-:W-:Y:S04]  /*18880*/  STL [R1+0x248c], R28 ;  /* 0x00248c1c01007387 */ /* 0x000fe80000100800 */
[----:B------:R-:W-:Y:S01]  /*18890*/  STL [R1+0x2488], R29 ;  /* 0x0024881d01007387 */ /* 0x000fe20000100800 */
[C---:B--2---:R-:W-:Y:S03]  /*188a0*/  HMMA.16816.F32 R20, R12.reuse, R22, R4 ;  /* 0x000000160c14723c */ /* 0x044fe60000001804 */
[----:B------:R-:W2:Y:S11]  /*188b0*/  LDL.LU.64 R6, [R1+0x2500] ;  /* 0x0025000001067983 */ /* 0x000eb60000300a00 */
[----:B------:R-:W-:Y:S09]  /*188c0*/  @!UPT UIADD3 URZ, URZ, URZ, URZ ;  /* 0x0000003f3f3ff290 */ /* 0x000ff2000fffe03f */
[----:B------:R-:W-:Y:S04]  /*188d0*/  STL.64 [R1+0xd0], R20 ;  /* 0x0000d01401007387 */ /* 0x000fe80000100a00 */
[----:B------:R0:W-:Y:S04]  /*188e0*/  STL.64 [R1+0xd8], R22 ;  /* 0x0000d81601007387 */ /* 0x0001e80000100a00 */
[----:B0-----:R-:W2:Y:S04]  /*188f0*/  LDL.LU.64 R22, [R1+0x24f8] ;  /* 0x0024f80001167983 */ /* 0x001ea80000300a00 */
[----:B------:R-:W2:Y:S02]  /*18900*/  LDL.LU.64 R20, [R1+0x24f0] ;  /* 0x0024f00001147983 */ /* 0x000ea40000300a00 */
[C---:B--2---:R-:W-:Y:S02]  /*18910*/  HMMA.16816.F32 R4, R12.reuse, R6, R20 ;  /* 0x000000060c04723c */ /* 0x044fe40000001814 */
[----:B------:R-:W2:Y:S04]  /*18920*/  LDL.LU R22, [R1+0x24e8] ;  /* 0x0024e80001167983 */ /* 0x000ea80000300800 */
[----:B------:R-:W4:Y:S11]  /*18930*/  LDL.LU.64 R20, [R1+0x24e0] ;  /* 0x0024e00001147983 */ /* 0x000f360000300a00 */
[----:B------:R-:W-:Y:S07]  /*18940*/  @!UPT UIADD3 URZ, URZ, URZ, URZ ;  /* 0x0000003f3f3ff290 */ /* 0x000fee000fffe03f */
[----:B------:R-:W-:Y:S01]  /*18950*/  MOV R23, R4 ;  /* 0x0000000400177202 */ /* 0x000fe20000000f00 */
[----:B------:R-:W-:Y:S01]  /*18960*/  STL [R1+0xc4], R5 ;  /* 0x0000c40501007387 */ /* 0x000fe20000100800 */
[----:B------:R-:W-:Y:S01]  /*18970*/  MOV R3, R6 ;  /* 0x0000000600037202 */ /* 0x000fe20000000f00 */
[----:B------:R-:W-:Y:S02]  /*18980*/  IMAD.MOV.U32 R28, RZ, RZ, R7 ;  /* 0x000000ffff1c7224 */ /* 0x000fe400078e0007 */
[----:B------:R-:W0:Y:S04]  /*18990*/  LDSM.16.MT88.4 R4, [R0+0x13800] ;  /* 0x013800000004783b */ /* 0x000e280000004200 */
[----:B--2---:R1:W-:Y:S04]  /*189a0*/  STL.64 [R1+0x24a0], R22 ;  /* 0x0024a01601007387 */ /* 0x0043e80000100a00 */
[----:B-1----:R-:W2:Y:S04]  /*189b0*/  LDL R23, [R1+0x10d8] ;  /* 0x0010d80001177983 */ /* 0x002ea80000100800 */
[----:B----4-:R1:W-:Y:S01]  /*189c0*/  STL.64 [R1+0x2498], R20 ;  /* 0x0024981401007387 */ /* 0x0103e20000100a00 */
[----:B---3--:R-:W-:Y:S03]  /*189d0*/  HMMA.16816.F32 R8, R12, R10, R16 ;  /* 0x0000000a0c08723c */ /* 0x008fe60000001810 */
[----:B--2---:R2:W-:Y:S04]  /*189e0*/  STL [R1+0x24c8], R23 ;  /* 0x0024c81701007387 */ /* 0x0045e80000100800 */
[----:B-1----:R-:W3:Y:S04]  /*189f0*/  LDL.LU R20, [R1+0x170] ;  /* 0x0001700001147983 */ /* 0x002ee80000300800 */
[----:B------:R-:W3:Y:S04]  /*18a00*/  LDL.LU R21, [R1+0x174] ;  /* 0x0001740001157983 */ /* 0x000ee80000300800 */
[----:B------:R-:W3:Y:S04]  /*18a10*/  LDL.LU R22, [R1+0x178] ;  /* 0x0001780001167983 */ /* 0x000ee80000300800 */
[----:B--2---:R-:W3:Y:S04]  /*18a20*/  LDL.LU R23, [R1+0x17c] ;  /* 0x00017c0001177983 */ /* 0x004ee80000300800 */
[----:B0-----:R-:W-:Y:S04]  /*18a30*/  STL.64 [R1+0x23b0], R6 ;  /* 0x0023b00601007387 */ /* 0x001fe80000100a00 */
[----:B------:R0:W-:Y:S04]  /*18a40*/  STL.64 [R1+0x23a8], R4 ;  /* 0x0023a80401007387 */ /* 0x0001e80000100a00 */
[----:B0-----:R-:W2:Y:S04]  /*18a50*/  LDL.LU R4, [R1+0x10] ;  /* 0x0000100001047983 */ /* 0x001ea80000300800 */
[----:B------:R-:W2:Y:S04]  /*18a60*/  LDL.LU R5, [R1+0x14] ;  /* 0x0000140001057983 */ /* 0x000ea80000300800 */
[----:B------:R-:W-:Y:S04]  /*18a70*/  STL [R1+0x2370], R0 ;  /* 0x0023700001007387 */ /* 0x000fe80000100800 */
[----:B------:R-:W3:Y:S04]  /*18a80*/  LDL.LU.64 R18, [R1+0x24d8] ;  /* 0x0024d80001127983 */ /* 0x000ee80000300a00 */
[----:B------:R-:W3:Y:S04]  /*18a90*/  LDL.LU.64 R16, [R1+0x24d0] ;  /* 0x0024d00001107983 */ /* 0x000ee80000300a00 */
[----:B------:R-:W-:Y:S04]  /*18aa0*/  STL [R1+0x94], R9 ;  /* 0x0000940901007387 */ /* 0x000fe80000100800 */
[----:B------:R0:W-:Y:S04]  /*18ab0*/  STL.64 [R1+0x98], R10 ;  /* 0x0000980a01007387 */ /* 0x0001e80000100a00 */
[----:B------:R-:W4:Y:S04]  /*18ac0*/  LDL.LU R12, [R1+0x70] ;  /* 0x00007000010c7983 */ /* 0x000f280000300800 */
[----:B------:R-:W4:Y:S04]  /*18ad0*/  LDL.LU R13, [R1+0x74] ;  /* 0x00007400010d7983 */ /* 0x000f280000300800 */
[----:B------:R-:W4:Y:S01]  /*18ae0*/  LDL.LU R14, [R1+0x78] ;  /* 0x00007800010e7983 */ /* 0x000f220000300800 */
[----:B0-----:R-:W-:-:S03]  /*18af0*/  MOV R11, R8 ;  /* 0x00000008000b7202 */ /* 0x001fc60000000f00 */
[----:B------:R-:W4:Y:S01]  /*18b00*/  LDL.LU R15, [R1+0x7c] ;  /* 0x00007c00010f7983 */ /* 0x000f220000300800 */
[C---:B---3--:R-:W-:Y:S03]  /*18b10*/  HMMA.16816.F32 R24, R16.reuse, R24, R20 ;  /* 0x000000181018723c */ /* 0x048fe60000001814 */
[----:B------:R-:W3:Y:S11]  /*18b20*/  LDL.LU R23, [R1+0x24c8] ;  /* 0x0024c80001177983 */ /* 0x000ef60000300800 */
[----:B------:R-:W-:Y:S10]  /*18b30*/  @!UPT UIADD3 URZ, URZ, URZ, URZ ;  /* 0x0000003f3f3ff290 */ /* 0x000ff4000fffe03f */
[----:B------:R-:W-:Y:S01]  /*18b40*/  MOV R10, R27 ;  /* 0x0000001b000a7202 */ /* 0x000fe20000000f00 */
[----:B------:R-:W-:Y:S01]  /*18b50*/  IMAD.MOV.U32 R9, RZ, RZ, R26 ;  /* 0x000000ffff097224 */ /* 0x000fe200078e001a */
[----:B------:R-:W-:Y:S01]  /*18b60*/  MOV R8, R25 ;  /* 0x0000001900087202 */ /* 0x000fe20000000f00 */
[----:B------:R0:W-:Y:S04]  /*18b70*/  STL [R1+0x80], R24 ;  /* 0x0000801801007387 */ /* 0x0001e80000100800 */
[----:B------:R-:W2:Y:S04]  /*18b80*/  LDL.LU.64 R26, [R1+0x24c0] ;  /* 0x0024c000011a7983 */ /* 0x000ea80000300a00 */
[----:B0-----:R-:W2:Y:S04]  /*18b90*/  LDL.LU.64 R24, [R1+0x24b8] ;  /* 0x0024b80001187983 */ /* 0x001ea80000300a00 */
[----:B------:R-:W-:Y:S04]  /*18ba0*/  STL.64 [R1+0x2418], R10 ;  /* 0x0024180a01007387 */ /* 0x000fe80000100a00 */
[----:B------:R0:W-:Y:S04]  /*18bb0*/  STL.64 [R1+0x2410], R8 ;  /* 0x0024100801007387 */ /* 0x0001e80000100a00 */
[----:B0-----:R-:W4:Y:S02]  /*18bc0*/  LDL.LU.64 R8, [R1+0x40] ;  /* 0x0000400001087983 */ /* 0x001f240000300a00 */
[----:B----4-:R-:W-:Y:S01]  /*18bd0*/  HMMA.16816.F32 R12, R16, R8, R12 ;  /* 0x00000008100c723c */ /* 0x010fe2000000180c */
[----:B--2---:R-:W-:Y:S01]  /*18be0*/  IMAD.MOV.U32 R11, RZ, RZ, R24 ;  /* 0x000000ffff0b7224 */ /* 0x004fe200078e0018 */
[----:B------:R-:W-:Y:S01]  /*18bf0*/  MOV R10, R25 ;  /* 0x00000019000a7202 */ /* 0x000fe20000000f00 */
[----:B------:R-:W-:Y:S01]  /*18c00*/  IMAD.MOV.U32 R0, RZ, RZ, R9 ;  /* 0x000000ffff007224 */ /* 0x000fe200078e0009 */
[----:B------:R-:W-:-:S03]  /*18c10*/  MOV R29, R8 ;  /* 0x00000008001d7202 */ /* 0x000fc60000000f00 */
[----:B------:R-:W-:Y:S01]  /*18c20*/  MOV R9, R26 ;  /* 0x0000001a00097202 */ /* 0x000fe20000000f00 */
[----:B------:R-:W-:Y:S11]  /*18c30*/  IMAD.MOV.U32 R8, RZ, RZ, R27 ;  /* 0x000000ffff087224 */ /* 0x000ff600078e001b */
[----:B------:R-:W-:Y:S05]  /*18c40*/  @!UPT UIADD3 URZ, URZ, URZ, URZ ;  /* 0x0000003f3f3ff290 */ /* 0x000fea000fffe03f */
[----:B------:R-:W-:Y:S02]  /*18c50*/  MOV R7, R14 ;  /* 0x0000000e00077202 */ /* 0x000fe40000000f00 */
[----:B------:R-:W-:Y:S01]  /*18c60*/  MOV R6, R15 ;  /* 0x0000000f00067202 */ /* 0x000fe20000000f00 */
[----:B------:R-:W-:Y:S04]  /*18c70*/  STL.64 [R1+0x70], R12 ;  /* 0x0000700c01007387 */ /* 0x000fe80000100a00 */
[----:B------:R-:W-:Y:S04]  /*18c80*/  STL.64 [R1+0x24b0], R6 ;  /* 0x0024b00601007387 */ /* 0x000fe80000100a00 */
[----:B------:R-:W-:Y:S04]  /*18c90*/  STL.64 [R1+0x24a8], R4 ;  /* 0x0024a80401007387 */ /* 0x000fe80000100a00 */
[----:B------:R-:W2:Y:S04]  /*18ca0*/  LDL.LU R24, [R1+0x130] ;  /* 0x0001300001187983 */ /* 0x000ea80000300800 */
[----:B------:R-:W2:Y:S04]  /*18cb0*/  LDL.LU R25, [R1+0x134] ;  /* 0x0001340001197983 */ /* 0x000ea80000300800 */
[----:B------:R-:W4:Y:S04]  /*18cc0*/  LDL.LU R26, [R1+0x138] ;  /* 0x00013800011a7983 */ /* 0x000f280000300800 */
[----:B------:R-:W4:Y:S04]  /*18cd0*/  LDL.LU R27, [R1+0x13c] ;  /* 0x00013c00011b7983 */ /* 0x000f280000300800 */
[----:B------:R-:W2:Y:S04]  /*18ce0*/  LDL.LU R20, [R1+0x1d0] ;  /* 0x0001d00001147983 */ /* 0x000ea80000300800 */
[----:B------:R-:W2:Y:S04]  /*18cf0*/  LDL.LU R21, [R1+0x1d4] ;  /* 0x0001d40001157983 */ /* 0x000ea80000300800 */
[----:B---3--:R0:W1:Y:S04]  /*18d00*/  LDSM.16.MT88.4 R12, [R23+0x13800] ;  /* 0x01380000170c783b */ /* 0x0080680000004200 */
[----:B------:R-:W3:Y:S04]  /*18d10*/  LDL.LU R22, [R1+0x1d8] ;  /* 0x0001d80001167983 */ /* 0x000ee80000300800 */
[----:B0-----:R-:W3:Y:S04]  /*18d20*/  LDL.LU R23, [R1+0x1dc] ;  /* 0x0001dc0001177983 */ /* 0x001ee80000300800 */
[----:B------:R-:W3:Y:S04]  /*18d30*/  LDL.LU.64 R4, [R1+0x20] ;  /* 0x0000200001047983 */ /* 0x000ee80000300a00 */
[----:B----4-:R-:W-:Y:S04]  /*18d40*/  STL.64 [R1+0x2460], R26 ;  /* 0x0024601a01007387 */ /* 0x010fe80000100a00 */
[----:B--2---:R0:W-:Y:S04]  /*18d50*/  STL.64 [R1+0x2458], R24 ;  /* 0x0024581801007387 */ /* 0x0041e80000100a00 */
[----:B0-----:R-:W2:Y:S04]  /*18d60*/  LDL.LU R24, [R1+0x140] ;  /* 0x0001400001187983 */ /* 0x001ea80000300800 */
[----:B------:R-:W2:Y:S04]  /*18d70*/  LDL.LU R25, [R1+0x144] ;  /* 0x0001440001197983 */ /* 0x000ea80000300800 */
[----:B------:R-:W4:Y:S04]  /*18d80*/  LDL.LU R26, [R1+0x148] ;  /* 0x00014800011a7983 */ /* 0x000f280000300800 */
[----:B------:R-:W4:Y:S04]  /*18d90*/  LDL.LU R27, [R1+0x14c] ;  /* 0x00014c00011b7983 */ /* 0x000f280000300800 */
        /* <DEDUP_REMOVED lines=10> */
[----:B------:R-:W2:Y:S04]  /*18e40*/  LDL.LU R26, [R1+0x168] ;  /* 0x00016800011a7983 */ /* 0x000ea80000300800 */
[----:B------:R-:W2:Y:S04]  /*18e50*/  LDL.LU R27, [R1+0x16c] ;  /* 0x00016c00011b7983 */ /* 0x000ea80000300800 */
[----:B------:R-:W-:Y:S04]  /*18e60*/  STL.64 [R1+0x2428], R10 ;  /* 0x0024280a01007387 */ /* 0x000fe80000100a00 */
[----:B------:R0:W-:Y:S04]  /*18e70*/  STL.64 [R1+0x2420], R8 ;  /* 0x0024200801007387 */ /* 0x0001e80000100a00 */
[----:B0-----:R-:W4:Y:S04]  /*18e80*/  LDL.LU R8, [R1+0x110] ;  /* 0x0001100001087983 */ /* 0x001f280000300800 */
[----:B------:R-:W4:Y:S04]  /*18e90*/  LDL.LU R9, [R1+0x114] ;  /* 0x0001140001097983 */ /* 0x000f280000300800 */
[----:B------:R-:W2:Y:S01]  /*18ea0*/  LDL.LU R10, [R1+0x118] ;  /* 0x00011800010a7983 */ /* 0x000ea20000300800 */
[----:B------:R-:W-:Y:S01]  /*18eb0*/  MOV R11, R2 ;  /* 0x00000002000b7202 */ /* 0x000fe20000000f00 */
[----:B---3--:R-:W-:Y:S11]  /*18ec0*/  HMMA.16816.F32 R20, R16, R4, R20 ;  /* 0x000000041014723c */ /* 0x008ff60000001814 */
[----:B------:R-:W-:Y:S11]  /*18ed0*/  @!UPT UIADD3 URZ, URZ, URZ, URZ ;  /* 0x0000003f3f3ff290 */ /* 0x000ff6000fffe03f */
[----:B------:R-:W-:Y:S02]  /*18ee0*/  @!UPT UIADD3 URZ, URZ, URZ, URZ ;  /* 0x0000003f3f3ff290 */ /* 0x000fe4000fffe03f */
[----:B------:R-:W-:Y:S01]  /*18ef0*/  MOV R2, R22 ;  /* 0x0000001600027202 */ /* 0x000fe20000000f00 */
[----:B--2---:R-:W-:Y:S04]  /*18f00*/  STL.64 [R1+0x2438], R10 ;  /* 0x0024380a01007387 */ /* 0x004fe80000100a00 */
[----:B----4-:R0:W-:Y:S04]  /*18f10*/  STL.64 [R1+0x2430], R8 ;  /* 0x0024300801007387 */ /* 0x0101e80000100a00 */
[----:B0-----:R-:W2:Y:S04]  /*18f20*/  LDL.LU.64 R8, [R1+0x30] ;  /* 0x0000300001087983 */ /* 0x001ea80000300a00 */
[----:B-1----:R-:W-:Y:S04]  /*18f30*/  STL.64 [R1+0x2380], R14 ;  /* 0x0023800e01007387 */ /* 0x002fe80000100a00 */
[----:B------:R0:W-:Y:S01]  /*18f40*/  STL.64 [R1+0x2378], R12 ;  /* 0x0023780c01007387 */ /* 0x0001e20000100a00 */
[----:B------:R-:W-:Y:S01]  /*18f50*/  MOV R11, R4 ;  /* 0x00000004000b7202 */ /* 0x000fe20000000f00 */
[----:B------:R-:W-:-:S02]  /*18f60*/  IMAD.MOV.U32 R10, RZ, RZ, R5 ;  /* 0x000000ffff0a7224 */ /* 0x000fc400078e0005 */
[----:B0-----:R-:W3:Y:S04]  /*18f70*/  LDL.LU R12, [R1+0x60] ;  /* 0x00006000010c7983 */ /* 0x001ee80000300800 */
[----:B------:R-:W3:Y:S04]  /*18f80*/  LDL.LU R13, [R1+0x64] ;  /* 0x00006400010d7983 */ /* 0x000ee80000300800 */
[----:B------:R-:W3:Y:S04]  /*18f90*/  LDL.LU R14, [R1+0x68] ;  /* 0x00006800010e7983 */ /* 0x000ee80000300800 */
[----:B------:R-:W3:Y:S04]  /*18fa0*/  LDL.LU R15, [R1+0x6c] ;  /* 0x00006c00010f7983 */ /* 0x000ee80000300800 */
[----:B------:R-:W4:Y:S04]  /*18fb0*/  LDL.LU.64 R6, [R1+0x24b0] ;  /* 0x0024b00001067983 */ /* 0x000f280000300a00 */
[----:B------:R-:W3:Y:S04]  /*18fc0*/  LDL.LU.64 R4, [R1+0x24a8] ;  /* 0x0024a80001047983 */ /* 0x000ee80000300a00 */
[----:B------:R-:W-:Y:S04]  /*18fd0*/  STL.64 [R1+0xa0], R20 ;  /* 0x0000a01401007387 */ /* 0x000fe80000100a00 */
[----:B------:R0:W-:Y:S04]  /*18fe0*/  STL [R1+0xac], R23 ;  /* 0x0000ac1701007387 */ /* 0x0001e80000100800 */
[----:B0-----:R-:W2:Y:S04]  /*18ff0*/  LDL.LU.64 R22, [R1+0x24a0] ;  /* 0x0024a00001167983 */ /* 0x001ea80000300a00 */
[----:B------:R-:W2:Y:S01]  /*19000*/  LDL.LU.64 R20, [R1+0x2498] ;  /* 0x0024980001147983 */ /* 0x000ea20000300a00 */
[----:B---3--:R-:W-:Y:S11]  /*19010*/  HMMA.16816.F32 R12, R16, R4, R12 ;  /* 0x00000004100c723c */ /* 0x008ff6000000180c */
[----:B------:R-:W-:Y:S11]  /*19020*/  @!UPT UIADD3 URZ, URZ, URZ, URZ ;  /* 0x0000003f3f3ff290 */ /* 0x000ff6000fffe03f */
[----:B------:R-:W-:Y:S01]  /*19030*/  @!UPT UIADD3 URZ, URZ, URZ, URZ ;  /* 0x0000003f3f3ff290 */ /* 0x000fe2000fffe03f */
[----:B------:R-:W-:Y:S04]  /*19040*/  STL.64 [R1+0x2390], R14 ;  /* 0x0023900e01007387 */ /* 0x000fe80000100a00 */
[----:B------:R2:W-:Y:S02]  /*19050*/  STL.64 [R1+0x2388], R12 ;  /* 0x0023880c01007387 */ /* 0x0005e40000100a00 */
[----:B--2---:R-:W-:Y:S02]  /*19060*/  MOV R12, R23 ;  /* 0x00000017000c7202 */ /* 0x004fe40000000f00 */
[----:B------:R-:W2:Y:S04]  /*19070*/  LDL.LU R23, [R1+0x2494] ;  /* 0x0024940001177983 */ /* 0x000ea80000300800 */
[----:B------:R-:W3:Y:S01]  /*19080*/  LDL.LU R13, [R1+0xc4] ;  /* 0x0000c400010d7983 */ /* 0x000ee20000300800 */
[----:B------:R-:W-:Y:S01]  /*19090*/  MOV R14, R3 ;  /* 0x00000003000e7202 */ /* 0x000fe20000000f00 */
[----:B------:R-:W-:-:S02]  /*190a0*/  IMAD.MOV.U32 R15, RZ, RZ, R28 ;  /* 0x000000ffff0f7224 */ /* 0x000fc400078e001c */
[----:B------:R-:W4:Y:S04]  /*190b0*/  LDL.LU R3, [R1+0x2490] ;  /* 0x0024900001037983 */ /* 0x000f280000300800 */
[----:B------:R-:W4:Y:S04]  /*190c0*/  LDL.LU R28, [R1+0x248c] ;  /* 0x00248c00011c7983 */ /* 0x000f280000300800 */
[----:B------:R-:W-:Y:S01]  /*190d0*/  STL.64 [R1+0x23d8], R14 ;  /* 0x0023d80e01007387 */ /* 0x000fe20000100a00 */
[----:B--2---:R-:W-:Y:S03]  /*190e0*/  HMMA.16816.F32 R24, R20, R8, R24 ;  /* 0x000000081418723c */ /* 0x004fe60000001818 */
[----:B---3--:R0:W-:Y:S02]  /*190f0*/  STL.64 [R1+0x23d0], R12 ;  /* 0x0023d00c01007387 */ /* 0x0081e40000100a00 */
[----:B0-----:R-:W-:-:S02]  /*19100*/  MOV R12, R29 ;  /* 0x0000001d000c7202 */ /* 0x001fc40000000f00 */
[----:B------:R-:W2:Y:S11]  /*19110*/  LDL.LU R29, [R1+0x2488] ;  /* 0x00248800011d7983 */ /* 0x000eb60000300800 */
[----:B------:R-:W-:Y:S05]  /*19120*/  @!UPT UIADD3 URZ, URZ, URZ, URZ ;  /* 0x0000003f3f3ff290 */ /* 0x000fea000fffe03f */
[----:B------:R-:W-:Y:S04]  /*19130*/  STL.64 [R1+0x50], R24 ;  /* 0x0000501801007387 */ /* 0x000fe80000100a00 */
[----:B------:R0:W-:Y:S04]  /*19140*/  STL.64 [R1+0x58], R26 ;  /* 0x0000581a01007387 */ /* 0x0001e80000100a00 */
[----:B0-----:R-:W3:Y:S04]  /*19150*/  LDL.LU.64 R26, [R1+0x2480] ;  /* 0x00248000011a7983 */ /* 0x001ee80000300a00 */
[----:B------:R-:W3:Y:S01]  /*19160*/  LDL.LU.64 R24, [R1+0x2478] ;  /* 0x0024780001187983 */ /* 0x000ee20000300a00 */
[----:B------:R-:W-:-:S07]  /*19170*/  MOV R13, R0 ;  /* 0x00000000000d7202 */ /* 0x000fce0000000f00 */
[----:B---3--:R-:W-:Y:S11]  /*19180*/  HMMA.16816.F32 R24, R20, R12, R24 ;  /* 0x0000000c1418723c */ /* 0x008ff60000001818 */
[----:B------:R-:W-:Y:S11]  /*19190*/  @!UPT UIADD3 URZ, URZ, URZ, URZ ;  /* 0x0000003f3f3ff290 */ /* 0x000ff6000fffe03f */
[----:B------:R-:W-:Y:S01]  /*191a0*/  @!UPT UIADD3 URZ, URZ, URZ, URZ ;  /* 0x0000003f3f3ff290 */ /* 0x000fe2000fffe03f */
[----:B------:R-:W-:Y:S01]  /*191b0*/  STL [R1], R24 ;  /* 0x0000001801007387 */ /* 0x000fe20000100800 */
[----:B------:R-:W-:-:S03]  /*191c0*/  IMAD.MOV.U32 R0, RZ, RZ, R25 ;  /* 0x000000ffff007224 */ /* 0x000fc600078e0019 */
[----:B------:R0:W-:Y:S04]  /*191d0*/  STL.64 [R1+0x8], R26 ;  /* 0x0000081a01007387 */ /* 0x0001e80000100a00 */
[----:B0-----:R-:W3:Y:S04]  /*191e0*/  LDL.LU.64 R26, [R1+0x2470] ;  /* 0x00247000011a7983 */ /* 0x001ee80000300a00 */
[----:B------:R-:W3:Y:S01]  /*191f0*/  LDL.LU.64 R24, [R1+0x2468] ;  /* 0x0024680001187983 */ /* 0x000ee20000300a00 */
[----:B------:R-:W-:Y:S01]  /*19200*/  MOV R16, R11 ;  /* 0x0000000b00107202 */ /* 0x000fe20000000f00 */
[----:B------:R-:W-:-:S02]  /*19210*/  IMAD.MOV.U32 R17, RZ, RZ, R10 ;  /* 0x000000ffff117224 */ /* 0x000fc400078e000a */
[----:B------:R0:W-:Y:S04]  /*19220*/  STL.64 [R1+0x2440], R12 ;  /* 0x0024400c01007387 */ /* 0x0001e80000100a00 */
[----:B0-----:R-:W2:Y:S04]  /*19230*/  LDL.LU R12, [R1+0x120] ;  /* 0x00012000010c7983 */ /* 0x001ea80000300800 */
[----:B------:R-:W2:Y:S04]  /*19240*/  LDL.LU R13, [R1+0x124] ;  /* 0x00012400010d7983 */ /* 0x000ea80000300800 */
[----:B------:R-:W2:Y:S04]  /*19250*/  LDL.LU R14, [R1+0x128] ;  /* 0x00012800010e7983 */ /* 0x000ea80000300800 */
[----:B------:R-:W2:Y:S01]  /*19260*/  LDL.LU R15, [R1+0x12c] ;  /* 0x00012c00010f7983 */ /* 0x000ea20000300800 */
[C---:B---3--:R-:W-:Y:S11]  /*19270*/  HMMA.16816.F32 R24, R20.reuse, R16, R24 ;  /* 0x000000101418723c */ /* 0x048ff60000001818 */
[----:B------:R-:W-:Y:S11]  /*19280*/  @!UPT UIADD3 URZ, URZ, URZ, URZ ;  /* 0x0000003f3f3ff290 */ /* 0x000ff6000fffe03f */
[----:B------:R-:W-:Y:S01]  /*19290*/  @!UPT UIADD3 URZ, URZ, URZ, URZ ;  /* 0x0000003f3f3ff290 */ /* 0x000fe2000fffe03f */
[----:B------:R-:W-:Y:S04]  /*192a0*/  STL.64 [R1+0x140], R24 ;  /* 0x0001401801007387 */ /* 0x000fe80000100a00 */
[----:B------:R0:W-:Y:S04]  /*192b0*/  STL.64 [R1+0x148], R26 ;  /* 0x0001481a01007387 */ /* 0x0001e80000100a00 */
[----:B0-----:R-:W3:Y:S04]  /*192c0*/  LDL.LU.64 R26, [R1+0x2460] ;  /* 0x00246000011a7983 */ /* 0x001ee80000300a00 */
[----:B------:R-:W3:Y:S02]  /*192d0*/  LDL.LU.64 R24, [R1+0x2458] ;  /* 0x0024580001187983 */ /* 0x000ee40000300a00 */
[----:B---3--:R-:W-:Y:S02]  /*192e0*/  HMMA.16816.F32 R20, R20, R4, R24 ;  /* 0x000000041414723c */ /* 0x008fe40000001818 */
[----:B------:R-:W2:Y:S04]  /*192f0*/  LDL.LU.64 R26, [R1+0x2450] ;  /* 0x00245000011a7983 */ /* 0x000ea80000300a00 */
[----:B------:R-:W2:Y:S11]  /*19300*/  LDL.LU.64 R24, [R1+0x2448] ;  /* 0x0024480001187983 */ /* 0x000eb60000300a00 */
[----:B------:R-:W-:Y:S06]  /*19310*/  @!UPT UIADD3 URZ, URZ, URZ, URZ ;  /* 0x0000003f3f3ff290 */ /* 0x000fec000fffe03f */
[----:B------:R0:W-:Y:S04]  /*19320*/  STL.64 [R1+0x130], R20 ;  /* 0x0001301401007387 */ /* 0x0001e80000100a00 */
[----:B------:R1:W-:Y:S04]  /*19330*/  STL.64 [R1+0x138], R22 ;  /* 0x0001381601007387 */ /* 0x0003e80000100a00 */
[----:B0-----:R-:W3:Y:S04]  /*19340*/  LDL.LU R20, [R1+0xf0] ;  /* 0x0000f00001147983 */ /* 0x001ee80000300800 */
[----:B------:R-:W3:Y:S04]  /*19350*/  LDL.LU R21, [R1+0xf4] ;  /* 0x0000f40001157983 */ /* 0x000ee80000300800 */
[----:B-1----:R-:W3:Y:S04]  /*19360*/  LDL.LU R22, [R1+0xf8] ;  /* 0x0000f80001167983 */ /* 0x002ee80000300800 */
[----:B------:R-:W3:Y:S01]  /*19370*/  LDL.LU R23, [R1+0xfc] ;  /* 0x0000fc0001177983 */ /* 0x000ee20000300800 */
[----:B--2---:R-:W-:Y:S11]  /*19380*/  HMMA.16816.F32 R12, R24, R8, R12 ;  /* 0x00000008180c723c */ /* 0x004ff6000000180c */
[----:B------:R-:W-:Y:S11]  /*19390*/  @!UPT UIADD3 URZ, URZ, URZ, URZ ;  /* 0x0000003f3f3ff290 */ /* 0x000ff6000fffe03f */
[----:B------:R-:W-:Y:S01]  /*193a0*/  @!UPT UIADD3 URZ, URZ, URZ, URZ ;  /* 0x0000003f3f3ff290 */ /* 0x000fe2000fffe03f */
[----:B------:R0:W-:Y:S04]  /*193b0*/  STL.64 [R1+0x120], R12 ;  /* 0x0001200c01007387 */ /* 0x0001e80000100a00 */
[----:B------:R1:W-:Y:S04]  /*193c0*/  STL.64 [R1+0x128], R14 ;  /* 0x0001280e01007387 */ /* 0x0003e80000100a00 */
[----:B0-----:R-:W2:Y:S01]  /*193d0*/  LDL.LU.64 R12, [R1+0x2440] ;  /* 0x00244000010c7983 */ /* 0x001ea20000300a00 */
[----:B-1----:R-:W-:-:S03]  /*193e0*/  MOV R15, R8 ;  /* 0x00000008000f7202 */ /* 0x002fc60000000f00 */
[----:B------:R-:W2:Y:S01]  /*193f0*/  LDL.LU.64 R10, [R1+0x2438] ;  /* 0x00243800010a7983 */ /* 0x000ea20000300a00 */
[----:B------:R-:W-:-:S03]  /*19400*/  MOV R14, R9 ;  /* 0x00000009000e7202 */ /* 0x000fc60000000f00 */
        /* <DEDUP_REMOVED lines=8> */
[----:B------:R-:W-:Y:S01]  /*19490*/  STL.64 [R1+0x23e8], R12 ;  /* 0x0023e80c01007387 */ /* 0x000fe20000100a00 */
        /* <DEDUP_REMOVED lines=8> */
[----:B0-----:R-:W2:Y:S04]  /*19520*/  LDL.LU R16, [R1+0xd0] ;  /* 0x0000d00001107983 */ /* 0x001ea80000300800 */
[----:B------:R-:W2:Y:S04]  /*19530*/  LDL.LU R17, [R1+0xd4] ;  /* 0x0000d40001117983 */ /* 0x000ea80000300800 */
[----:B------:R-:W2:Y:S04]  /*19540*/  LDL.LU R18, [R1+0xd8] ;  /* 0x0000d80001127983 */ /* 0x000ea80000300800 */
[----:B------:R-:W2:Y:S01]  /*19550*/  LDL.LU R19, [R1+0xdc] ;  /* 0x0000dc0001137983 */ /* 0x000ea20000300800 */
[----:B---3--:R-:W-:Y:S03]  /*19560*/  HMMA.16816.F32 R20, R24, R4, R20 ;  /* 0x000000041814723c */ /* 0x008fe60000001814 */
[----:B--2---:R-:W-:Y:S04]  /*19570*/  STL.64 [R1+0x23f8], R18 ;  /* 0x0023f81201007387 */ /* 0x004fe80000100a00 */
[----:B------:R0:W-:Y:S04]  /*19580*/  STL.64 [R1+0x23f0], R16 ;  /* 0x0023f01001007387 */ /* 0x0001e80000100a00 */
[----:B0-----:R-:W2:Y:S11]  /*19590*/  LDL.LU R16, [R1+0xe0] ;  /* 0x0000e00001107983 */ /* 0x001eb60000300800 */
[----:B------:R-:W-:Y:S01]  /*195a0*/  @!UPT UIADD3 URZ, URZ, URZ, URZ ;  /* 0x0000003f3f3ff290 */ /* 0x000fe2000fffe03f */
[----:B------:R0:W-:Y:S04]  /*195b0*/  STL [R1+0x150], R20 ;  /* 0x0001501401007387 */ /* 0x0001e80000100800 */
[----:B0-----:R-:W3:Y:S01]  /*195c0*/  LDL.LU R20, [R1+0x80] ;  /* 0x0000800001147983 */ /* 0x001ee20000300800 */
[----:B----4-:R-:W-:Y:S01]  /*195d0*/  IMAD.MOV.U32 R18, RZ, RZ, R28 ;  /* 0x000000ffff127224 */ /* 0x010fe200078e001c */
[----:B------:R-:W-:Y:S01]  /*195e0*/  MOV R19, R3 ;  /* 0x0000000300137202 */ /* 0x000fe20000000f00 */
[----:B------:R-:W-:Y:S01]  /*195f0*/  IMAD.MOV.U32 R28, RZ, RZ, R22 ;  /* 0x000000ffff1c7224 */ /* 0x000fe200078e0016 */
[----:B------:R-:W-:Y:S01]  /*19600*/  MOV R17, R29 ;  /* 0x0000001d00117202 */ /* 0x000fe20000000f00 */
[----:B------:R-:W-:Y:S01]  /*19610*/  IMAD.MOV.U32 R22, RZ, RZ, R9 ;  /* 0x000000ffff167224 */ /* 0x000fe200078e0009 */
[----:B------:R-:W-:-:S02]  /*19620*/  MOV R3, R23 ;  /* 0x0000001700037202 */ /* 0x000fc40000000f00 */
[----:B------:R-:W-:Y:S02]  /*19630*/  MOV R29, R21 ;  /* 0x00000015001d7202 */ /* 0x000fe40000000f00 */
[----:B------:R-:W-:Y:S02]  /*19640*/  MOV R23, R10 ;  /* 0x0000000a00177202 */ /* 0x000fe40000000f00 */
[----:B------:R-:W-:Y:S02]  /*19650*/  MOV R21, R8 ;  /* 0x0000000800157202 */ /* 0x000fe40000000f00 */
[----:B------:R-:W2:Y:S04]  /*19660*/  LDL.LU R8, [R1+0x240c] ;  /* 0x00240c0001087983 */ /* 0x000ea80000300800 */
[----:B------:R-:W2:Y:S04]  /*19670*/  LDL.LU R9, [R1+0x2408] ;  /* 0x0024080001097983 */ /* 0x000ea80000300800 */
[----:B------:R-:W2:Y:S04]  /*19680*/  LDL.LU R10, [R1+0x2404] ;  /* 0x00240400010a7983 */ /* 0x000ea80000300800 */
[----:B------:R-:W-:Y:S04]  /*19690*/  STL.64 [R1+0x23c0], R22 ;  /* 0x0023c01601007387 */ /* 0x000fe80000100a00 */
[----:B---3--:R0:W-:Y:S02]  /*196a0*/  STL.64 [R1+0x23b8], R20 ;  /* 0x0023b81401007387 */ /* 0x0081e40000100a00 */
[----:B0-----:R-:W-:-:S02]  /*196b0*/  MOV R20, R11 ;  /* 0x0000000b00147202 */ /* 0x001fc40000000f00 */
[----:B------:R-:W2:Y:S01]  /*196c0*/  LDL.LU R11, [R1+0x2400] ;  /* 0x00240000010b7983 */ /* 0x000ea20000300800 */
[----:B------:R-:W-:Y:S01]  /*196d0*/  IMAD.MOV.U32 R12, RZ, RZ, R15 ;  /* 0x000000ffff0c7224 */ /* 0x000fe200078e000f */
[----:B------:R-:W-:Y:S02]  /*196e0*/  MOV R13, R14 ;  /* 0x0000000e000d7202 */ /* 0x000fe40000000f00 */
[----:B------:R-:W3:Y:S04]  /*196f0*/  LDL.LU R21, [R1+0x94] ;  /* 0x0000940001157983 */ /* 0x000ee80000300800 */
[----:B------:R-:W3:Y:S04]  /*19700*/  LDL.LU R22, [R1+0x98] ;  /* 0x0000980001167983 */ /* 0x000ee80000300800 */
[----:B------:R-:W3:Y:S04]  /*19710*/  LDL.LU R23, [R1+0x9c] ;  /* 0x00009c0001177983 */ /* 0x000ee80000300800 */
[----:B------:R-:W4:Y:S04]  /*19720*/  LDL R25, [R1+0x10d0] ;  /* 0x0010d00001197983 */ /* 0x000f280000100800 */
[----:B------:R-:W3:Y:S04]  /*19730*/  LDL R26, [R1+0x3c0] ;  /* 0x0003c000011a7983 */ /* 0x000ee80000100800 */
[----:B------:R-:W-:Y:S04]  /*19740*/  STL [R1+0x2338], R28 ;  /* 0x0023381c01007387 */ /* 0x000fe80000100800 */
[----:B------:R-:W-:Y:S04]  /*19750*/  STL [R1+0x2334], R29 ;  /* 0x0023341d01007387 */ /* 0x000fe80000100800 */
[----:B------:R-:W-:Y:S01]  /*19760*/  STL [R1+0x2330], R3 ;  /* 0x0023300301007387 */ /* 0x000fe20000100800 */
[C---:B--2---:R-:W-:Y:S03]  /*19770*/  HMMA.16816.F32 R12, R8.reuse, R12, R16 ;  /* 0x0000000c080c723c */ /* 0x044fe60000001810 */
[----:B------:R-:W2:Y:S04]  /*19780*/  LDL.LU.64 R18, [R1+0x23f8] ;  /* 0x0023f80001127983 */ /* 0x000ea80000300a00 */
[----:B------:R-:W2:Y:S11]  /*19790*/  LDL.LU.64 R16, [R1+0x23f0] ;  /* 0x0023f00001107983 */ /* 0x000eb60000300a00 */
[----:B------:R-:W-:Y:S05]  /*197a0*/  @!UPT UIADD3 URZ, URZ, URZ, URZ ;  /* 0x0000003f3f3ff290 */ /* 0x000fea000fffe03f */
[----:B------:R0:W-:Y:S04]  /*197b0*/  STL.64 [R1+0x110], R12 ;  /* 0x0001100c01007387 */ /* 0x0001e80000100a00 */
        /* <DEDUP_REMOVED lines=8> */
[----:B------:R-:W2:Y:S04]  /*19840*/  LDL.LU.64 R12, [R1+0x23d0] ;  /* 0x0023d000010c7983 */ /* 0x000ea80000300a00 */
[----:B------:R-:W3:Y:S01]  /*19850*/  LDL R27, [R1+0x10d8] ;  /* 0x0010d800011b7983 */ /* 0x000ee20000100800 */
[----:B--2---:R-:W-:Y:S03]  /*19860*/  HMMA.16816.F32 R12, R8, R16, R12 ;  /* 0x00000010080c723c */ /* 0x004fe6000000180c */
[----:B---3--:R0:W-:Y:S11]  /*19870*/  STL.64 [R1+0x2360], R26 ;  /* 0x0023601a01007387 */ /* 0x0081f60000100a00 */
[----:B------:R-:W-:Y:S09]  /*19880*/  @!UPT UIADD3 URZ, URZ, URZ, URZ ;  /* 0x0000003f3f3ff290 */ /* 0x000ff2000fffe03f */
[----:B------:R1:W-:Y:S04]  /*19890*/  STL.64 [R1+0xf0], R12 ;  /* 0x0000f00c01007387 */ /* 0x0003e80000100a00 */
[----:B------:R2:W-:Y:S04]  /*198a0*/  STL.64 [R1+0xf8], R14 ;  /* 0x0000f80e01007387 */ /* 0x0005e80000100a00 */
[----:B0-----:R-:W3:Y:S04]  /*198b0*/  LDL R26, [R1+0x38] ;  /* 0x00003800011a7983 */ /* 0x001ee80000100800 */
[----:B------:R-:W3:Y:S04]  /*198c0*/  LDL R27, [R1+0x3c] ;  /* 0x00003c00011b7983 */ /* 0x000ee80000100800 */
[----:B-1----:R-:W3:Y:S01]  /*198d0*/  LDL.LU R12, [R1+0xa0] ;  /* 0x0000a000010c7983 */ /* 0x002ee20000300800 */
[----:B--2---:R-:W-:-:S03]  /*198e0*/  IMAD.MOV.U32 R14, RZ, RZ, R2 ;  /* 0x000000ffff0e7224 */ /* 0x004fc600078e0002 */
[----:B------:R-:W3:Y:S04]  /*198f0*/  LDL.LU R13, [R1+0xa4] ;  /* 0x0000a400010d7983 */ /* 0x000ee80000300800 */
[----:B------:R-:W2:Y:S04]  /*19900*/  LDL.LU R2, [R1+0x23c8] ;  /* 0x0023c80001027983 */ /* 0x000ea80000300800 */
[----:B------:R-:W3:Y:S01]  /*19910*/  LDL.LU R15, [R1+0xac] ;  /* 0x0000ac00010f7983 */ /* 0x000ee20000300800 */
[----:B------:R-:W-:Y:S11]  /*19920*/  HMMA.16816.F32 R8, R8, R4, R20 ;  /* 0x000000040808723c */ /* 0x000ff60000001814 */
[----:B------:R-:W-:Y:S11]  /*19930*/  @!UPT UIADD3 URZ, URZ, URZ, URZ ;  /* 0x0000003f3f3ff290 */ /* 0x000ff6000fffe03f */
[----:B------:R-:W-:Y:S02]  /*19940*/  @!UPT UIADD3 URZ, URZ, URZ, URZ ;  /* 0x0000003f3f3ff290 */ /* 0x000fe4000fffe03f */
[----:B------:R-:W-:Y:S01]  /*19950*/  MOV R3, R10 ;  /* 0x0000000a00037202 */ /* 0x000fe20000000f00 */
[----:B--2---:R-:W0:Y:S04]  /*19960*/  LDSM.16.MT88.4 R16, [R2+0x13800] ;  /* 0x013800000210783b */ /* 0x004e280000004200 */
[----:B---3--:R-:W-:Y:S04]  /*19970*/  STL.64 [R1+0x23a0], R14 ;  /* 0x0023a00e01007387 */ /* 0x008fe80000100a00 */
[----:B------:R1:W-:Y:S04]  /*19980*/  STL.64 [R1+0x2398], R12 ;  /* 0x0023980c01007387 */ /* 0x0003e80000100a00 */
[----:B-1----:R-:W2:Y:S04]  /*19990*/  LDL.LU R12, [R1+0x70] ;  /* 0x00007000010c7983 */ /* 0x002ea80000300800 */
[----:B------:R-:W2:Y:S01]  /*199a0*/  LDL.LU R13, [R1+0x74] ;  /* 0x00007400010d7983 */ /* 0x000ea20000300800 */
[----:B------:R-:W-:-:S02]  /*199b0*/  MOV R14, R7 ;  /* 0x00000007000e7202 */ /* 0x000fc40000000f00 */
[----:B------:R-:W-:Y:S01]  /*199c0*/  MOV R15, R6 ;  /* 0x00000006000f7202 */ /* 0x000fe20000000f00 */
[----:B0-----:R0:W-:Y:S04]  /*199d0*/  STL.64 [R1+0x2348], R18 ;  /* 0x0023481201007387 */ /* 0x0011e80000100a00 */
[----:B------:R-:W-:Y:S04]  /*199e0*/  STL.64 [R1+0x2340], R16 ;  /* 0x0023401001007387 */ /* 0x000fe80000100a00 */
[----:B0-----:R-:W3:Y:S04]  /*199f0*/  LDL.LU.64 R18, [R1+0x28] ;  /* 0x0000280001127983 */ /* 0x001ee80000300a00 */
[----:B------:R-:W2:Y:S04]  /*19a00*/  LDL.LU.64 R22, [R1+0x23c0] ;  /* 0x0023c00001167983 */ /* 0x000ea80000300a00 */
[----:B------:R-:W2:Y:S04]  /*19a10*/  LDL.LU.64 R20, [R1+0x23b8] ;  /* 0x0023b80001147983 */ /* 0x000ea80000300a00 */
[----:B------:R-:W2:Y:S04]  /*19a20*/  LDL.LU.64 R6, [R1+0x23b0] ;  /* 0x0023b00001067983 */ /* 0x000ea80000300a00 */
[----:B------:R-:W2:Y:S04]  /*19a30*/  LDL.LU.64 R4, [R1+0x23a8] ;  /* 0x0023a80001047983 */ /* 0x000ea80000300a00 */
[----:B------:R0:W-:Y:S04]  /*19a40*/  STL [R1+0xcc], R11 ;  /* 0x0000cc0b01007387 */ /* 0x0001e80000100800 */
[----:B0-----:R-:W3:Y:S01]  /*19a50*/  LDL.64 R10, [R1+0x48] ;  /* 0x00004800010a7983 */ /* 0x001ee20000100a00 */
[----:B------:R-:W-:Y:S01]  /*19a60*/  IMAD.MOV.U32 R28, RZ, RZ, R8 ;  /* 0x000000ffff1c7224 */ /* 0x000fe200078e0008 */
[----:B------:R-:W-:Y:S01]  /*19a70*/  MOV R29, R9 ;  /* 0x00000009001d7202 */ /* 0x000fe20000000f00 */
[C---:B--2---:R-:W-:Y:S08]  /*19a80*/  HMMA.16816.F32 R20, R4.reuse, R26, R20 ;  /* 0x0000001a0414723c */ /* 0x044ff00000001814 */
[----:B---3--:R-:W-:Y:S01]  /*19a90*/  HMMA.16816.F32 R12, R4, R10, R12 ;  /* 0x0000000a040c723c */ /* 0x008fe2000000180c */
[----:B------:R-:W-:Y:S01]  /*19aa0*/  IMAD.MOV.U32 R17, RZ, RZ, R10 ;  /* 0x000000ffff117224 */ /* 0x000fe200078e000a */
[----:B------:R-:W-:-:S02]  /*19ab0*/  MOV R16, R11 ;  /* 0x0000000b00107202 */ /* 0x000fc40000000f00 */
[----:B----4-:R-:W0:Y:S11]  /*19ac0*/  LDSM.16.MT88.4 R8, [R25+0x13800] ;  /* 0x013800001908783b */ /* 0x010e360000004200 */
[----:B------:R1:W-:Y:S04]  /*19ad0*/  STL.64 [R1+0x22a0], R22 ;  /* 0x0022a01601007387 */ /* 0x0003e80000100a00 */
[----:B------:R-:W-:Y:S04]  /*19ae0*/  STL.64 [R1+0x2298], R20 ;  /* 0x0022981401007387 */ /* 0x000fe80000100a00 */
[----:B-1----:R-:W2:Y:S04]  /*19af0*/  LDL.LU R22, [R1+0x18] ;  /* 0x0000180001167983 */ /* 0x002ea80000300800 */
[----:B------:R-:W2:Y:S04]  /*19b00*/  LDL.LU R23, [R1+0x1c] ;  /* 0x00001c0001177983 */ /* 0x000ea80000300800 */
[----:B------:R-:W-:Y:S04]  /*19b10*/  STL.64 [R1+0xb0], R12 ;  /* 0x0000b00c01007387 */ /* 0x000fe80000100a00 */
[----:B------:R1:W-:Y:S04]  /*19b20*/  STL.64 [R1+0xb8], R14 ;  /* 0x0000b80e01007387 */ /* 0x0003e80000100a00 */
[----:B-1----:R-:W3:Y:S04]  /*19b30*/  LDL.LU.64 R14, [R1+0x23a0] ;  /* 0x0023a000010e7983 */ /* 0x002ee80000300a00 */
[----:B------:R-:W3:Y:S04]  /*19b40*/  LDL.LU.64 R12, [R1+0x2398] ;  /* 0x00239800010c7983 */ /* 0x000ee80000300a00 */
[----:B0-----:R-:W-:Y:S04]  /*19b50*/  STL.64 [R1+0x22f8], R10 ;  /* 0x0022f80a01007387 */ /* 0x001fe80000100a00 */
[----:B------:R0:W-:Y:S04]  /*19b60*/  STL.64 [R1+0x22f0], R8 ;  /* 0x0022f00801007387 */ /* 0x0001e80000100a00 */
[----:B0-----:R-:W4:Y:S04]  /*19b70*/  LDL.LU R8, [R1+0x140] ;  /* 0x0001400001087983 */ /* 0x001f280000300800 */
[----:B------:R-:W4:Y:S04]  /*19b80*/  LDL.LU R9, [R1+0x144] ;  /* 0x0001440001097983 */ /* 0x000f280000300800 */
[----:B------:R-:W2:Y:S04]  /*19b90*/  LDL.LU R10, [R1+0x148] ;  /* 0x00014800010a7983 */ /* 0x000ea80000300800 */
[----:B------:R-:W2:Y:S01]  /*19ba0*/  LDL.LU R11, [R1+0x14c] ;  /* 0x00014c00010b7983 */ /* 0x000ea20000300800 */
[----:B---3--:R-:W-:Y:S03]  /*19bb0*/  HMMA.16816.F32 R12, R4, R18, R12 ;  /* 0x00000012040c723c */ /* 0x008fe6000000180c */
[----:B--2---:R0:W-:Y:S04]  /*19bc0*/  STL.64 [R1+0x2358], R10 ;  /* 0x0023580a01007387 */ /* 0x0041e80000100a00 */
[----:B----4-:R1:W-:Y:S01]  /*19bd0*/  STL.64 [R1+0x2350], R8 ;  /* 0x0023500801007387 */ /* 0x0103e20000100a00 */
[----:B0-----:R-:W-:Y:S01]  /*19be0*/  MOV R10, R17 ;  /* 0x00000011000a7202 */ /* 0x001fe20000000f00 */
[----:B------:R-:W-:-:S05]  /*19bf0*/  IMAD.MOV.U32 R11, RZ, RZ, R16 ;  /* 0x000000ffff0b7224 */ /* 0x000fca00078e0010 */
[----:B------:R0:W-:Y:S04]  /*19c00*/  STL.64 [R1+0x2368], R10 ;  /* 0x0023680a01007387 */ /* 0x0001e80000100a00 */
[----:B-1----:R-:W2:Y:S04]  /*19c10*/  LDL.LU R8, [R1+0x50] ;  /* 0x0000500001087983 */ /* 0x002ea80000300800 */
[----:B------:R-:W2:Y:S04]  /*19c20*/  LDL.LU R9, [R1+0x54] ;  /* 0x0000540001097983 */ /* 0x000ea80000300800 */
[----:B0-----:R-:W2:Y:S04]  /*19c30*/  LDL.LU R10, [R1+0x58] ;  /* 0x00005800010a7983 */ /* 0x001ea80000300800 */
[----:B------:R-:W2:Y:S04]  /*19c40*/  LDL.LU R11, [R1+0x5c] ;  /* 0x00005c00010b7983 */ /* 0x000ea80000300800 */
        /* <DEDUP_REMOVED lines=10> */
[----:B0-----:R-:W3:Y:S01]  /*19cf0*/  LDL.LU R4, [R1] ;  /* 0x0000000001047983 */ /* 0x001ee20000300800 */
[----:B------:R-:W-:-:S03]  /*19d00*/  MOV R5, R0 ;  /* 0x0000000000057202 */ /* 0x000fc60000000f00 */
[----:B------:R-:W4:Y:S04]  /*19d10*/  LDL.LU R0, [R1+0x2370] ;  /* 0x0023700001007983 */ /* 0x000f280000300800 */
[----:B-1----:R-:W3:Y:S04]  /*19d20*/  LDL.LU R6, [R1+0x8] ;  /* 0x0000080001067983 */ /* 0x002ee80000300800 */
[----:B------:R-:W3:Y:S01]  /*19d30*/  LDL.LU R7, [R1+0xc] ;  /* 0x00000c0001077983 */ /* 0x000ee20000300800 */
[C---:B--2---:R-:W-:Y:S03]  /*19d40*/  HMMA.16816.F32 R24, R12.reuse, R26, R8 ;  /* 0x0000001a0c18723c */ /* 0x044fe60000001808 */
[----:B------:R-:W3:Y:S11]  /*19d50*/  LDL.LU.64 R10, [R1+0x2368] ;  /* 0x00236800010a7983 */ /* 0x000ef60000300a00 */
[----:B------:R-:W-:Y:S09]  /*19d60*/  @!UPT UIADD3 URZ, URZ, URZ, URZ ;  /* 0x0000003f3f3ff290 */ /* 0x000ff2000fffe03f */
[----:B------:R-:W-:Y:S04]  /*19d70*/  STL.64 [R1+0x90], R24 ;  /* 0x0000901801007387 */ /* 0x000fe80000100a00 */
[----:B------:R0:W-:Y:S04]  /*19d80*/  STL.64 [R1+0x98], R26 ;  /* 0x0000981a01007387 */ /* 0x0001e80000100a00 */
[----:B0-----:R-:W2:Y:S01]  /*19d90*/  LDL.LU.64 R26, [R1+0x2360] ;  /* 0x00236000011a7983 */ /* 0x001ea20000300a00 */
[----:B---3--:R-:W-:Y:S03]  /*19da0*/  HMMA.16816.F32 R8, R12, R10, R4 ;  /* 0x0000000a0c08723c */ /* 0x008fe60000001804 */
[----:B----4-:R-:W0:Y:S04]  /*19db0*/  LDSM.16.MT88.4 R4, [R0+0x14000] ;  /* 0x014000000004783b */ /* 0x010e280000004200 */
[----:B0-----:R-:W-:Y:S11]  /*19dc0*/  STL.64 [R1+0x22b0], R6 ;  /* 0x0022b00601007387 */ /* 0x001ff60000100a00 */
[----:B------:R-:W-:Y:S05]  /*19dd0*/  @!UPT UIADD3 URZ, URZ, URZ, URZ ;  /* 0x0000003f3f3ff290 */ /* 0x000fea000fffe03f */
[----:B------:R-:W-:Y:S04]  /*19de0*/  STL.64 [R1], R8 ;  /* 0x0000000801007387 */ /* 0x000fe80000100a00 */
[----:B------:R-:W-:Y:S04]  /*19df0*/  STL.64 [R1+0x8], R10 ;  /* 0x0000080a01007387 */ /* 0x000fe80000100a00 */
[----:B--2---:R-:W0:Y:S04]  /*19e00*/  LDSM.16.M88.4 R8, [R26+0x100] ;  /* 0x000100001a08783b */ /* 0x004e280000000200 */
[----:B------:R1:W-:Y:S04]  /*19e10*/  STL.64 [R1+0x22a8], R4 ;  /* 0x0022a80401007387 */ /* 0x0003e80000100a00 */
[----:B-1----:R-:W2:Y:S04]  /*19e20*/  LDL.LU R4, [R1+0x130] ;  /* 0x0001300001047983 */ /* 0x002ea80000300800 */
[----:B------:R-:W2:Y:S04]  /*19e30*/  LDL.LU R5, [R1+0x134] ;  /* 0x0001340001057983 */ /* 0x000ea80000300800 */
[----:B------:R-:W2:Y:S04]  /*19e40*/  LDL.LU R6, [R1+0x138] ;  /* 0x0001380001067983 */ /* 0x000ea80000300800 */
[----:B------:R-:W2:Y:S04]  /*19e50*/  LDL.LU R7, [R1+0x13c] ;  /* 0x00013c0001077983 */ /* 0x000ea80000300800 */
[----:B0-----:R-:W-:Y:S01]  /*19e60*/  STL.64 [R1+0x50], R8 ;  /* 0x0000500801007387 */ /* 0x001fe20000100a00 */
[----:B------:R-:W-:Y:S01]  /*19e70*/  MOV R21, R8 ;  /* 0x0000000800157202 */ /* 0x000fe20000000f00 */
[----:B------:R-:W-:-:S02]  /*19e80*/  IMAD.MOV.U32 R20, RZ, RZ, R9 ;  /* 0x000000ffff147224 */ /* 0x000fc400078e0009 */
[----:B------:R0:W-:Y:S04]  /*19e90*/  STL.64 [R1+0x58], R10 ;  /* 0x0000580a01007387 */ /* 0x0001e80000100a00 */
[----:B0-----:R-:W3:Y:S04]  /*19ea0*/  LDL.LU.64 R10, [R1+0x2358] ;  /* 0x00235800010a7983 */ /* 0x001ee80000300a00 */
[----:B------:R-:W3:Y:S02]  /*19eb0*/  LDL.LU.64 R8, [R1+0x2350] ;  /* 0x0023500001087983 */ /* 0x000ee40000300a00 */
[C---:B---3--:R-:W-:Y:S11]  /*19ec0*/  HMMA.16816.F32 R8, R12.reuse, R18, R8 ;  /* 0x000000120c08723c */ /* 0x048ff60000001808 */
[----:B------:R-:W-:Y:S11]  /*19ed0*/  @!UPT UIADD3 URZ, URZ, URZ, URZ ;  /* 0x0000003f3f3ff290 */ /* 0x000ff6000fffe03f */
[----:B------:R-:W-:Y:S01]  /*19ee0*/  @!UPT UIADD3 URZ, URZ, URZ, URZ ;  /* 0x0000003f3f3ff290 */ /* 0x000fe2000fffe03f */
[----:B------:R0:W-:Y:S02]  /*19ef0*/  STL.64 [R1+0xe0], R8 ;  /* 0x0000e00801007387 */ /* 0x0001e40000100a00 */
[----:B0-----:R-:W-:Y:S02]  /*19f00*/  MOV R9, R18 ;  /* 0x0000001200097202 */ /* 0x001fe40000000f00 */
[----:B------:R-:W-:Y:S02]  /*19f10*/  MOV R8, R19 ;  /* 0x0000001300087202 */ /* 0x000fe40000000f00 */
[----:B------:R-:W0:Y:S01]  /*19f20*/  LDSM.16.M88.4 R16, [R26+0x4100] ;  /* 0x004100001a10783b */ /* 0x000e220000000200 */
[----:B--2---:R-:W-:Y:S03]  /*19f30*/  HMMA.16816.F32 R4, R12, R22, R4 ;  /* 0x000000160c04723c */ /* 0x004fe60000001804 */
[----:B------:R-:W-:Y:S04]  /*19f40*/  STL.64 [R1+0xe8], R10 ;  /* 0x0000e80a01007387 */ /* 0x000fe80000100a00 */
[----:B------:R-:W1:Y:S04]  /*19f50*/  LDSM.16.M88.4 R12, [R26+0x8100] ;  /* 0x008100001a0c783b */ /* 0x000e680000000200 */
[----:B0-----:R-:W-:Y:S04]  /*19f60*/  STL.64 [R1+0x80], R16 ;  /* 0x0000801001007387 */ /* 0x001fe80000100a00 */
[----:B------:R0:W-:Y:S04]  /*19f70*/  STL.64 [R1+0x88], R18 ;  /* 0x0000881201007387 */ /* 0x0001e80000100a00 */
[----:B0-----:R-:W2:Y:S04]  /*19f80*/  LDL.LU.64 R18, [R1+0x2348] ;  /* 0x0023480001127983 */ /* 0x001ea80000300a00 */
[----:B------:R-:W2:Y:S04]  /*19f90*/  LDL.LU.64 R16, [R1+0x2340] ;  /* 0x0023400001107983 */ /* 0x000ea80000300a00 */
[----:B------:R-:W-:Y:S04]  /*19fa0*/  STL.64 [R1+0x2308], R22 ;  /* 0x0023081601007387 */ /* 0x000fe80000100a00 */
[----:B------:R-:W-:Y:S04]  /*19fb0*/  STL.64 [R1+0x2300], R20 ;  /* 0x0023001401007387 */ /* 0x000fe80000100a00 */
[----:B------:R-:W-:Y:S04]  /*19fc0*/  STL.64 [R1+0xd0], R4 ;  /* 0x0000d00401007387 */ /* 0x000fe80000100a00 */
[----:B------:R-:W-:Y:S04]  /*19fd0*/  STL.64 [R1+0xd8], R6 ;  /* 0x0000d80601007387 */ /* 0x000fe80000100a00 */
[----:B------:R-:W0:Y:S04]  /*19fe0*/  LDSM.16.M88.4 R4, [R26+0xc100] ;  /* 0x00c100001a04783b */ /* 0x000e280000000200 */
[----:B-1----:R1:W-:Y:S04]  /*19ff0*/  STL.64 [R1+0x70], R12 ;  /* 0x0000700c01007387 */ /* 0x0023e80000100a00 */
[----:B------:R3:W-:Y:S04]  /*1a000*/  STL.64 [R1+0x78], R14 ;  /* 0x0000780e01007387 */ /* 0x0007e80000100a00 */
[----:B------:R-:W4:Y:S04]  /*1a010*/  LDSM.16.MT88.4 R24, [R27+0x14000] ;  /* 0x014000001b18783b */ /* 0x000f280000004200 */
[----:B-1----:R-:W2:Y:S04]  /*1a020*/  LDL.LU R12, [R1+0x120] ;  /* 0x00012000010c7983 */ /* 0x002ea80000300800 */
[----:B0-----:R-:W-:Y:S04]  /*1a030*/  STL.64 [R1+0x60], R4 ;  /* 0x0000600401007387 */ /* 0x001fe80000100a00 */
[----:B------:R-:W-:Y:S04]  /*1a040*/  STL.64 [R1+0x68], R6 ;  /* 0x0000680601007387 */ /* 0x000fe80000100a00 */
[----:B------:R-:W2:Y:S04]  /*1a050*/  LDL.LU R13, [R1+0x124] ;  /* 0x00012400010d7983 */ /* 0x000ea80000300800 */
[----:B---3--:R-:W2:Y:S04]  /*1a060*/  LDL.LU R14, [R1+0x128] ;  /* 0x00012800010e7983 */ /* 0x008ea80000300800 */
[----:B------:R-:W2:Y:S04]  /*1a070*/  LDL.LU R15, [R1+0x12c] ;  /* 0x00012c00010f7983 */ /* 0x000ea80000300800 */
[----:B------:R-:W3:Y:S04]  /*1a080*/  LDL.LU R20, [R1+0x160] ;  /* 0x0001600001147983 */ /* 0x000ee80000300800 */
[----:B------:R-:W3:Y:S04]  /*1a090*/  LDL.LU R21, [R1+0x164] ;  /* 0x0001640001157983 */ /* 0x000ee80000300800 */
[----:B------:R-:W2:Y:S04]  /*1a0a0*/  LDL.LU R22, [R1+0x168] ;  /* 0x0001680001167983 */ /* 0x000ea80000300800 */
[----:B------:R-:W2:Y:S04]  /*1a0b0*/  LDL.LU R23, [R1+0x16c] ;  /* 0x00016c0001177983 */ /* 0x000ea80000300800 */
[----:B--2---:R-:W-:Y:S04]  /*1a0c0*/  STL.64 [R1+0x2318], R22 ;  /* 0x0023181601007387 */ /* 0x004fe80000100a00 */
[----:B---3--:R0:W-:Y:S04]  /*1a0d0*/  STL.64 [R1+0x2310], R20 ;  /* 0x0023101401007387 */ /* 0x0081e80000100a00 */
[----:B0-----:R-:W2:Y:S04]  /*1a0e0*/  LDL.LU R20, [R1+0x170] ;  /* 0x0001700001147983 */ /* 0x001ea80000300800 */
[----:B------:R-:W2:Y:S04]  /*1a0f0*/  LDL.LU R21, [R1+0x174] ;  /* 0x0001740001157983 */ /* 0x000ea80000300800 */
[----:B------:R-:W3:Y:S04]  /*1a100*/  LDL.LU R22, [R1+0x178] ;  /* 0x0001780001167983 */ /* 0x000ee80000300800 */
[----:B------:R-:W3:Y:S01]  /*1a110*/  LDL.LU R23, [R1+0x17c] ;  /* 0x00017c0001177983 */ /* 0x000ee20000300800 */
[----:B------:R-:W-:Y:S01]  /*1a120*/  IMAD.MOV.U32 R4, RZ, RZ, R28 ;  /* 0x000000ffff047224 */ /* 0x000fe200078e001c */
[----:B------:R-:W-:-:S02]  /*1a130*/  MOV R5, R29 ;  /* 0x0000001d00057202 */ /* 0x000fc40000000f00 */
[----:B------:R-:W-:Y:S01]  /*1a140*/  MOV R6, R3 ;  /* 0x0000000300067202 */ /* 0x000fe20000000f00 */
[----:B---3--:R0:W-:Y:S04]  /*1a150*/  STL.64 [R1+0x2328], R22 ;  /* 0x0023281601007387 */ /* 0x0081e80000100a00 */
[----:B--2---:R-:W-:Y:S04]  /*1a160*/  STL.64 [R1+0x2320], R20 ;  /* 0x0023201401007387 */ /* 0x004fe80000100a00 */
[----:B0-----:R-:W2:Y:S04]  /*1a170*/  LDL.LU.64 R22, [R1+0x38] ;  /* 0x0000380001167983 */ /* 0x001ea80000300a00 */
[----:B------:R-:W3:Y:S04]  /*1a180*/  LDL.LU R28, [R1+0x2338] ;  /* 0x00233800011c7983 */ /* 0x000ee80000300800 */
[----:B------:R-:W3:Y:S04]  /*1a190*/  LDL.LU R29, [R1+0x2334] ;  /* 0x00233400011d7983 */ /* 0x000ee80000300800 */
[----:B------:R-:W3:Y:S04]  /*1a1a0*/  LDL.LU R3, [R1+0x2330] ;  /* 0x0023300001037983 */ /* 0x000ee80000300800 */
[----:B------:R-:W3:Y:S01]  /*1a1b0*/  LDL.LU R7, [R1+0xcc] ;  /* 0x0000cc0001077983 */ /* 0x000ee20000300800 */
[----:B--2---:R-:W-:Y:S03]  /*1a1c0*/  HMMA.16816.F32 R12, R16, R22, R12 ;  /* 0x00000016100c723c */ /* 0x004fe6000000180c */
[----:B---3--:R0:W-:Y:S04]  /*1a1d0*/  STL.64 [R1+0x22c0], R6 ;  /* 0x0022c00601007387 */ /* 0x0081e80000100a00 */
[----:B------:R1:W-:Y:S01]  /*1a1e0*/  STL.64 [R1+0x22b8], R4 ;  /* 0x0022b80401007387 */ /* 0x0003e20000100a00 */
[----:B0-----:R-:W-:-:S03]  /*1a1f0*/  MOV R7, R8 ;  /* 0x0000000800077202 */ /* 0x001fc60000000f00 */
[----:B------:R-:W2:Y:S04]  /*1a200*/  LDL.LU R8, [R1+0x150] ;  /* 0x0001500001087983 */ /* 0x000ea80000300800 */
[----:B-1----:R-:W3:Y:S04]  /*1a210*/  LDL R5, [R1+0x10d0] ;  /* 0x0010d00001057983 */ /* 0x002ee80000100800 */
[----:B----4-:R0:W-:Y:S01]  /*1a220*/  STL [R1+0x2274], R24 ;  /* 0x0022741801007387 */ /* 0x0101e20000100800 */
[----:B------:R-:W-:-:S03]  /*1a230*/  IMAD.MOV.U32 R4, RZ, RZ, R23 ;  /* 0x000000ffff047224 */ /* 0x000fc600078e0017 */
[----:B------:R-:W-:Y:S04]  /*1a240*/  STL [R1+0x2270], R25 ;  /* 0x0022701901007387 */ /* 0x000fe80000100800 */
[----:B------:R-:W-:Y:S01]  /*1a250*/  STL [R1+0x226c], R26 ;  /* 0x00226c1a01007387 */ /* 0x000fe20000100800 */
[----:B0-----:R-:W-:-:S03]  /*1a260*/  MOV R24, R22 ;  /* 0x0000001600187202 */ /* 0x001fc60000000f00 */
[----:B------:R0:W-:Y:S04]  /*1a270*/  STL [R1+0x2268], R27 ;  /* 0x0022681b01007387 */ /* 0x0001e80000100800 */
[----:B0-----:R-:W4:Y:S04]  /*1a280*/  LDL.LU.64 R26, [R1+0x48] ;  /* 0x00004800011a7983 */ /* 0x001f280000300a00 */
[----:B------:R-:W4:Y:S04]  /*1a290*/  LDL.LU.64 R22, [R1+0x2328] ;  /* 0x0023280001167983 */ /* 0x000f280000300a00 */
[----:B------:R-:W4:Y:S01]  /*1a2a0*/  LDL.LU.64 R20, [R1+0x2320] ;  /* 0x0023200001147983 */ /* 0x000f220000300a00 */
[----:B------:R-:W-:Y:S01]  /*1a2b0*/  IMAD.MOV.U32 R6, RZ, RZ, R9 ;  /* 0x000000ffff067224 */ /* 0x000fe200078e0009 */
[----:B------:R-:W-:Y:S01]  /*1a2c0*/  MOV R9, R29 ;  /* 0x0000001d00097202 */ /* 0x000fe20000000f00 */
[----:B------:R-:W-:Y:S01]  /*1a2d0*/  IMAD.MOV.U32 R10, RZ, RZ, R28 ;  /* 0x000000ffff0a7224 */ /* 0x000fe200078e001c */
[----:B------:R-:W-:Y:S01]  /*1a2e0*/  MOV R11, R3 ;  /* 0x00000003000b7202 */ /* 0x000fe20000000f00 */
[----:B------:R-:W-:Y:S01]  /*1a2f0*/  STL [R1+0x120], R12 ;  /* 0x0001200c01007387 */ /* 0x000fe20000100800 */
[----:B------:R-:W-:Y:S01]  /*1a300*/  MOV R29, R13 ;  /* 0x0000000d001d7202 */ /* 0x000fe20000000f00 */
[----:B------:R-:W-:Y:S01]  /*1a310*/  IMAD.MOV.U32 R3, RZ, RZ, R15 ;  /* 0x000000ffff037224 */ /* 0x000fe200078e000f */
[----:B------:R-:W-:-:S02]  /*1a320*/  MOV R28, R14 ;  /* 0x0000000e001c7202 */ /* 0x000fc40000000f00 */
[----:B------:R-:W0:Y:S04]  /*1a330*/  LDSM.16.MT88.4 R12, [R2+0x14000] ;  /* 0x01400000020c783b */ /* 0x000e280000004200 */
[----:B------:R-:W-:Y:S04]  /*1a340*/  STL [R1+0x2278], R29 ;  /* 0x0022781d01007387 */ /* 0x000fe80000100800 */
[----:B0-----:R-:W-:Y:S04]  /*1a350*/  STL.64 [R1+0x2228], R14 ;  /* 0x0022280e01007387 */ /* 0x001fe80000100a00 */
[----:B------:R-:W-:Y:S01]  /*1a360*/  STL.64 [R1+0x2220], R12 ;  /* 0x0022200c01007387 */ /* 0x000fe20000100a00 */
[----:B----4-:R-:W-:Y:S11]  /*1a370*/  HMMA.16816.F32 R20, R16, R26, R20 ;  /* 0x0000001a1014723c */ /* 0x010ff60000001814 */
[----:B------:R-:W-:Y:S11]  /*1a380*/  @!UPT UIADD3 URZ, URZ, URZ, URZ ;  /* 0x0000003f3f3ff290 */ /* 0x000ff6000fffe03f */
[----:B------:R-:W-:Y:S01]  /*1a390*/  @!UPT UIADD3 URZ, URZ, URZ, URZ ;  /* 0x0000003f3f3ff290 */ /* 0x000fe2000fffe03f */
[----:B------:R-:W-:Y:S04]  /*1a3a0*/  STL.64 [R1+0x170], R20 ;  /* 0x0001701401007387 */ /* 0x000fe80000100a00 */
[----:B------:R0:W-:Y:S04]  /*1a3b0*/  STL.64 [R1+0x178], R22 ;  /* 0x0001781601007387 */ /* 0x0001e80000100a00 */
[----:B0-----:R-:W4:Y:S04]  /*1a3c0*/  LDL.LU.64 R22, [R1+0x2318] ;  /* 0x0023180001167983 */ /* 0x001f280000300a00 */
[----:B------:R-:W4:Y:S01]  /*1a3d0*/  LDL.LU.64 R20, [R1+0x2310] ;  /* 0x0023100001147983 */ /* 0x000f220000300a00 */
[----:B------:R-:W-:Y:S01]  /*1a3e0*/  IMAD.MOV.U32 R12, RZ, RZ, R26 ;  /* 0x000000ffff0c7224 */ /* 0x000fe200078e001a */
[----:B------:R-:W-:-:S02]  /*1a3f0*/  MOV R14, R24 ;  /* 0x00000018000e7202 */ /* 0x000fc40000000f00 */
[----:B------:R-:W-:Y:S02]  /*1a400*/  MOV R15, R4 ;  /* 0x00000004000f7202 */ /* 0x000fe40000000f00 */
[----:B------:R-:W-:Y:S01]  /*1a410*/  MOV R4, R27 ;  /* 0x0000001b00047202 */ /* 0x000fe20000000f00 */
[C---:B----4-:R-:W-:Y:S11]  /*1a420*/  HMMA.16816.F32 R20, R16.reuse, R6, R20 ;  /* 0x000000061014723c */ /* 0x050ff60000001814 */
[----:B------:R-:W-:Y:S11]  /*1a430*/  @!UPT UIADD3 URZ, URZ, URZ, URZ ;  /* 0x0000003f3f3ff290 */ /* 0x000ff6000fffe03f */
[----:B------:R-:W-:Y:S02]  /*1a440*/  @!UPT UIADD3 URZ, URZ, URZ, URZ ;  /* 0x0000003f3f3ff290 */ /* 0x000fe4000fffe03f */
[----:B------:R-:W-:Y:S02]  /*1a450*/  MOV R25, R22 ;  /* 0x0000001600197202 */ /* 0x000fe40000000f00 */
[----:B------:R-:W-:Y:S02]  /*1a460*/  MOV R26, R23 ;  /* 0x00000017001a7202 */ /* 0x000fe40000000f00 */
[----:B------:R-:W2:Y:S01]  /*1a470*/  LDL.LU.64 R22, [R1+0x2308] ;  /* 0x0023080001167983 */ /* 0x000ea20000300a00 */
[----:B------:R-:W-:Y:S01]  /*1a480*/  IMAD.MOV.U32 R24, RZ, RZ, R21 ;  /* 0x000000ffff187224 */ /* 0x000fe200078e0015 */
[----:B------:R-:W-:Y:S02]  /*1a490*/  MOV R29, R20 ;  /* 0x00000014001d7202 */ /* 0x000fe40000000f00 */
[----:B------:R-:W4:Y:S04]  /*1a4a0*/  LDL.LU.64 R20, [R1+0x2300] ;  /* 0x0023000001147983 */ /* 0x000f280000300a00 */
[----:B------:R-:W-:Y:S04]  /*1a4b0*/  STL.64 [R1+0x22d8], R6 ;  /* 0x0022d80601007387 */ /* 0x000fe80000100a00 */
[----:B------:R-:W-:Y:S04]  /*1a4c0*/  STL [R1+0x22d0], R26 ;  /* 0x0022d01a01007387 */ /* 0x000fe80000100800 */
[----:B------:R0:W-:Y:S04]  /*1a4d0*/  STL.64 [R1+0x22c8], R24 ;  /* 0x0022c81801007387 */ /* 0x0001e80000100a00 */
[----:B0-----:R-:W3:Y:S04]  /*1a4e0*/  LDL.LU R24, [R1+0xf0] ;  /* 0x0000f00001187983 */ /* 0x001ee80000300800 */
[----:B------:R-:W3:Y:S04]  /*1a4f0*/  LDL.LU R25, [R1+0xf4] ;  /* 0x0000f40001197983 */ /* 0x000ee80000300800 */
        /* <DEDUP_REMOVED lines=12> */
[----:B------:R1:W-:Y:S04]  /*1a5c0*/  STL.64 [R1+0x158], R18 ;  /* 0x0001581201007387 */ /* 0x0003e80000100a00 */
[----:B0-----:R-:W3:Y:S04]  /*1a5d0*/  LDL.LU R16, [R1+0x110] ;  /* 0x0001100001107983 */ /* 0x001ee80000300800 */
[----:B------:R-:W3:Y:S04]  /*1a5e0*/  LDL.LU R17, [R1+0x114] ;  /* 0x0001140001117983 */ /* 0x000ee80000300800 */
[----:B-1----:R-:W3:Y:S04]  /*1a5f0*/  LDL.LU R18, [R1+0x118] ;  /* 0x0001180001127983 */ /* 0x002ee80000300800 */
[----:B------:R-:W3:Y:S01]  /*1a600*/  LDL.LU R19, [R1+0x11c] ;  /* 0x00011c0001137983 */ /* 0x000ee20000300800 */
[----:B------:R-:W-:-:S02]  /*1a610*/  IMAD.MOV.U32 R6, RZ, RZ, R12 ;  /* 0x000000ffff067224 */ /* 0x000fc400078e000c */
[----:B---3--:R-:W-:Y:S01]  /*1a620*/  HMMA.16816.F32 R12, R8, R14, R16 ;  /* 0x0000000e080c723c */ /* 0x008fe20000001810 */
[----:B------:R-:W0:Y:S11]  /*1a630*/  LDSM.16.MT88.4 R16, [R5+0x14000] ;  /* 0x014000000510783b */ /* 0x000e360000004200 */
[----:B------:R-:W-:Y:S11]  /*1a640*/  @!UPT UIADD3 URZ, URZ, URZ, URZ ;  /* 0x0000003f3f3ff290 */ /* 0x000ff6000fffe03f */
[----:B------:R-:W-:Y:S04]  /*1a650*/  STL.64 [R1+0x140], R12 ;  /* 0x0001400c01007387 */ /* 0x000fe80000100a00 */
[----:B------:R1:W-:Y:S04]  /*1a660*/  STL.64 [R1+0x148], R14 ;  /* 0x0001480e01007387 */ /* 0x0003e80000100a00 */
[----:B-1----:R-:W3:Y:S01]  /*1a670*/  LDL R15, [R1+0x10d8] ;  /* 0x0010d800010f7983 */ /* 0x002ee20000100800 */
[----:B------:R-:W-:-:S07]  /*1a680*/  MOV R7, R4 ;  /* 0x0000000400077202 */ /* 0x000fce0000000f00 */
[C---:B--2---:R-:W-:Y:S01]  /*1a690*/  HMMA.16816.F32 R4, R8.reuse, R6, R24 ;  /* 0x000000060804723c */ /* 0x044fe20000001818 */
[----:B---3--:R-:W-:Y:S04]  /*1a6a0*/  STL [R1+0x2290], R15 ;  /* 0x0022900f01007387 */ /* 0x008fe80000100800 */
[----:B------:R-:W2:Y:S04]  /*1a6b0*/  LDL.64 R12, [R1+0x80] ;  /* 0x00008000010c7983 */ /* 0x000ea80000100a00 */
[----:B0-----:R-:W-:Y:S04]  /*1a6c0*/  STL [R1+0x21d8], R16 ;  /* 0x0021d81001007387 */ /* 0x001fe80000100800 */
[----:B------:R-:W-:Y:S04]  /*1a6d0*/  STL [R1+0x21d4], R17 ;  /* 0x0021d41101007387 */ /* 0x000fe80000100800 */
[----:B------:R-:W-:Y:S04]  /*1a6e0*/  STL [R1+0x21d0], R18 ;  /* 0x0021d01201007387 */ /* 0x000fe80000100800 */
[----:B------:R-:W-:Y:S04]  /*1a6f0*/  STL [R1+0x21cc], R19 ;  /* 0x0021cc1301007387 */ /* 0x000fe80000100800 */
[----:B------:R-:W3:Y:S04]  /*1a700*/  LDL.LU.64 R26, [R1+0x22e8] ;  /* 0x0022e800011a7983 */ /* 0x000ee80000300a00 */
[----:B------:R-:W3:Y:S04]  /*1a710*/  LDL.LU.64 R24, [R1+0x22e0] ;  /* 0x0022e00001187983 */ /* 0x000ee80000300a00 */
[----:B------:R-:W-:Y:S04]  /*1a720*/  STL.64 [R1+0x130], R4 ;  /* 0x0001300401007387 */ /* 0x000fe80000100a00 */
[----:B------:R0:W-:Y:S04]  /*1a730*/  STL.64 [R1+0x138], R6 ;  /* 0x0001380601007387 */ /* 0x0001e80000100a00 */
[----:B0-----:R-:W3:Y:S02]  /*1a740*/  LDL.LU.64 R6, [R1+0x22d8] ;  /* 0x0022d80001067983 */ /* 0x001ee40000300a00 */
[C---:B---3--:R-:W-:Y:S02]  /*1a750*/  HMMA.16816.F32 R4, R8.reuse, R6, R24 ;  /* 0x000000060804723c */ /* 0x048fe40000001818 */
[----:B------:R-:W3:Y:S04]  /*1a760*/  LDL.LU R26, [R1+0x22d0] ;  /* 0x0022d000011a7983 */ /* 0x000ee80000300800 */
[----:B------:R-:W2:Y:S11]  /*1a770*/  LDL.LU.64 R24, [R1+0x22c8] ;  /* 0x0022c80001187983 */ /* 0x000eb60000300a00 */
[----:B------:R-:W-:Y:S06]  /*1a780*/  @!UPT UIADD3 URZ, URZ, URZ, URZ ;  /* 0x0000003f3f3ff290 */ /* 0x000fec000fffe03f */
[----:B------:R-:W-:Y:S04]  /*1a790*/  STL.64 [R1+0x110], R4 ;  /* 0x0001100401007387 */ /* 0x000fe80000100a00 */
[----:B------:R0:W-:Y:S04]  /*1a7a0*/  STL.64 [R1+0x118], R6 ;  /* 0x0001180601007387 */ /* 0x0001e80000100a00 */
[----:B0-----:R-:W2:Y:S04]  /*1a7b0*/  LDL.LU.64 R6, [R1+0x22c0] ;  /* 0x0022c00001067983 */ /* 0x001ea80000300a00 */
[----:B------:R-:W2:Y:S01]  /*1a7c0*/  LDL.LU.64 R4, [R1+0x22b8] ;  /* 0x0022b80001047983 */ /* 0x000ea20000300a00 */
[----:B----4-:R-:W-:Y:S01]  /*1a7d0*/  MOV R16, R21 ;  /* 0x0000001500107202 */ /* 0x010fe20000000f00 */
[----:B------:R-:W-:Y:S01]  /*1a7e0*/  IMAD.MOV.U32 R17, RZ, RZ, R20 ;  /* 0x000000ffff117224 */ /* 0x000fe200078e0014 */
[----:B--2---:R-:W-:Y:S01]  /*1a7f0*/  HMMA.16816.F32 R8, R8, R22, R4 ;  /* 0x000000160808723c */ /* 0x004fe20000001804 */
[----:B------:R-:W2:Y:S04]  /*1a800*/  LDL.LU.64 R6, [R1+0x22b0] ;  /* 0x0022b00001067983 */ /* 0x000ea80000300a00 */
[----:B------:R-:W2:Y:S04]  /*1a810*/  LDL.LU.64 R4, [R1+0x22a8] ;  /* 0x0022a80001047983 */ /* 0x000ea80000300a00 */
[----:B------:R-:W2:Y:S04]  /*1a820*/  LDL.LU.64 R22, [R1+0x22a0] ;  /* 0x0022a00001167983 */ /* 0x000ea80000300a00 */
[----:B------:R-:W2:Y:S10]  /*1a830*/  LDL.LU.64 R20, [R1+0x2298] ;  /* 0x0022980001147983 */ /* 0x000eb40000300a00 */
[----:B------:R0:W-:Y:S04]  /*1a840*/  STL.64 [R1+0x100], R8 ;  /* 0x0001000801007387 */ /* 0x0001e80000100a00 */
[----:B------:R1:W-:Y:S04]  /*1a850*/  STL.64 [R1+0x108], R10 ;  /* 0x0001080a01007387 */ /* 0x0003e80000100a00 */
[----:B0-----:R-:W4:Y:S04]  /*1a860*/  LDL.LU R8, [R1+0xb0] ;  /* 0x0000b00001087983 */ /* 0x001f280000300800 */
[----:B------:R-:W4:Y:S04]  /*1a870*/  LDL.LU R9, [R1+0xb4] ;  /* 0x0000b40001097983 */ /* 0x000f280000300800 */
[----:B-1----:R-:W4:Y:S04]  /*1a880*/  LDL.LU R10, [R1+0xb8] ;  /* 0x0000b800010a7983 */ /* 0x002f280000300800 */
[----:B------:R-:W4:Y:S01]  /*1a890*/  LDL.LU R11, [R1+0xbc] ;  /* 0x0000bc00010b7983 */ /* 0x000f220000300800 */
[C---:B--2---:R-:W-:Y:S11]  /*1a8a0*/  HMMA.16816.F32 R20, R4.reuse, R16, R20 ;  /* 0x000000100414723c */ /* 0x044ff60000001814 */
[----:B------:R-:W-:Y:S11]  /*1a8b0*/  @!UPT UIADD3 URZ, URZ, URZ, URZ ;  /* 0x0000003f3f3ff290 */ /* 0x000ff6000fffe03f */
[----:B------:R-:W-:Y:S02]  /*1a8c0*/  @!UPT UIADD3 URZ, URZ, URZ, URZ ;  /* 0x0000003f3f3ff290 */ /* 0x000fe4000fffe03f */
[----:B------:R-:W-:Y:S01]  /*1a8d0*/  MOV R16, R20 ;  /* 0x0000001400107202 */ /* 0x000fe20000000f00 */
[----:B------:R-:W-:Y:S01]  /*1a8e0*/  IMAD.MOV.U32 R18, RZ, RZ, R22 ;  /* 0x000000ffff127224 */ /* 0x000fe200078e0016 */
[----:B------:R-:W-:Y:S02]  /*1a8f0*/  MOV R17, R21 ;  /* 0x0000001500117202 */ /* 0x000fe40000000f00 */
[----:B------:R-:W-:Y:S02]  /*1a900*/  MOV R19, R23 ;  /* 0x0000001700137202 */ /* 0x000fe40000000f00 */
[----:B------:R-:W0:Y:S04]  /*1a910*/  LDSM.16.MT88.4 R20, [R0+0x14800] ;  /* 0x014800000014783b */ /* 0x000e280000004200 */
[----:B------:R-:W-:Y:S04]  /*1a920*/  STL [R1+0x21e8], R19 ;  /* 0x0021e81301007387 */ /* 0x000fe80000100800 */
[----:B------:R-:W-:Y:S04]  /*1a930*/  STL [R1+0x21e4], R18 ;  /* 0x0021e41201007387 */ /* 0x000fe80000100800 */
[----:B------:R-:W-:Y:S04]  /*1a940*/  STL [R1+0x21e0], R17 ;  /* 0x0021e01101007387 */ /* 0x000fe80000100800 */
[----:B------:R1:W-:Y:S04]  /*1a950*/  STL [R1+0x21dc], R16 ;  /* 0x0021dc1001007387 */ /* 0x0003e80000100800 */
[----:B-1----:R-:W2:Y:S04]  /*1a960*/  LDL.LU R16, [R1+0x180] ;  /* 0x0001800001107983 */ /* 0x002ea80000300800 */
[----:B------:R-:W2:Y:S04]  /*1a970*/  LDL.LU R17, [R1+0x184] ;  /* 0x0001840001117983 */ /* 0x000ea80000300800 */
[----:B------:R-:W2:Y:S04]  /*1a980*/  LDL.LU R18, [R1+0x188] ;  /* 0x0001880001127983 */ /* 0x000ea80000300800 */
[----:B------:R-:W2:Y:S04]  /*1a990*/  LDL.LU R19, [R1+0x18c] ;  /* 0x00018c0001137983 */ /* 0x000ea80000300800 */
[----:B0-----:R-:W-:Y:S04]  /*1a9a0*/  STL.64 [R1+0x2198], R22 ;  /* 0x0021981601007387 */ /* 0x001fe80000100a00 */
[----:B------:R0:W-:Y:S04]  /*1a9b0*/  STL.64 [R1+0x2190], R20 ;  /* 0x0021901401007387 */ /* 0x0001e80000100a00 */
[----:B0-----:R-:W2:Y:S04]  /*1a9c0*/  LDL.LU R20, [R1+0x60] ;  /* 0x0000600001147983 */ /* 0x001ea80000300800 */
[----:B------:R-:W2:Y:S04]  /*1a9d0*/  LDL.LU R21, [R1+0x64] ;  /* 0x0000640001157983 */ /* 0x000ea80000300800 */
[----:B------:R0:W-:Y:S04]  /*1a9e0*/  STL [R1+0x2148], R0 ;  /* 0x0021480001007387 */ /* 0x0001e80000100800 */
[----:B------:R-:W2:Y:S01]  /*1a9f0*/  LDL.LU R15, [R1+0x2290] ;  /* 0x00229000010f7983 */ /* 0x000ea20000300800 */
[----:B----4-:R-:W-:Y:S01]  /*1aa00*/  HMMA.16816.F32 R8, R4, R12, R8 ;  /* 0x0000000c0408723c */ /* 0x010fe20000001808 */
[----:B------:R-:W-:Y:S01]  /*1aa10*/  MOV R27, R12 ;  /* 0x0000000c001b7202 */ /* 0x000fe20000000f00 */
[----:B0-----:R-:W-:Y:S11]  /*1aa20*/  IMAD.MOV.U32 R0, RZ, RZ, R13 ;  /* 0x000000ffff007224 */ /* 0x001ff600078e000d */
[----:B------:R-:W-:Y:S10]  /*1aa30*/  @!UPT UIADD3 URZ, URZ, URZ, URZ ;  /* 0x0000003f3f3ff290 */ /* 0x000ff4000fffe03f */
[----:B------:R-:W-:Y:S01]  /*1aa40*/  STL.64 [R1+0xc0], R8 ;  /* 0x0000c00801007387 */ /* 0x000fe20000100a00 */
[----:B------:R-:W-:-:S03]  /*1aa50*/  MOV R23, R10 ;  /* 0x0000000a00177202 */ /* 0x000fc60000000f00 */
[----:B---3--:R-:W-:Y:S01]  /*1aa60*/  STL.64 [R1+0x2288], R26 ;  /* 0x0022881a01007387 */ /* 0x008fe20000100a00 */
[----:B------:R-:W-:-:S03]  /*1aa70*/  MOV R22, R11 ;  /* 0x0000000b00167202 */ /* 0x000fc60000000f00 */
[----:B------:R-:W-:Y:S04]  /*1aa80*/  STL.64 [R1+0x2280], R24 ;  /* 0x0022801801007387 */ /* 0x000fe80000100a00 */
[----:B------:R-:W3:Y:S04]  /*1aa90*/  LDL.LU R12, [R1+0xd0] ;  /* 0x0000d000010c7983 */ /* 0x000ee80000300800 */
[----:B------:R-:W3:Y:S04]  /*1aaa0*/  LDL.LU R13, [R1+0xd4] ;  /* 0x0000d400010d7983 */ /* 0x000ee80000300800 */
[----:B------:R-:W4:Y:S04]  /*1aab0*/  LDL.LU R14, [R1+0xd8] ;  /* 0x0000d800010e7983 */ /* 0x000f280000300800 */
[----:B--2---:R0:W1:Y:S04]  /*1aac0*/  LDSM.16.MT88.4 R8, [R15+0x14800] ;  /* 0x014800000f08783b */ /* 0x0040680000004200 */
[----:B0-----:R-:W4:Y:S04]  /*1aad0*/  LDL.LU R15, [R1+0xdc] ;  /* 0x0000dc00010f7983 */ /* 0x001f280000300800 */
[----:B----4-:R-:W-:Y:S04]  /*1aae0*/  STL.64 [R1+0x2238], R14 ;  /* 0x0022380e01007387 */ /* 0x010fe80000100a00 */
[----:B---3--:R0:W-:Y:S04]  /*1aaf0*/  STL.64 [R1+0x2230], R12 ;  /* 0x0022300c01007387 */ /* 0x0081e80000100a00 */
[----:B0-----:R-:W2:Y:S04]  /*1ab00*/  LDL R12, [R1+0x70] ;  /* 0x00007000010c7983 */ /* 0x001ea80000100800 */
[----:B------:R-:W2:Y:S04]  /*1ab10*/  LDL R13, [R1+0x74] ;  /* 0x00007400010d7983 */ /* 0x000ea80000100800 */
[----:B-1----:R-:W-:Y:S04]  /*1ab20*/  STL.64 [R1+0x2158], R10 ;  /* 0x0021580a01007387 */ /* 0x002fe80000100a00 */
[----:B------:R0:W-:Y:S04]  /*1ab30*/  STL.64 [R1+0x2150], R8 ;  /* 0x0021500801007387 */ /* 0x0001e80000100a00 */
[----:B0-----:R-:W3:Y:S04]  /*1ab40*/  LDL.LU R8, [R1+0xa0] ;  /* 0x0000a00001087983 */ /* 0x001ee80000300800 */
[----:B------:R-:W3:Y:S04]  /*1ab50*/  LDL.LU R9, [R1+0xa4] ;  /* 0x0000a40001097983 */ /* 0x000ee80000300800 */
[----:B------:R-:W3:Y:S04]  /*1ab60*/  LDL.LU R10, [R1+0xa8] ;  /* 0x0000a800010a7983 */ /* 0x000ee80000300800 */
[----:B------:R-:W3:Y:S01]  /*1ab70*/  LDL.LU R11, [R1+0xac] ;  /* 0x0000ac00010b7983 */ /* 0x000ee20000300800 */
[C---:B--2---:R-:W-:Y:S11]  /*1ab80*/  HMMA.16816.F32 R24, R4.reuse, R12, R16 ;  /* 0x0000000c0418723c */ /* 0x044ff60000001810 */
[----:B------:R-:W-:Y:S11]  /*1ab90*/  @!UPT UIADD3 URZ, URZ, URZ, URZ ;  /* 0x0000003f3f3ff290 */ /* 0x000ff6000fffe03f */
[----:B------:R-:W-:Y:S02]  /*1aba0*/  @!UPT UIADD3 URZ, URZ, URZ, URZ ;  /* 0x0000003f3f3ff290 */ /* 0x000fe4000fffe03f */
[----:B------:R-:W-:Y:S01]  /*1abb0*/  MOV R17, R26 ;  /* 0x0000001a00117202 */ /* 0x000fe20000000f00 */
[----:B------:R-:W-:Y:S01]  /*1abc0*/  IMAD.MOV.U32 R16, RZ, RZ, R27 ;  /* 0x000000ffff107224 */ /* 0x000fe200078e001b */
[----:B------:R-:W-:Y:S01]  /*1abd0*/  MOV R18, R25 ;  /* 0x0000001900127202 */ /* 0x000fe20000000f00 */
[----:B------:R-:W-:Y:S01]  /*1abe0*/  IMAD.MOV.U32 R19, RZ, RZ, R24 ;  /* 0x000000ffff137224 */ /* 0x000fe200078e0018 */
[----:B------:R-:W2:Y:S04]  /*1abf0*/  LDL.LU.64 R26, [R1+0x2288] ;  /* 0x00228800011a7983 */ /* 0x000ea80000300a00 */
[----:B------:R-:W4:Y:S04]  /*1ac00*/  LDL.LU.64 R24, [R1+0x2280] ;  /* 0x0022800001187983 */ /* 0x000f280000300a00 */
[----:B------:R0:W-:Y:S04]  /*1ac10*/  STL.64 [R1+0x2250], R12 ;  /* 0x0022500c01007387 */ /* 0x0001e80000100a00 */
[----:B0-----:R-:W2:Y:S04]  /*1ac20*/  LDL.LU R12, [R1] ;  /* 0x00000000010c7983 */ /* 0x001ea80000300800 */
[----:B------:R-:W2:Y:S04]  /*1ac30*/  LDL.LU R13, [R1+0x4] ;  /* 0x00000400010d7983 */ /* 0x000ea80000300800 */
[----:B------:R-:W2:Y:S04]  /*1ac40*/  LDL.LU R14, [R1+0x8] ;  /* 0x00000800010e7983 */ /* 0x000ea80000300800 */
[----:B------:R-:W2:Y:S01]  /*1ac50*/  LDL.LU R15, [R1+0xc] ;  /* 0x00000c00010f7983 */ /* 0x000ea20000300800 */
[----:B---3--:R-:W-:Y:S03]  /*1ac60*/  HMMA.16816.F32 R8, R4, R20, R8 ;  /* 0x000000140408723c */ /* 0x008fe60000001808 */
[----:B--2---:R-:W-:Y:S04]  /*1ac70*/  STL.64 [R1+0x2260], R14 ;  /* 0x0022600e01007387 */ /* 0x004fe80000100a00 */
[----:B------:R0:W-:Y:S04]  /*1ac80*/  STL.64 [R1+0x2258], R12 ;  /* 0x0022580c01007387 */ /* 0x0001e80000100a00 */
[----:B0-----:R-:W2:Y:S04]  /*1ac90*/  LDL.LU R12, [R1+0x90] ;  /* 0x00009000010c7983 */ /* 0x001ea80000300800 */
[----:B------:R-:W2:Y:S04]  /*1aca0*/  LDL.LU R13, [R1+0x94] ;  /* 0x00009400010d7983 */ /* 0x000ea80000300800 */
[----:B------:R-:W2:Y:S04]  /*1acb0*/  LDL.LU R14, [R1+0x98] ;  /* 0x00009800010e7983 */ /* 0x000ea80000300800 */
[----:B------:R-:W2:Y:S04]  /*1acc0*/  LDL.LU R15, [R1+0x9c] ;  /* 0x00009c00010f7983 */ /* 0x000ea80000300800 */
[----:B------:R4:W-:Y:S04]  /*1acd0*/  STL.64 [R1+0x21f8], R18 ;  /* 0x0021f81201007387 */ /* 0x0009e80000100a00 */
[----:B------:R0:W-:Y:S01]  /*1ace0*/  STL.64 [R1+0x21f0], R16 ;  /* 0x0021f01001007387 */ /* 0x0001e20000100a00 */
[----:B----4-:R-:W-:Y:S01]  /*1acf0*/  IMAD.MOV.U32 R18, RZ, RZ, R25 ;  /* 0x000000ffff127224 */ /* 0x010fe200078e0019 */
[----:B------:R-:W-:-:S02]  /*1ad00*/  MOV R19, R26 ;  /* 0x0000001a00137202 */ /* 0x000fc40000000f00 */
[----:B0-----:R-:W-:Y:S02]  /*1ad10*/  MOV R16, R29 ;  /* 0x0000001d00107202 */ /* 0x001fe40000000f00 */
[----:B------:R-:W3:Y:S01]  /*1ad20*/  LDL.LU R29, [R1+0x2278] ;  /* 0x00227800011d7983 */ /* 0x000ee20000300800 */
[----:B------:R-:W-:-:S03]  /*1ad30*/  MOV R17, R24 ;  /* 0x0000001800117202 */ /* 0x000fc60000000f00 */
[----:B------:R-:W2:Y:S04]  /*1ad40*/  LDL.LU R24, [R1+0x2274] ;  /* 0x0022740001187983 */ /* 0x000ea80000300800 */
[----:B------:R-:W2:Y:S04]  /*1ad50*/  LDL.LU R25, [R1+0x2270] ;  /* 0x0022700001197983 */ /* 0x000ea80000300800 */
[----:B------:R-:W2:Y:S04]  /*1ad60*/  LDL.LU R26, [R1+0x226c] ;  /* 0x00226c00011a7983 */ /* 0x000ea80000300800 */
[----:B------:R-:W-:Y:S04]  /*1ad70*/  STL.64 [R1+0x2208], R18 ;  /* 0x0022081201007387 */ /* 0x000fe80000100a00 */
[----:B------:R0:W-:Y:S02]  /*1ad80*/  STL.64 [R1+0x2200], R16 ;  /* 0x0022001001007387 */ /* 0x0001e40000100a00 */
[----:B0-----:R-:W-:-:S02]  /*1ad90*/  MOV R16, R27 ;  /* 0x0000001b00107202 */ /* 0x001fc40000000f00 */
[----:B------:R-:W2:Y:S04]  /*1ada0*/  LDL.LU R27, [R1+0x2268] ;  /* 0x00226800011b7983 */ /* 0x000ea80000300800 */
[----:B------:R-:W-:Y:S04]  /*1adb0*/  STL.64 [R1+0x2248], R22 ;  /* 0x0022481601007387 */ /* 0x000fe80000100a00 */
[----:B------:R0:W-:Y:S04]  /*1adc0*/  STL.64 [R1+0x2240], R20 ;  /* 0x0022401401007387 */ /* 0x0001e80000100a00 */
[----:B0-----:R-:W4:Y:S04]  /*1add0*/  LDL.LU R20, [R1+0xe0] ;  /* 0x0000e00001147983 */ /* 0x001f280000300800 */
[----:B------:R-:W4:Y:S04]  /*1ade0*/  LDL.LU R21, [R1+0xe4] ;  /* 0x0000e40001157983 */ /* 0x000f280000300800 */
[----:B------:R-:W4:Y:S04]  /*1adf0*/  LDL.LU R22, [R1+0xe8] ;  /* 0x0000e80001167983 */ /* 0x000f280000300800 */
[----:B------:R-:W4:Y:S04]  /*1ae00*/  LDL.LU R23, [R1+0xec] ;  /* 0x0000ec0001177983 */ /* 0x000f280000300800 */
[----:B------:R-:W2:Y:S04]  /*1ae10*/  LDL.LU.64 R4, [R1+0x50] ;  /* 0x0000500001047983 */ /* 0x000ea80000300a00 */
[----:B------:R0:W-:Y:S04]  /*1ae20*/  STL.64 [R1+0x2168], R10 ;  /* 0x0021680a01007387 */ /* 0x0001e80000100a00 */
[----:B------:R1:W-:Y:S01]  /*1ae30*/  STL.64 [R1+0x2160], R8 ;  /* 0x0021600801007387 */ /* 0x0003e20000100a00 */
[----:B0-----:R-:W-:-:S03]  /*1ae40*/  MOV R10, R28 ;  /* 0x0000001c000a7202 */ /* 0x001fc60000000f00 */
[----:B-1----:R-:W4:Y:S01]  /*1ae50*/  LDL.LU R8, [R1+0x120] ;  /* 0x0001200001087983 */ /* 0x002f220000300800 */
[----:B---3--:R-:W-:Y:S01]  /*1ae60*/  MOV R9, R29 ;  /* 0x0000001d00097202 */ /* 0x008fe20000000f00 */
[----:B--2---:R-:W-:Y:S11]  /*1ae70*/  HMMA.16816.F32 R12, R24, R4, R12 ;  /* 0x00000004180c723c */ /* 0x004ff6000000180c */
[----:B------:R-:W-:Y:S11]  /*1ae80*/  @!UPT UIADD3 URZ, URZ, URZ, URZ ;  /* 0x0000003f3f3ff290 */ /* 0x000ff6000fffe03f */
[----:B------:R-:W-:Y:S01]  /*1ae90*/  @!UPT UIADD3 URZ, URZ, URZ, URZ ;  /* 0x0000003f3f3ff290 */ /* 0x000fe2000fffe03f */
[----:B------:R0:W-:Y:S01]  /*1aea0*/  STL.64 [R1+0x20], R12 ;  /* 0x0000200c01007387 */ /* 0x0001e20000100a00 */
[----:B------:R-:W-:Y:S02]  /*1aeb0*/  MOV R29, R14 ;  /* 0x0000000e001d7202 */ /* 0x000fe40000000f00 */
[----:B------:R-:W-:Y:S02]  /*1aec0*/  MOV R28, R15 ;  /* 0x0000000f001c7202 */ /* 0x000fe40000000f00 */
[----:B------:R-:W2:Y:S04]  /*1aed0*/  LDL.LU.64 R14, [R1+0x2260] ;  /* 0x00226000010e7983 */ /* 0x000ea80000300a00 */
[----:B0-----:R-:W2:Y:S01]  /*1aee0*/  LDL.LU.64 R12, [R1+0x2258] ;  /* 0x00225800010c7983 */ /* 0x001ea20000300a00 */
[----:B------:R-:W-:-:S07]  /*1aef0*/  IMAD.MOV.U32 R17, RZ, RZ, R0 ;  /* 0x000000ffff117224 */ /* 0x000fce00078e0000 */
[C---:B--2---:R-:W-:Y:S11]  /*1af00*/  HMMA.16816.F32 R12, R24.reuse, R16, R12 ;  /* 0x00000010180c723c */ /* 0x044ff6000000180c */
[----:B------:R-:W-:Y:S11]  /*1af10*/  @!UPT UIADD3 URZ, URZ, URZ, URZ ;  /* 0x0000003f3f3ff290 */ /* 0x000ff6000fffe03f */
[----:B------:R-:W-:Y:S01]  /*1af20*/  @!UPT UIADD3 URZ, URZ, URZ, URZ ;  /* 0x0000003f3f3ff290 */ /* 0x000fe2000fffe03f */
[----:B------:R0:W-:Y:S04]  /*1af30*/  STL.64 [R1+0x10], R12 ;  /* 0x0000100c01007387 */ /* 0x0001e80000100a00 */
[----:B------:R4:W-:Y:S04]  /*1af40*/  STL.64 [R1+0x18], R14 ;  /* 0x0000180e01007387 */ /* 0x0009e80000100a00 */
[----:B0-----:R-:W4:Y:S01]  /*1af50*/  LDL.LU.64 R12, [R1+0x2250] ;  /* 0x00225000010c7983 */ /* 0x001f220000300a00 */
[----:B------:R-:W-:Y:S01]  /*1af60*/  IMAD.MOV.U32 R11, RZ, RZ, R3 ;  /* 0x000000ffff0b7224 */ /* 0x000fe200078e0003 */
[C---:B----4-:R-:W-:Y:S02]  /*1af70*/  HMMA.16816.F32 R12, R24.reuse, R12, R20 ;  /* 0x0000000c180c723c */ /* 0x050fe40000001814 */
[----:B------:R-:W2:Y:S04]  /*1af80*/  LDL.LU.64 R22, [R1+0x2248] ;  /* 0x0022480001167983 */ /* 0x000ea80000300a00 */
[----:B------:R-:W3:Y:S11]  /*1af90*/  LDL.LU.64 R20, [R1+0x2240] ;  /* 0x0022400001147983 */ /* 0x000ef60000300a00 */
[----:B------:R-:W-:Y:S06]  /*1afa0*/  @!UPT UIADD3 URZ, URZ, URZ, URZ ;  /* 0x0000003f3f3ff290 */ /* 0x000fec000fffe03f */
[----:B------:R0:W-:Y:S01]  /*1afb0*/  STL.64 [R1], R12 ;  /* 0x0000000c01007387 */ /* 0x0001e20000100a00 */
[----:B------:R-:W-:Y:S01]  /*1afc0*/  IMAD.MOV.U32 R0, RZ, RZ, R14 ;  /* 0x000000ffff007224 */ /* 0x000fe200078e000e */
[----:B------:R-:W-:Y:S02]  /*1afd0*/  MOV R3, R15 ;  /* 0x0000000f00037202 */ /* 0x000fe40000000f00 */
[----:B------:R-:W3:Y:S04]  /*1afe0*/  LDL.LU.64 R14, [R1+0x2238] ;  /* 0x00223800010e7983 */ /* 0x000ee80000300a00 */
[----:B0-----:R-:W3:Y:S02]  /*1aff0*/  LDL.LU.64 R12, [R1+0x2230] ;  /* 0x00223000010c7983 */ /* 0x001ee40000300a00 */
[----:B---3--:R-:W-:Y:S02]  /*1b000*/  HMMA.16816.F32 R24, R24, R20, R12 ;  /* 0x000000141818723c */ /* 0x008fe4000000180c */
[----:B------:R-:W3:Y:S04]  /*1b010*/  LDL.LU.64 R14, [R1+0x2228] ;  /* 0x00222800010e7983 */ /* 0x000ee80000300a00 */
[----:B------:R-:W3:Y:S04]  /*1b020*/  LDL.LU.64 R12, [R1+0x2220] ;  /* 0x00222000010c7983 */ /* 0x000ee80000300a00 */
        /* <DEDUP_REMOVED lines=8> */
[----:B0-----:R-:W4:Y:S04]  /*1b0b0*/  LDL.LU.64 R24, [R1+0x70] ;  /* 0x0000700001187983 */ /* 0x001f280000300a00 */
[----:B------:R-:W2:Y:S01]  /*1b0c0*/  LDL.LU.64 R26, [R1+0x78] ;  /* 0x00007800011a7983 */ /* 0x000ea20000300a00 */
[C---:B---3--:R-:W-:Y:S11]  /*1b0d0*/  HMMA.16816.F32 R8, R12.reuse, R4, R8 ;  /* 0x000000040c08723c */ /* 0x048ff60000001808 */
[----:B------:R-:W-:Y:S11]  /*1b0e0*/  @!UPT UIADD3 URZ, URZ, URZ, URZ ;  /* 0x0000003f3f3ff290 */ /* 0x000ff6000fffe03f */
[----:B------:R-:W-:Y:S01]  /*1b0f0*/  @!UPT UIADD3 URZ, URZ, URZ, URZ ;  /* 0x0000003f3f3ff290 */ /* 0x000fe2000fffe03f */
[----:B------:R0:W-:Y:S02]  /*1b100*/  STL.64 [R1+0xa0], R8 ;  /* 0x0000a00801007387 */ /* 0x0001e40000100a00 */
[----:B0-----:R-:W-:Y:S01]  /*1b110*/  MOV R9, R4 ;  /* 0x0000000400097202 */ /* 0x001fe20000000f00 */
[----:B------:R-:W-:Y:S02]  /*1b120*/  IMAD.MOV.U32 R8, RZ, RZ, R5 ;  /* 0x000000ffff087224 */ /* 0x000fe400078e0005 */
[----:B------:R-:W0:Y:S04]  /*1b130*/  LDSM.16.MT88.4 R4, [R2+0x14800] ;  /* 0x014800000204783b */ /* 0x000e280000004200 */
[----:B------:R-:W-:Y:S04]  /*1b140*/  STL.64 [R1+0xa8], R10 ;  /* 0x0000a80a01007387 */ /* 0x000fe80000100a00 */
[----:B0-----:R0:W-:Y:S04]  /*1b150*/  STL.64 [R1+0x2108], R6 ;  /* 0x0021080601007387 */ /* 0x0011e80000100a00 */
[----:B0-----:R-:W3:Y:S01]  /*1b160*/  LDL R7, [R1+0x10cc] ;  /* 0x0010cc0001077983 */ /* 0x001ee20000100800 */
[C---:B--2---:R-:W-:Y:S03]  /*1b170*/  HMMA.16816.F32 R16, R12.reuse, R16, R20 ;  /* 0x000000100c10723c */ /* 0x044fe60000001814 */
[----:B------:R0:W-:Y:S04]  /*1b180*/  STL.64 [R1+0x2100], R4 ;  /* 0x0021000401007387 */ /* 0x0001e80000100a00 */
[----:B---3--:R1:W-:Y:S04]  /*1b190*/  STL [R1+0x21c8], R7 ;  /* 0x0021c80701007387 */ /* 0x0083e80000100800 */
[----:B0-----:R-:W2:Y:S04]  /*1b1a0*/  LDL.LU R4, [R1+0x150] ;  /* 0x0001500001047983 */ /* 0x001ea80000300800 */
[----:B------:R-:W2:Y:S04]  /*1b1b0*/  LDL.LU R5, [R1+0x154] ;  /* 0x0001540001057983 */ /* 0x000ea80000300800 */
[----:B------:R-:W2:Y:S04]  /*1b1c0*/  LDL.LU R6, [R1+0x158] ;  /* 0x0001580001067983 */ /* 0x000ea80000300800 */
[----:B-1----:R-:W2:Y:S04]  /*1b1d0*/  LDL.LU R7, [R1+0x15c] ;  /* 0x00015c0001077983 */ /* 0x002ea80000300800 */
[----:B------:R-:W-:Y:S04]  /*1b1e0*/  STL [R1+0x20bc], R2 ;  /* 0x0020bc0201007387 */ /* 0x000fe80000100800 */
[----:B------:R-:W3:Y:S04]  /*1b1f0*/  LDL.LU.64 R22, [R1+0x2218] ;  /* 0x0022180001167983 */ /* 0x000ee80000300a00 */
[----:B------:R-:W2:Y:S04]  /*1b200*/  LDL.LU.64 R20, [R1+0x2210] ;  /* 0x0022100001147983 */ /* 0x000ea80000300a00 */
[----:B------:R-:W-:Y:S04]  /*1b210*/  STL.64 [R1+0xe0], R16 ;  /* 0x0000e01001007387 */ /* 0x000fe80000100a00 */
[----:B------:R0:W-:Y:S04]  /*1b220*/  STL.64 [R1+0xe8], R18 ;  /* 0x0000e81201007387 */ /* 0x0001e80000100a00 */
[----:B0-----:R-:W4:Y:S04]  /*1b230*/  LDL.LU.64 R18, [R1+0x2208] ;  /* 0x0022080001127983 */ /* 0x001f280000300a00 */
[----:B------:R-:W4:Y:S02]  /*1b240*/  LDL.LU.64 R16, [R1+0x2200] ;  /* 0x0022000001107983 */ /* 0x000f240000300a00 */
[C---:B----4-:R-:W-:Y:S11]  /*1b250*/  HMMA.16816.F32 R16, R12.reuse, R24, R16 ;  /* 0x000000180c10723c */ /* 0x050ff60000001810 */
[----:B------:R-:W-:Y:S11]  /*1b260*/  @!UPT UIADD3 URZ, URZ, URZ, URZ ;  /* 0x0000003f3f3ff290 */ /* 0x000ff6000fffe03f */
[----:B------:R-:W-:Y:S01]  /*1b270*/  @!UPT UIADD3 URZ, URZ, URZ, URZ ;  /* 0x0000003f3f3ff290 */ /* 0x000fe2000fffe03f */
[----:B------:R-:W-:Y:S04]  /*1b280*/  STL.64 [R1+0xd0], R16 ;  /* 0x0000d01001007387 */ /* 0x000fe80000100a00 */
[----:B------:R0:W-:Y:S04]  /*1b290*/  STL.64 [R1+0xd8], R18 ;  /* 0x0000d81201007387 */ /* 0x0001e80000100a00 */
[----:B0-----:R-:W4:Y:S04]  /*1b2a0*/  LDL.LU.64 R18, [R1+0x21f8] ;  /* 0x0021f80001127983 */ /* 0x001f280000300a00 */
[----:B------:R-:W3:Y:S01]  /*1b2b0*/  LDL.LU.64 R16, [R1+0x21f0] ;  /* 0x0021f00001107983 */ /* 0x000ee20000300a00 */
[----:B--2---:R-:W-:Y:S03]  /*1b2c0*/  HMMA.16816.F32 R4, R12, R20, R4 ;  /* 0x000000140c04723c */ /* 0x004fe60000001804 */
[----:B------:R-:W-:Y:S04]  /*1b2d0*/  STL.64 [R1+0x21c0], R26 ;  /* 0x0021c01a01007387 */ /* 0x000fe80000100a00 */
[----:B------:R-:W-:Y:S01]  /*1b2e0*/  STL.64 [R1+0x21b8], R24 ;  /* 0x0021b81801007387 */ /* 0x000fe20000100a00 */
[----:B------:R-:W-:-:S02]  /*1b2f0*/  MOV R13, R8 ;  /* 0x00000008000d7202 */ /* 0x000fc40000000f00 */
[----:B------:R-:W-:Y:S11]  /*1b300*/  MOV R12, R9 ;  /* 0x00000009000c7202 */ /* 0x000ff60000000f00 */
[----:B------:R-:W-:Y:S02]  /*1b310*/  @!UPT UIADD3 URZ, URZ, URZ, URZ ;  /* 0x0000003f3f3ff290 */ /* 0x000fe4000fffe03f */
[----:B------:R0:W-:Y:S04]  /*1b320*/  STL.64 [R1+0x90], R4 ;  /* 0x0000900401007387 */ /* 0x0001e80000100a00 */
[----:B------:R1:W-:Y:S04]  /*1b330*/  STL.64 [R1+0x98], R6 ;  /* 0x0000980601007387 */ /* 0x0003e80000100a00 */
[----:B0-----:R-:W2:Y:S04]  /*1b340*/  LDL.LU R4, [R1+0x140] ;  /* 0x0001400001047983 */ /* 0x001ea80000300800 */
[----:B------:R-:W2:Y:S04]  /*1b350*/  LDL.LU R5, [R1+0x144] ;  /* 0x0001440001057983 */ /* 0x000ea80000300800 */
[----:B-1----:R-:W2:Y:S04]  /*1b360*/  LDL.LU R6, [R1+0x148] ;  /* 0x0001480001067983 */ /* 0x002ea80000300800 */
[----:B------:R-:W2:Y:S04]  /*1b370*/  LDL.LU R7, [R1+0x14c] ;  /* 0x00014c0001077983 */ /* 0x000ea80000300800 */
[----:B------:R-:W-:Y:S01]  /*1b380*/  STL.64 [R1+0x21b0], R20 ;  /* 0x0021b01401007387 */ /* 0x000fe20000100a00 */
[----:B----4-:R-:W-:Y:S01]  /*1b390*/  IMAD.MOV.U32 R8, RZ, RZ, R19 ;  /* 0x000000ffff087224 */ /* 0x010fe200078e0013 */
[----:B------:R-:W-:-:S02]  /*1b3a0*/  MOV R9, R18 ;  /* 0x0000001200097202 */ /* 0x000fc40000000f00 */
[----:B------:R-:W4:Y:S01]  /*1b3b0*/  LDL.LU R19, [R1+0x21e8] ;  /* 0x0021e80001137983 */ /* 0x000f220000300800 */
[----:B---3--:R-:W-:Y:S01]  /*1b3c0*/  MOV R10, R17 ;  /* 0x00000011000a7202 */ /* 0x008fe20000000f00 */
[----:B------:R-:W-:Y:S02]  /*1b3d0*/  IMAD.MOV.U32 R11, RZ, RZ, R16 ;  /* 0x000000ffff0b7224 */ /* 0x000fe400078e0010 */
[----:B------:R-:W3:Y:S04]  /*1b3e0*/  LDL.LU R18, [R1+0x21e4] ;  /* 0x0021e40001127983 */ /* 0x000ee80000300800 */
[----:B------:R-:W2:Y:S04]  /*1b3f0*/  LDL.LU R17, [R1+0x21e0] ;  /* 0x0021e00001117983 */ /* 0x000ea80000300800 */
[----:B------:R-:W2:Y:S04]  /*1b400*/  LDL.LU R16, [R1+0x21dc] ;  /* 0x0021dc0001107983 */ /* 0x000ea80000300800 */
[----:B------:R-:W2:Y:S04]  /*1b410*/  LDL R2, [R1+0x10d0] ;  /* 0x0010d00001027983 */ /* 0x000ea80000100800 */
[----:B------:R-:W-:Y:S04]  /*1b420*/  STL.64 [R1+0x2178], R10 ;  /* 0x0021780a01007387 */ /* 0x000fe80000100a00 */
[----:B------:R0:W-:Y:S04]  /*1b430*/  STL.64 [R1+0x2170], R8 ;  /* 0x0021700801007387 */ /* 0x0001e80000100a00 */
[----:B0-----:R-:W2:Y:S04]  /*1b440*/  LDL.LU R8, [R1+0xc0] ;  /* 0x0000c00001087983 */ /* 0x001ea80000300800 */
[----:B------:R-:W2:Y:S01]  /*1b450*/  LDL.LU R9, [R1+0xc4] ;  /* 0x0000c40001097983 */ /* 0x000ea20000300800 */
[----:B------:R-:W-:-:S03]  /*1b460*/  MOV R11, R22 ;  /* 0x00000016000b7202 */ /* 0x000fc60000000f00 */
[----:B------:R-:W2:Y:S01]  /*1b470*/  LDL.LU R20, [R1+0x110] ;  /* 0x0001100001147983 */ /* 0x000ea20000300800 */
[----:B------:R-:W-:-:S03]  /*1b480*/  MOV R10, R23 ;  /* 0x00000017000a7202 */ /* 0x000fc60000000f00 */
[----:B------:R-:W2:Y:S04]  /*1b490*/  LDL.LU R21, [R1+0x114] ;  /* 0x0001140001157983 */ /* 0x000ea80000300800 */
[----:B------:R-:W2:Y:S04]  /*1b4a0*/  LDL.LU R22, [R1+0x118] ;  /* 0x0001180001167983 */ /* 0x000ea80000300800 */
[----:B------:R-:W2:Y:S04]  /*1b4b0*/  LDL.LU R23, [R1+0x11c] ;  /* 0x00011c0001177983 */ /* 0x000ea80000300800 */
[----:B------:R-:W2:Y:S04]  /*1b4c0*/  LDL.LU R24, [R1+0x130] ;  /* 0x0001300001187983 */ /* 0x000ea80000300800 */
[----:B------:R-:W2:Y:S04]  /*1b4d0*/  LDL.LU R25, [R1+0x134] ;  /* 0x0001340001197983 */ /* 0x000ea80000300800 */
[----:B------:R-:W2:Y:S04]  /*1b4e0*/  LDL.LU R26, [R1+0x138] ;  /* 0x00013800011a7983 */ /* 0x000ea80000300800 */
[----:B------:R-:W2:Y:S04]  /*1b4f0*/  LDL.LU R27, [R1+0x13c] ;  /* 0x00013c00011b7983 */ /* 0x000ea80000300800 */
[----:B------:R4:W-:Y:S02]  /*1b500*/  STL.64 [R1+0x2188], R10 ;  /* 0x0021880a01007387 */ /* 0x0009e40000100a00 */
[----:B----4-:R-:W-:Y:S01]  /*1b510*/  IMAD.MOV.U32 R11, RZ, RZ, R19 ;  /* 0x000000ffff0b7224 */ /* 0x010fe200078e0013 */
[----:B---3--:R-:W-:Y:S01]  /*1b520*/  MOV R10, R18 ;  /* 0x00000012000a7202 */ /* 0x008fe20000000f00 */
[----:B--2---:R0:W-:Y:S02]  /*1b530*/  STL.64 [R1+0x2180], R8 ;  /* 0x0021800801007387 */ /* 0x0041e40000100a00 */
[----:B0-----:R-:W-:Y:S01]  /*1b540*/  IMAD.MOV.U32 R8, RZ, RZ, R16 ;  /* 0x000000ffff087224 */ /* 0x001fe200078e0010 */
[----:B------:R-:W-:Y:S01]  /*1b550*/  MOV R9, R17 ;  /* 0x0000001100097202 */ /* 0x000fe20000000f00 */
[----:B------:R-:W2:Y:S04]  /*1b560*/  LDL.LU R16, [R1+0x21d8] ;  /* 0x0021d80001107983 */ /* 0x000ea80000300800 */
[----:B------:R-:W2:Y:S04]  /*1b570*/  LDL.LU R17, [R1+0x21d4] ;  /* 0x0021d40001117983 */ /* 0x000ea80000300800 */
[----:B------:R-:W2:Y:S04]  /*1b580*/  LDL.LU R18, [R1+0x21d0] ;  /* 0x0021d00001127983 */ /* 0x000ea80000300800 */
[----:B------:R-:W2:Y:S04]  /*1b590*/  LDL.LU R19, [R1+0x21cc] ;  /* 0x0021cc0001137983 */ /* 0x000ea80000300800 */
[----:B------:R-:W-:Y:S04]  /*1b5a0*/  STL.64 [R1+0x21a8], R10 ;  /* 0x0021a80a01007387 */ /* 0x000fe80000100a00 */
[----:B------:R0:W-:Y:S04]  /*1b5b0*/  STL.64 [R1+0x21a0], R8 ;  /* 0x0021a00801007387 */ /* 0x0001e80000100a00 */
[----:B0-----:R-:W3:Y:S04]  /*1b5c0*/  LDL.LU R8, [R1+0x100] ;  /* 0x0001000001087983 */ /* 0x001ee80000300800 */
[----:B------:R-:W3:Y:S04]  /*1b5d0*/  LDL.LU R9, [R1+0x104] ;  /* 0x0001040001097983 */ /* 0x000ee80000300800 */
[----:B------:R-:W3:Y:S04]  /*1b5e0*/  LDL.LU R10, [R1+0x108] ;  /* 0x00010800010a7983 */ /* 0x000ee80000300800 */
[----:B------:R-:W3:Y:S01]  /*1b5f0*/  LDL.LU R11, [R1+0x10c] ;  /* 0x00010c00010b7983 */ /* 0x000ee20000300800 */
[C---:B--2---:R-:W-:Y:S03]  /*1b600*/  HMMA.16816.F32 R12, R16.reuse, R12, R4 ;  /* 0x0000000c100c723c */ /* 0x044fe60000001804 */
[----:B------:R-:W2:Y:S11]  /*1b610*/  LDL.LU R7, [R1+0x21c8] ;  /* 0x0021c80001077983 */ /* 0x000eb60000300800 */
[----:B------:R-:W-:Y:S09]  /*1b620*/  @!UPT UIADD3 URZ, URZ, URZ, URZ ;  /* 0x0000003f3f3ff290 */ /* 0x000ff2000fffe03f */
[----:B------:R-:W-:Y:S01]  /*1b630*/  STL [R1+0x40], R12 ;  /* 0x0000400c01007387 */ /* 0x000fe20000100800 */
[----:B------:R-:W-:Y:S01]  /*1b640*/  MOV R6, R13 ;  /* 0x0000000d00067202 */ /* 0x000fe20000000f00 */
[----:B------:R-:W-:Y:S01]  /*1b650*/  IMAD.MOV.U32 R4, RZ, RZ, R15 ;  /* 0x000000ffff047224 */ /* 0x000fe200078e000f */
[----:B------:R-:W-:Y:S02]  /*1b660*/  MOV R5, R14 ;  /* 0x0000000e00057202 */ /* 0x000fe40000000f00 */
[----:B------:R-:W0:Y:S04]  /*1b670*/  LDSM.16.MT88.4 R12, [R2+0x14800] ;  /* 0x01480000020c783b */ /* 0x000e280000004200 */
[----:B--2---:R-:W-:Y:S04]  /*1b680*/  STL.64 [R1+0x2128], R6 ;  /* 0x0021280601007387 */ /* 0x004fe80000100a00 */
[----:B------:R1:W-:Y:S04]  /*1b690*/  STL.64 [R1+0x2120], R4 ;  /* 0x0021200401007387 */ /* 0x0003e80000100a00 */
[----:B-1----:R-:W2:Y:S04]  /*1b6a0*/  LDL.LU.64 R4, [R1+0x80] ;  /* 0x0000800001047983 */ /* 0x002ea80000300a00 */
[----:B------:R-:W4:Y:S04]  /*1b6b0*/  LDL.LU.64 R6, [R1+0x88] ;  /* 0x0000880001067983 */ /* 0x000f280000300a00 */
[----:B0-----:R-:W-:Y:S04]  /*1b6c0*/  STL.64 [R1+0x20c8], R14 ;  /* 0x0020c80e01007387 */ /* 0x001fe80000100a00 */
[----:B------:R0:W-:Y:S04]  /*1b6d0*/  STL.64 [R1+0x20c0], R12 ;  /* 0x0020c00c01007387 */ /* 0x0001e80000100a00 */
[----:B0-----:R-:W3:Y:S04]  /*1b6e0*/  LDL.LU R12, [R1+0x10] ;  /* 0x00001000010c7983 */ /* 0x001ee80000300800 */
[----:B------:R-:W3:Y:S04]  /*1b6f0*/  LDL.LU R13, [R1+0x14] ;  /* 0x00001400010d7983 */ /* 0x000ee80000300800 */
[----:B------:R-:W3:Y:S04]  /*1b700*/  LDL.LU R14, [R1+0x18] ;  /* 0x00001800010e7983 */ /* 0x000ee80000300800 */
[----:B------:R-:W3:Y:S01]  /*1b710*/  LDL.LU R15, [R1+0x1c] ;  /* 0x00001c00010f7983 */ /* 0x000ee20000300800 */
[C---:B--2---:R-:W-:Y:S03]  /*1b720*/  HMMA.16816.F32 R24, R16.reuse, R4, R24 ;  /* 0x000000041018723c */ /* 0x044fe60000001818 */
[----:B---3--:R0:W-:Y:S04]  /*1b730*/  STL.64 [R1+0x2138], R14 ;  /* 0x0021380e01007387 */ /* 0x0081e80000100a00 */
[----:B------:R-:W-:Y:S04]  /*1b740*/  STL.64 [R1+0x2130], R12 ;  /* 0x0021300c01007387 */ /* 0x000fe80000100a00 */
[----:B0-----:R-:W2:Y:S04]  /*1b750*/  LDL R14, [R1+0x58] ;  /* 0x00005800010e7983 */ /* 0x001ea80000100800 */
[----:B------:R-:W2:Y:S08]  /*1b760*/  LDL R15, [R1+0x5c] ;  /* 0x00005c00010f7983 */ /* 0x000eb00000100800 */
[----:B------:R-:W-:Y:S04]  /*1b770*/  STL.64 [R1+0x1a0], R24 ;  /* 0x0001a01801007387 */ /* 0x000fe80000100a00 */
[----:B------:R0:W-:Y:S04]  /*1b780*/  STL.64 [R1+0x1a8], R26 ;  /* 0x0001a81a01007387 */ /* 0x0001e80000100a00 */
[----:B0-----:R-:W3:Y:S04]  /*1b790*/  LDL.LU.64 R26, [R1+0x21c0] ;  /* 0x0021c000011a7983 */ /* 0x001ee80000300a00 */
[----:B------:R-:W2:Y:S02]  /*1b7a0*/  LDL.LU.64 R24, [R1+0x21b8] ;  /* 0x0021b80001187983 */ /* 0x000ea40000300a00 */
[----:B--2---:R-:W-:Y:S11]  /*1b7b0*/  HMMA.16816.F32 R20, R16, R24, R20 ;  /* 0x000000181014723c */ /* 0x004ff60000001814 */
[----:B------:R-:W-:Y:S11]  /*1b7c0*/  @!UPT UIADD3 URZ, URZ, URZ, URZ ;  /* 0x0000003f3f3ff290 */ /* 0x000ff6000fffe03f */
[----:B------:R-:W-:Y:S01]  /*1b7d0*/  @!UPT UIADD3 URZ, URZ, URZ, URZ ;  /* 0x0000003f3f3ff290 */ /* 0x000fe2000fffe03f */
[----:B------:R0:W-:Y:S01]  /*1b7e0*/  STL [R1+0x1d4], R21 ;  /* 0x0001d41501007387 */ /* 0x0001e20000100800 */
[----:B------:R-:W-:-:S03]  /*1b7f0*/  MOV R2, R20 ;  /* 0x0000001400027202 */ /* 0x000fc60000000f00 */
[----:B------:R1:W-:Y:S04]  /*1b800*/  STL.64 [R1+0x1d8], R22 ;  /* 0x0001d81601007387 */ /* 0x0003e80000100a00 */
[----:B0-----:R-:W2:Y:S04]  /*1b810*/  LDL.LU.64 R20, [R1+0x21b0] ;  /* 0x0021b00001147983 */ /* 0x001ea80000300a00 */
[----:B------:R-:W-:Y:S01]  /*1b820*/  STL [R1+0x20e0], R2 ;  /* 0x0020e00201007387 */ /* 0x000fe20000100800 */
[----:B--2---:R-:W-:Y:S03]  /*1b830*/  HMMA.16816.F32 R16, R16, R20, R8 ;  /* 0x000000141010723c */ /* 0x004fe60000001808 */
[----:B------:R-:W2:Y:S04]  /*1b840*/  LDL.LU.64 R10, [R1+0x21a8] ;  /* 0x0021a800010a7983 */ /* 0x000ea80000300a00 */
[----:B------:R-:W2:Y:S04]  /*1b850*/  LDL.LU.64 R8, [R1+0x21a0] ;  /* 0x0021a00001087983 */ /* 0x000ea80000300a00 */
[----:B-1----:R-:W2:Y:S04]  /*1b860*/  LDL.LU.64 R22, [R1+0x2198] ;  /* 0x0021980001167983 */ /* 0x002ea80000300a00 */
[----:B------:R-:W2:Y:S08]  /*1b870*/  LDL.LU.64 R20, [R1+0x2190] ;  /* 0x0021900001147983 */ /* 0x000eb00000300a00 */
[----:B------:R-:W-:Y:S04]  /*1b880*/  STL.64 [R1+0x190], R16 ;  /* 0x0001901001007387 */ /* 0x000fe80000100a00 */
[----:B------:R0:W-:Y:S04]  /*1b890*/  STL.64 [R1+0x198], R18 ;  /* 0x0001981201007387 */ /* 0x0001e80000100a00 */
[----:B0-----:R-:W3:Y:S01]  /*1b8a0*/  LDL.LU.64 R18, [R1+0x68] ;  /* 0x0000680001127983 */ /* 0x001ee20000300a00 */
[C---:B--2---:R-:W-:Y:S11]  /*1b8b0*/  HMMA.16816.F32 R8, R20.reuse, R14, R8 ;  /* 0x0000000e1408723c */ /* 0x044ff60000001808 */
[----:B------:R-:W-:Y:S11]  /*1b8c0*/  @!UPT UIADD3 URZ, URZ, URZ, URZ ;  /* 0x0000003f3f3ff290 */ /* 0x000ff6000fffe03f */
[----:B------:R-:W-:Y:S01]  /*1b8d0*/  @!UPT UIADD3 URZ, URZ, URZ, URZ ;  /* 0x0000003f3f3ff290 */ /* 0x000fe2000fffe03f */
        /* <DEDUP_REMOVED lines=9> */
[----:B0-----:R-:W3:Y:S04]  /*1b970*/  LDL.LU.64 R10, [R1+0x2178] ;  /* 0x00217800010a7983 */ /* 0x001ee80000300a00 */
[----:B------:R-:W3:Y:S04]  /*1b980*/  LDL.LU.64 R8, [R1+0x2170] ;  /* 0x0021700001087983 */ /* 0x000ee80000300a00 */
[----:B------:R0:W-:Y:S04]  /*1b990*/  STL.64 [R1+0x2140], R6 ;  /* 0x0021400601007387 */ /* 0x0001e80000100a00 */
[----:B------:R-:W2:Y:S04]  /*1b9a0*/  LDL.LU R4, [R1+0x20] ;  /* 0x0000200001047983 */ /* 0x000ea80000300800 */
[----:B------:R-:W2:Y:S01]  /*1b9b0*/  LDL.LU R5, [R1+0x24] ;  /* 0x0000240001057983 */ /* 0x000ea20000300800 */
[----:B0-----:R-:W-:Y:S01]  /*1b9c0*/  MOV R6, R29 ;  /* 0x0000001d00067202 */ /* 0x001fe20000000f00 */
[----:B------:R-:W-:Y:S01]  /*1b9d0*/  IMAD.MOV.U32 R7, RZ, RZ, R28 ;  /* 0x000000ffff077224 */ /* 0x000fe200078e001c */
[C---:B---3--:R-:W-:Y:S11]  /*1b9e0*/  HMMA.16816.F32 R8, R20.reuse, R26, R8 ;  /* 0x0000001a1408723c */ /* 0x048ff60000001808 */
[----:B------:R-:W-:Y:S11]  /*1b9f0*/  @!UPT UIADD3 URZ, URZ, URZ, URZ ;  /* 0x0000003f3f3ff290 */ /* 0x000ff6000fffe03f */
[----:B------:R-:W-:Y:S01]  /*1ba00*/  @!UPT UIADD3 URZ, URZ, URZ, URZ ;  /* 0x0000003f3f3ff290 */ /* 0x000fe2000fffe03f */
[----:B------:R0:W-:Y:S01]  /*1ba10*/  STL.64 [R1+0x1b0], R8 ;  /* 0x0001b00801007387 */ /* 0x0001e20000100a00 */
[----:B------:R-:W-:Y:S02]  /*1ba20*/  MOV R29, R10 ;  /* 0x0000000a001d7202 */ /* 0x000fe40000000f00 */
[----:B------:R-:W-:Y:S02]  /*1ba30*/  MOV R28, R11 ;  /* 0x0000000b001c7202 */ /* 0x000fe40000000f00 */
[----:B------:R-:W3:Y:S04]  /*1ba40*/  LDL.LU.64 R10, [R1+0x2168] ;  /* 0x00216800010a7983 */ /* 0x000ee80000300a00 */
[----:B0-----:R-:W3:Y:S04]  /*1ba50*/  LDL.LU.64 R8, [R1+0x2160] ;  /* 0x0021600001087983 */ /* 0x001ee80000300a00 */
[----:B------:R-:W-:Y:S04]  /*1ba60*/  STL [R1+0x2094], R28 ;  /* 0x0020941c01007387 */ /* 0x000fe80000100800 */
[----:B------:R-:W-:Y:S01]  /*1ba70*/  STL [R1+0x2090], R29 ;  /* 0x0020901d01007387 */ /* 0x000fe20000100800 */
[----:B---3--:R-:W-:Y:S03]  /*1ba80*/  HMMA.16816.F32 R20, R20, R18, R8 ;  /* 0x000000121414723c */ /* 0x008fe60000001808 */
[----:B------:R-:W2:Y:S04]  /*1ba90*/  LDL.LU.64 R10, [R1+0x2158] ;  /* 0x00215800010a7983 */ /* 0x000ea80000300a00 */
[----:B------:R-:W2:Y:S11]  /*1baa0*/  LDL.LU.64 R8, [R1+0x2150] ;  /* 0x0021500001087983 */ /* 0x000eb60000300a00 */
[----:B------:R-:W-:Y:S05]  /*1bab0*/  @!UPT UIADD3 URZ, URZ, URZ, URZ ;  /* 0x0000003f3f3ff290 */ /* 0x000fea000fffe03f */
[----:B------:R0:W-:Y:S04]  /*1bac0*/  STL.64 [R1+0x170], R20 ;  /* 0x0001701401007387 */ /* 0x0001e80000100a00 */
[----:B------:R1:W-:Y:S04]  /*1bad0*/  STL.64 [R1+0x178], R22 ;  /* 0x0001781601007387 */ /* 0x0003e80000100a00 */
[----:B0-----:R-:W3:Y:S04]  /*1bae0*/  LDL.LU R20, [R1] ;  /* 0x0000000001147983 */ /* 0x001ee80000300800 */
[----:B------:R-:W3:Y:S01]  /*1baf0*/  LDL.LU R21, [R1+0x4] ;  /* 0x0000040001157983 */ /* 0x000ee20000300800 */
[----:B-1----:R-:W-:-:S03]  /*1bb00*/  IMAD.MOV.U32 R22, RZ, RZ, R0 ;  /* 0x000000ffff167224 */ /* 0x002fc600078e0000 */
[----:B------:R-:W4:Y:S01]  /*1bb10*/  LDL.LU R0, [R1+0x2148] ;  /* 0x0021480001007983 */ /* 0x000f220000300800 */
[----:B--2---:R-:W-:Y:S03]  /*1bb20*/  HMMA.16816.F32 R12, R8, R14, R4 ;  /* 0x0000000e080c723c */ /* 0x004fe60000001804 */
[----:B------:R-:W2:Y:S11]  /*1bb30*/  LDL.LU.64 R6, [R1+0x2140] ;  /* 0x0021400001067983 */ /* 0x000eb60000300a00 */
[----:B------:R-:W-:Y:S09]  /*1bb40*/  @!UPT UIADD3 URZ, URZ, URZ, URZ ;  /* 0x0000003f3f3ff290 */ /* 0x000ff2000fffe03f */
[----:B------:R-:W-:Y:S04]  /*1bb50*/  STL.64 [R1+0x160], R12 ;  /* 0x0001600c01007387 */ /* 0x000fe80000100a00 */
[----:B------:R0:W-:Y:S04]  /*1bb60*/  STL.64 [R1+0x168], R14 ;  /* 0x0001680e01007387 */ /* 0x0001e80000100a00 */
[----:B0-----:R-:W2:Y:S04]  /*1bb70*/  LDL.LU.64 R14, [R1+0x2138] ;  /* 0x00213800010e7983 */ /* 0x001ea80000300a00 */
[----:B------:R-:W2:Y:S01]  /*1bb80*/  LDL.LU.64 R12, [R1+0x2130] ;  /* 0x00213000010c7983 */ /* 0x000ea20000300a00 */
[----:B------:R-:W-:-:S07]  /*1bb90*/  MOV R23, R3 ;  /* 0x0000000300177202 */ /* 0x000fce0000000f00 */
[----:B---3--:R-:W-:Y:S01]  /*1bba0*/  HMMA.16816.F32 R20, R8, R26, R20 ;  /* 0x0000001a0814723c */ /* 0x008fe20000001814 */
[----:B------:R-:W-:Y:S02]  /*1bbb0*/  MOV R2, R26 ;  /* 0x0000001a00027202 */ /* 0x000fe40000000f00 */
[----:B------:R-:W-:-:S05]  /*1bbc0*/  MOV R3, R27 ;  /* 0x0000001b00037202 */ /* 0x000fca0000000f00 */
[C---:B--2---:R-:W-:Y:S11]  /*1bbd0*/  HMMA.16816.F32 R12, R8.reuse, R6, R12 ;  /* 0x00000006080c723c */ /* 0x044ff6000000180c */
[----:B------:R-:W-:Y:S11]  /*1bbe0*/  @!UPT UIADD3 URZ, URZ, URZ, URZ ;  /* 0x0000003f3f3ff290 */ /* 0x000ff6000fffe03f */
[----:B------:R-:W-:Y:S01]  /*1bbf0*/  @!UPT UIADD3 URZ, URZ, URZ, URZ ;  /* 0x0000003f3f3ff290 */ /* 0x000fe2000fffe03f */
[----:B------:R0:W-:Y:S04]  /*1bc00*/  STL.64 [R1+0x150], R12 ;  /* 0x0001500c01007387 */ /* 0x0001e80000100a00 */
[----:B------:R-:W-:Y:S01]  /*1bc10*/  STL.64 [R1+0x158], R14 ;  /* 0x0001580e01007387 */ /* 0x000fe20000100a00 */
[----:B0-----:R-:W-:Y:S01]  /*1bc20*/  MOV R13, R6 ;  /* 0x00000006000d7202 */ /* 0x001fe20000000f00 */
[----:B------:R-:W-:Y:S02]  /*1bc30*/  IMAD.MOV.U32 R12, RZ, RZ, R7 ;  /* 0x000000ffff0c7224 */ /* 0x000fe400078e0007 */
[----:B------:R-:W2:Y:S04]  /*1bc40*/  LDL.LU.64 R6, [R1+0x2128] ;  /* 0x0021280001067983 */ /* 0x000ea80000300a00 */
[----:B------:R-:W3:Y:S04]  /*1bc50*/  LDL.LU.64 R4, [R1+0x2120] ;  /* 0x0021200001047983 */ /* 0x000ee80000300a00 */
[----:B------:R-:W-:Y:S04]  /*1bc60*/  STL.64 [R1+0x140], R20 ;  /* 0x0001401401007387 */ /* 0x000fe80000100a00 */
[----:B------:R-:W-:Y:S04]  /*1bc70*/  STL.64 [R1+0x148], R22 ;  /* 0x0001481601007387 */ /* 0x000fe80000100a00 */
[----:B------:R-:W3:Y:S04]  /*1bc80*/  LDL.LU.64 R26, [R1+0x2118] ;  /* 0x00211800011a7983 */ /* 0x000ee80000300a00 */
[----:B------:R-:W3:Y:S04]  /*1bc90*/  LDL.LU.64 R24, [R1+0x2110] ;  /* 0x0021100001187983 */ /* 0x000ee80000300a00 */
[----:B----4-:R-:W0:Y:S04]  /*1bca0*/  LDSM.16.MT88.4 R20, [R0+0x15000] ;  /* 0x015000000014783b */ /* 0x010e280000004200 */
[----:B------:R-:W-:Y:S04]  /*1bcb0*/  STL [R1+0x20e8], R3 ;  /* 0x0020e80301007387 */ /* 0x000fe80000100800 */
[----:B------:R-:W-:Y:S04]  /*1bcc0*/  STL [R1+0x20e4], R2 ;  /* 0x0020e40201007387 */ /* 0x000fe80000100800 */
[----:B0-----:R-:W-:Y:S04]  /*1bcd0*/  STL.64 [R1+0x2088], R22 ;  /* 0x0020881601007387 */ /* 0x001fe80000100a00 */
[----:B------:R-:W-:Y:S04]  /*1bce0*/  STL.64 [R1+0x2080], R20 ;  /* 0x0020801401007387 */ /* 0x000fe80000100a00 */
[----:B--2---:R-:W0:Y:S01]  /*1bcf0*/  LDSM.16.M88.4 R20, [R7+0x100] ;  /* 0x000100000714783b */ /* 0x004e220000000200 */
[----:B---3--:R-:W-:Y:S01]  /*1bd00*/  HMMA.16816.F32 R8, R8, R18, R24 ;  /* 0x000000120808723c */ /* 0x008fe20000001818 */
[----:B0-----:R-:W-:Y:S01]  /*1bd10*/  MOV R29, R21 ;  /* 0x00000015001d7202 */ /* 0x001fe20000000f00 */
[----:B------:R-:W-:Y:S01]  /*1bd20*/  IMAD.MOV.U32 R28, RZ, RZ, R20 ;  /* 0x000000ffff1c7224 */ /* 0x000fe200078e0014 */
[----:B------:R-:W-:Y:S04]  /*1bd30*/  STL.64 [R1+0x20], R20 ;  /* 0x0000201401007387 */ /* 0x000fe80000100a00 */
[----:B------:R-:W-:Y:S04]  /*1bd40*/  STL.64 [R1+0x28], R22 ;  /* 0x0000281601007387 */ /* 0x000fe80000100a00 */
[----:B------:R-:W-:Y:S04]  /*1bd50*/  STL [R1+0x20b4], R29 ;  /* 0x0020b41d01007387 */ /* 0x000fe80000100800 */
[----:B------:R-:W-:Y:S08]  /*1bd60*/  STL [R1+0x20b0], R28 ;  /* 0x0020b01c01007387 */ /* 0x000ff00000100800 */
[----:B------:R-:W-:Y:S04]  /*1bd70*/  STL.64 [R1+0x120], R8 ;  /* 0x0001200801007387 */ /* 0x000fe80000100a00 */
[----:B------:R-:W-:Y:S04]  /*1bd80*/  STL.64 [R1+0x128], R10 ;  /* 0x0001280a01007387 */ /* 0x000fe80000100a00 */
[----:B------:R-:W2:Y:S04]  /*1bd90*/  LDL R27, [R1+0x10d8] ;  /* 0x0010d800011b7983 */ /* 0x000ea80000100800 */
[----:B--2---:R0:W-:Y:S04]  /*1bda0*/  STL [R1+0x20ec], R27 ;  /* 0x0020ec1b01007387 */ /* 0x0041e80000100800 */
[----:B0-----:R-:W2:Y:S04]  /*1bdb0*/  LDL.LU.64 R26, [R1+0x58] ;  /* 0x00005800011a7983 */ /* 0x001ea80000300a00 */
[----:B------:R-:W3:Y:S04]  /*1bdc0*/  LDL.LU R20, [R1+0xe0] ;  /* 0x0000e00001147983 */ /* 0x000ee80000300800 */
[----:B------:R-:W3:Y:S04]  /*1bdd0*/  LDL.LU R21, [R1+0xe4] ;  /* 0x0000e40001157983 */ /* 0x000ee80000300800 */
[----:B------:R-:W4:Y:S04]  /*1bde0*/  LDL.LU R22, [R1+0xe8] ;  /* 0x0000e80001167983 */ /* 0x000f280000300800 */
[----:B------:R-:W4:Y:S01]  /*1bdf0*/  LDL.LU R23, [R1+0xec] ;  /* 0x0000ec0001177983 */ /* 0x000f220000300800 */
[----:B------:R-:W-:-:S02]  /*1be00*/  MOV R11, R12 ;  /* 0x0000000c000b7202 */ /* 0x000fc40000000f00 */
[----:B------:R-:W-:Y:S01]  /*1be10*/  MOV R10, R13 ;  /* 0x0000000d000a7202 */ /* 0x000fe20000000f00 */
[----:B------:R-:W-:Y:S01]  /*1be20*/  IMAD.MOV.U32 R2, RZ, RZ, R19 ;  /* 0x000000ffff027224 */ /* 0x000fe200078e0013 */
[----:B------:R-:W-:Y:S02]  /*1be30*/  MOV R3, R18 ;  /* 0x0000001200037202 */ /* 0x000fe40000000f00 */
[----:B------:R-:W0:Y:S04]  /*1be40*/  LDSM.16.M88.4 R16, [R7+0x4100] ;  /* 0x004100000710783b */ /* 0x000e280000000200 */
[----:B----4-:R-:W-:Y:S04]  /*1be50*/  STL.64 [R1+0x20f8], R22 ;  /* 0x0020f81601007387 */ /* 0x010fe80000100a00 */
[----:B---3--:R1:W-:Y:S04]  /*1be60*/  STL.64 [R1+0x20f0], R20 ;  /* 0x0020f01401007387 */ /* 0x0083e80000100a00 */
[----:B-1----:R-:W3:Y:S04]  /*1be70*/  LDL.LU R20, [R1+0xa0] ;  /* 0x0000a00001147983 */ /* 0x002ee80000300800 */
[----:B------:R-:W3:Y:S04]  /*1be80*/  LDL.LU R21, [R1+0xa4] ;  /* 0x0000a40001157983 */ /* 0x000ee80000300800 */
[----:B------:R-:W3:Y:S04]  /*1be90*/  LDL.LU R22, [R1+0xa8] ;  /* 0x0000a80001167983 */ /* 0x000ee80000300800 */
[----:B------:R-:W3:Y:S04]  /*1bea0*/  LDL.LU R23, [R1+0xac] ;  /* 0x0000ac0001177983 */ /* 0x000ee80000300800 */
[----:B------:R-:W4:Y:S04]  /*1beb0*/  LDL.LU R12, [R1+0x90] ;  /* 0x00009000010c7983 */ /* 0x000f280000300800 */
[----:B------:R-:W4:Y:S04]  /*1bec0*/  LDL.LU R13, [R1+0x94] ;  /* 0x00009400010d7983 */ /* 0x000f280000300800 */
[----:B------:R-:W2:Y:S04]  /*1bed0*/  LDL.LU R14, [R1+0x98] ;  /* 0x00009800010e7983 */ /* 0x000ea80000300800 */
[----:B------:R-:W2:Y:S04]  /*1bee0*/  LDL.LU R15, [R1+0x9c] ;  /* 0x00009c00010f7983 */ /* 0x000ea80000300800 */
[----:B--2---:R-:W-:Y:S04]  /*1bef0*/  STL.64 [R1+0x20d8], R14 ;  /* 0x0020d80e01007387 */ /* 0x004fe80000100a00 */
[----:B----4-:R1:W-:Y:S04]  /*1bf00*/  STL.64 [R1+0x20d0], R12 ;  /* 0x0020d00c01007387 */ /* 0x0103e80000100a00 */
[----:B-1----:R-:W2:Y:S04]  /*1bf10*/  LDL.LU R12, [R1+0xd0] ;  /* 0x0000d000010c7983 */ /* 0x002ea80000300800 */
[----:B------:R-:W2:Y:S04]  /*1bf20*/  LDL.LU R13, [R1+0xd4] ;  /* 0x0000d400010d7983 */ /* 0x000ea80000300800 */
[----:B------:R-:W2:Y:S04]  /*1bf30*/  LDL.LU R14, [R1+0xd8] ;  /* 0x0000d800010e7983 */ /* 0x000ea80000300800 */
[----:B------:R-:W2:Y:S04]  /*1bf40*/  LDL.LU R15, [R1+0xdc] ;  /* 0x0000dc00010f7983 */ /* 0x000ea80000300800 */
[----:B0-----:R-:W-:Y:S04]  /*1bf50*/  STL.64 [R1], R16 ;  /* 0x0000001001007387 */ /* 0x001fe80000100a00 */
[----:B------:R-:W-:Y:S04]  /*1bf60*/  STL.64 [R1+0x8], R18 ;  /* 0x0000081201007387 */ /* 0x000fe80000100a00 */
[----:B------:R-:W0:Y:S04]  /*1bf70*/  LDSM.16.M88.4 R16, [R7+0x8100] ;  /* 0x008100000710783b */ /* 0x000e280000000200 */
[----:B0-----:R-:W-:Y:S04]  /*1bf80*/  STL.64 [R1+0x10], R16 ;  /* 0x0000101001007387 */ /* 0x001fe80000100a00 */
[----:B------:R0:W-:Y:S04]  /*1bf90*/  STL.64 [R1+0x18], R18 ;  /* 0x0000181201007387 */ /* 0x0001e80000100a00 */
[----:B0-----:R-:W4:Y:S01]  /*1bfa0*/  LDL R19, [R1+0x10d0] ;  /* 0x0010d00001137983 */ /* 0x001f220000100800 */
[----:B------:R-:W-:Y:S01]  /*1bfb0*/  IMAD.MOV.U32 R17, RZ, RZ, R6 ;  /* 0x000000ffff117224 */ /* 0x000fe200078e0006 */
[----:B------:R-:W-:-:S02]  /*1bfc0*/  MOV R18, R5 ;  /* 0x0000000500127202 */ /* 0x000fc40000000f00 */
[----:B----4-:R0:W-:Y:S04]  /*1bfd0*/  STL [R1+0x20b8], R19 ;  /* 0x0020b81301007387 */ /* 0x0101e80000100800 */
[----:B------:R-:W4:Y:S01]  /*1bfe0*/  LDL.LU R16, [R1+0x40] ;  /* 0x0000400001107983 */ /* 0x000f220000300800 */
[----:B0-----:R-:W-:-:S03]  /*1bff0*/  MOV R19, R4 ;  /* 0x0000000400137202 */ /* 0x001fc60000000f00 */
[----:B------:R-:W0:Y:S04]  /*1c000*/  LDSM.16.M88.4 R4, [R7+0xc100] ;  /* 0x00c100000704783b */ /* 0x000e280000000200 */
[----:B0-----:R0:W-:Y:S01]  /*1c010*/  STL.64 [R1+0x38], R6 ;  /* 0x0000380601007387 */ /* 0x0011e20000100a00 */
[----:B------:R-:W-:Y:S01]  /*1c020*/  IMAD.MOV.U32 R29, RZ, RZ, R4 ;  /* 0x000000ffff1d7224 */ /* 0x000fe200078e0004 */
[----:B------:R-:W-:Y:S02]  /*1c030*/  MOV R28, R5 ;  /* 0x00000005001c7202 */ /* 0x000fe40000000f00 */
[----:B0-----:R-:W3:Y:S04]  /*1c040*/  LDL.LU.64 R6, [R1+0x2108] ;  /* 0x0021080001067983 */ /* 0x001ee80000300a00 */
[----:B------:R-:W3:Y:S01]  /*1c050*/  LDL.LU.64 R4, [R1+0x2100] ;  /* 0x0021000001047983 */ /* 0x000ee20000300a00 */
[----:B------:R-:W-:Y:S01]  /*1c060*/  IMAD.MOV.U32 R8, RZ, RZ, R27 ;  /* 0x000000ffff087224 */ /* 0x000fe200078e001b */
[----:B---3--:R-:W-:Y:S11]  /*1c070*/  HMMA.16816.F32 R20, R4, R26, R20 ;  /* 0x0000001a0414723c */ /* 0x008ff60000001814 */
[----:B------:R-:W-:Y:S11]  /*1c080*/  @!UPT UIADD3 URZ, URZ, URZ, URZ ;  /* 0x0000003f3f3ff290 */ /* 0x000ff6000fffe03f */
[----:B------:R-:W-:Y:S01]  /*1c090*/  @!UPT UIADD3 URZ, URZ, URZ, URZ ;  /* 0x0000003f3f3ff290 */ /* 0x000fe2000fffe03f */
[----:B------:R-:W-:Y:S04]  /*1c0a0*/  STL.64 [R1+0x130], R20 ;  /* 0x0001301401007387 */ /* 0x000fe80000100a00 */
[----:B------:R0:W-:Y:S04]  /*1c0b0*/  STL.64 [R1+0x138], R22 ;  /* 0x0001381601007387 */ /* 0x0001e80000100a00 */
[----:B0-----:R-:W3:Y:S04]  /*1c0c0*/  LDL.LU.64 R22, [R1+0x20f8] ;  /* 0x0020f80001167983 */ /* 0x001ee80000300a00 */
[----:B------:R-:W3:Y:S04]  /*1c0d0*/  LDL.LU.64 R20, [R1+0x20f0] ;  /* 0x0020f00001147983 */ /* 0x000ee80000300a00 */
[----:B------:R-:W2:Y:S01]  /*1c0e0*/  LDL.LU R27, [R1+0x20ec] ;  /* 0x0020ec00011b7983 */ /* 0x000ea20000300800 */
[----:B------:R-:W-:-:S03]  /*1c0f0*/  MOV R9, R26 ;  /* 0x0000001a00097202 */ /* 0x000fc60000000f00 */
[----:B--2---:R-:W0:Y:S01]  /*1c100*/  LDSM.16.MT88.4 R24, [R27+0x15000] ;  /* 0x015000001b18783b */ /* 0x004e220000004200 */
[----:B---3--:R-:W-:Y:S03]  /*1c110*/  HMMA.16816.F32 R20, R4, R10, R20 ;  /* 0x0000000a0414723c */ /* 0x008fe60000001814 */
[----:B0-----:R0:W-:Y:S04]  /*1c120*/  STL.64 [R1+0x2068], R26 ;  /* 0x0020681a01007387 */ /* 0x0011e80000100a00 */
[----:B------:R-:W-:Y:S01]  /*1c130*/  STL.64 [R1+0x2060], R24 ;  /* 0x0020601801007387 */ /* 0x000fe20000100a00 */
[----:B0-----:R-:W-:-:S03]  /*1c140*/  MOV R26, R3 ;  /* 0x00000003001a7202 */ /* 0x001fc60000000f00 */
[----:B------:R-:W2:Y:S01]  /*1c150*/  LDL.LU R3, [R1+0x20e8] ;  /* 0x0020e80001037983 */ /* 0x000ea20000300800 */
[----:B------:R-:W-:-:S03]  /*1c160*/  MOV R27, R2 ;  /* 0x00000002001b7202 */ /* 0x000fc60000000f00 */
[----:B------:R-:W3:Y:S08]  /*1c170*/  LDL.LU R2, [R1+0x20e4] ;  /* 0x0020e40001027983 */ /* 0x000ef00000300800 */
[----:B------:R0:W-:Y:S04]  /*1c180*/  STL.64 [R1+0x110], R20 ;  /* 0x0001101401007387 */ /* 0x0001e80000100a00 */
[----:B------:R1:W-:Y:S04]  /*1c190*/  STL.64 [R1+0x118], R22 ;  /* 0x0001181601007387 */ /* 0x0003e80000100a00 */
[----:B0-----:R-:W2:Y:S04]  /*1c1a0*/  LDL.LU R20, [R1+0x190] ;  /* 0x0001900001147983 */ /* 0x001ea80000300800 */
[----:B------:R-:W2:Y:S04]  /*1c1b0*/  LDL.LU R21, [R1+0x194] ;  /* 0x0001940001157983 */ /* 0x000ea80000300800 */
[----:B-1----:R-:W2:Y:S04]  /*1c1c0*/  LDL.LU R22, [R1+0x198] ;  /* 0x0001980001167983 */ /* 0x002ea80000300800 */
[----:B------:R-:W2:Y:S04]  /*1c1d0*/  LDL.LU R23, [R1+0x19c] ;  /* 0x00019c0001177983 */ /* 0x000ea80000300800 */
[----:B--2---:R3:W-:Y:S02]  /*1c1e0*/  STL.64 [R1+0x20a0], R22 ;  /* 0x0020a01601007387 */ /* 0x0047e40000100a00 */
[----:B---3--:R-:W-:Y:S01]  /*1c1f0*/  IMAD.MOV.U32 R22, RZ, RZ, R2 ;  /* 0x000000ffff167224 */ /* 0x008fe200078e0002 */
[----:B------:R-:W-:-:S07]  /*1c200*/  MOV R23, R3 ;  /* 0x0000000300177202 */ /* 0x000fce0000000f00 */
[----:B------:R-:W-:Y:S01]  /*1c210*/  HMMA.16816.F32 R12, R4, R22, R12 ;  /* 0x00000016040c723c */ /* 0x000fe2000000180c */
[----:B------:R-:W-:Y:S04]  /*1c220*/  STL.64 [R1+0x2098], R20 ;  /* 0x0020981401007387 */ /* 0x000fe80000100a00 */
[----:B------:R-:W2:Y:S11]  /*1c230*/  LDL.LU R2, [R1+0x20e0] ;  /* 0x0020e00001027983 */ /* 0x000eb60000300800 */
[----:B------:R-:W-:Y:S07]  /*1c240*/  @!UPT UIADD3 URZ, URZ, URZ, URZ ;  /* 0x0000003f3f3ff290 */ /* 0x000fee000fffe03f */
[----:B------:R-:W-:Y:S01]  /*1c250*/  STL.64 [R1+0x100], R12 ;  /* 0x0001000c01007387 */ /* 0x000fe20000100a00 */
[----:B------:R-:W-:-:S03]  /*1c260*/  MOV R3, R15 ;  /* 0x0000000f00037202 */ /* 0x000fc60000000f00 */
[----:B------:R0:W-:Y:S04]  /*1c270*/  STL [R1+0x108], R14 ;  /* 0x0001080e01007387 */ /* 0x0001e80000100800 */
[----:B0-----:R-:W3:Y:S04]  /*1c280*/  LDL.LU.64 R14, [R1+0x20d8] ;  /* 0x0020d800010e7983 */ /* 0x001ee80000300a00 */
[----:B------:R-:W3:Y:S02]  /*1c290*/  LDL.LU.64 R12, [R1+0x20d0] ;  /* 0x0020d000010c7983 */ /* 0x000ee40000300a00 */
[----:B---3--:R-:W-:Y:S02]  /*1c2a0*/  HMMA.16816.F32 R4, R4, R26, R12 ;  /* 0x0000001a0404723c */ /* 0x008fe4000000180c */
[----:B------:R-:W4:Y:S04]  /*1c2b0*/  LDL.LU.64 R14, [R1+0x20c8] ;  /* 0x0020c800010e7983 */ /* 0x000f280000300a00 */
[----:B------:R-:W4:Y:S01]  /*1c2c0*/  LDL.LU.64 R12, [R1+0x20c0] ;  /* 0x0020c000010c7983 */ /* 0x000f220000300a00 */
[----:B--2---:R-:W-:Y:S11]  /*1c2d0*/  MOV R24, R2 ;  /* 0x0000000200187202 */ /* 0x004ff60000000f00 */
[----:B------:R-:W-:Y:S05]  /*1c2e0*/  @!UPT UIADD3 URZ, URZ, URZ, URZ ;  /* 0x0000003f3f3ff290 */ /* 0x000fea000fffe03f */
[----:B------:R-:W-:Y:S04]  /*1c2f0*/  STL.64 [R1+0xf0], R4 ;  /* 0x0000f00401007387 */ /* 0x000fe80000100a00 */
[----:B------:R0:W-:Y:S04]  /*1c300*/  STL.64 [R1+0xf8], R6 ;  /* 0x0000f80601007387 */ /* 0x0001e80000100a00 */
[----:B------:R1:W-:Y:S04]  /*1c310*/  STL.64 [R1+0x20a8], R26 ;  /* 0x0020a81a01007387 */ /* 0x0003e80000100a00 */
[----:B------:R-:W2:Y:S01]  /*1c320*/  LDL.LU R2, [R1+0x20bc] ;  /* 0x0020bc0001027983 */ /* 0x000ea20000300800 */
[----:B0-----:R-:W-:Y:S01]  /*1c330*/  IMAD.MOV.U32 R6, RZ, RZ, R9 ;  /* 0x000000ffff067224 */ /* 0x001fe200078e0009 */
[----:B------:R-:W-:-:S02]  /*1c340*/  MOV R7, R8 ;  /* 0x0000000800077202 */ /* 0x000fc40000000f00 */
[----:B------:R-:W3:Y:S04]  /*1c350*/  LDL.LU R25, [R1+0x1d4] ;  /* 0x0001d40001197983 */ /* 0x000ee80000300800 */
[----:B-1----:R-:W3:Y:S04]  /*1c360*/  LDL.LU R26, [R1+0x1d8] ;  /* 0x0001d800011a7983 */ /* 0x002ee80000300800 */
[----:B------:R-:W3:Y:S01]  /*1c370*/  LDL.LU R27, [R1+0x1dc] ;  /* 0x0001dc00011b7983 */ /* 0x000ee20000300800 */
[C---:B----4-:R-:W-:Y:S03]  /*1c380*/  HMMA.16816.F32 R4, R12.reuse, R6, R16 ;  /* 0x000000060c04723c */ /* 0x050fe60000001810 */
[----:B------:R-:W4:Y:S11]  /*1c390*/  LDL.LU R19, [R1+0x20b8] ;  /* 0x0020b80001137983 */ /* 0x000f360000300800 */
[----:B------:R-:W-:Y:S09]  /*1c3a0*/  @!UPT UIADD3 URZ, URZ, URZ, URZ ;  /* 0x0000003f3f3ff290 */ /* 0x000ff2000fffe03f */
[----:B------:R-:W-:Y:S04]  /*1c3b0*/  STL.64 [R1+0xe0], R4 ;  /* 0x0000e00401007387 */ /* 0x000fe80000100a00 */
[----:B------:R-:W-:Y:S04]  /*1c3c0*/  STL.64 [R1+0xe8], R6 ;  /* 0x0000e80601007387 */ /* 0x000fe80000100a00 */
[----:B--2---:R-:W0:Y:S04]  /*1c3d0*/  LDSM.16.MT88.4 R4, [R2+0x15000] ;  /* 0x015000000204783b */ /* 0x004e280000004200 */
[----:B0-----:R0:W-:Y:S04]  /*1c3e0*/  STL.64 [R1+0x2028], R6 ;  /* 0x0020280601007387 */ /* 0x0011e80000100a00 */
[----:B------:R-:W-:Y:S04]  /*1c3f0*/  STL.64 [R1+0x2020], R4 ;  /* 0x0020200401007387 */ /* 0x000fe80000100a00 */
[----:B0-----:R-:W2:Y:S04]  /*1c400*/  LDL R7, [R1+0x10d8] ;  /* 0x0010d80001077983 */ /* 0x001ea80000100800 */
[----:B----4-:R-:W0:Y:S04]  /*1c410*/  LDSM.16.MT88.4 R16, [R19+0x15000] ;  /* 0x015000001310783b */ /* 0x010e280000004200 */
[----:B0-----:R0:W-:Y:S04]  /*1c420*/  STL [R1+0x1fdc], R16 ;  /* 0x001fdc1001007387 */ /* 0x0011e80000100800 */
[----:B------:R1:W-:Y:S04]  /*1c430*/  STL [R1+0x1fd8], R17 ;  /* 0x001fd81101007387 */ /* 0x0003e80000100800 */
[----:B------:R4:W-:Y:S04]  /*1c440*/  STL [R1+0x1fd4], R18 ;  /* 0x001fd41201007387 */ /* 0x0009e80000100800 */
[----:B------:R3:W-:Y:S04]  /*1c450*/  STL [R1+0x1fd0], R19 ;  /* 0x001fd01301007387 */ /* 0x0007e80000100800 */
[----:B0-----:R-:W2:Y:S04]  /*1c460*/  LDL.LU R16, [R1+0x1a0] ;  /* 0x0001a00001107983 */ /* 0x001ea80000300800 */
[----:B-1----:R-:W2:Y:S04]  /*1c470*/  LDL.LU R17, [R1+0x1a4] ;  /* 0x0001a40001117983 */ /* 0x002ea80000300800 */
[----:B----4-:R-:W2:Y:S04]  /*1c480*/  LDL.LU R18, [R1+0x1a8] ;  /* 0x0001a80001127983 */ /* 0x010ea80000300800 */
[----:B---3--:R-:W2:Y:S01]  /*1c490*/  LDL.LU R19, [R1+0x1ac] ;  /* 0x0001ac0001137983 */ /* 0x008ea20000300800 */
[C---:B------:R-:W-:Y:S08]  /*1c4a0*/  HMMA.16816.F32 R20, R12.reuse, R22, R24 ;  /* 0x000000160c14723c */ /* 0x040ff00000001818 */
[----:B--2---:R-:W-:Y:S01]  /*1c4b0*/  HMMA.16816.F32 R16, R12, R10, R16 ;  /* 0x0000000a0c10723c */ /* 0x004fe20000001810 */
[----:B------:R-:W0:Y:S04]  /*1c4c0*/  LDSM.16.MT88.4 R8, [R0+0x15800] ;  /* 0x015800000008783b */ /* 0x000e280000004200 */
[----:B0-----:R0:W-:Y:S11]  /*1c4d0*/  STL.64 [R1+0x1f88], R10 ;  /* 0x001f880a01007387 */ /* 0x0011f60000100a00 */
[----:B------:R-:W-:Y:S07]  /*1c4e0*/  @!UPT UIADD3 URZ, URZ, URZ, URZ ;  /* 0x0000003f3f3ff290 */ /* 0x000fee000fffe03f */
[----:B------:R-:W-:Y:S04]  /*1c4f0*/  STL.64 [R1+0xd0], R16 ;  /* 0x0000d01001007387 */ /* 0x000fe80000100a00 */
[----:B------:R-:W-:Y:S04]  /*1c500*/  STL.64 [R1+0xd8], R18 ;  /* 0x0000d81201007387 */ /* 0x000fe80000100a00 */
[----:B------:R1:W-:Y:S01]  /*1c510*/  STL.64 [R1+0x1f80], R8 ;  /* 0x001f800801007387 */ /* 0x0003e20000100a00 */
[----:B0-----:R-:W-:Y:S01]  /*1c520*/  MOV R10, R22 ;  /* 0x00000016000a7202 */ /* 0x001fe20000000f00 */
[----:B------:R-:W-:-:S02]  /*1c530*/  IMAD.MOV.U32 R11, RZ, RZ, R23 ;  /* 0x000000ffff0b7224 */ /* 0x000fc400078e0017 */
[----:B-1----:R-:W-:Y:S01]  /*1c540*/  IMAD.MOV.U32 R8, RZ, RZ, R29 ;  /* 0x000000ffff087224 */ /* 0x002fe200078e001d */
[----:B------:R-:W-:Y:S01]  /*1c550*/  MOV R9, R28 ;  /* 0x0000001c00097202 */ /* 0x000fe20000000f00 */
[----:B------:R-:W2:Y:S04]  /*1c560*/  LDL.LU R29, [R1+0x20b4] ;  /* 0x0020b400011d7983 */ /* 0x000ea80000300800 */
[----:B------:R-:W3:Y:S04]  /*1c570*/  LDL.LU R28, [R1+0x20b0] ;  /* 0x0020b000011c7983 */ /* 0x000ee80000300800 */
[----:B------:R-:W4:Y:S04]  /*1c580*/  LDL.LU R16, [R1+0x1c0] ;  /* 0x0001c00001107983 */ /* 0x000f280000300800 */
[----:B------:R-:W4:Y:S04]  /*1c590*/  LDL.LU R17, [R1+0x1c4] ;  /* 0x0001c40001117983 */ /* 0x000f280000300800 */
[----:B------:R-:W4:Y:S04]  /*1c5a0*/  LDL.LU R18, [R1+0x1c8] ;  /* 0x0001c80001127983 */ /* 0x000f280000300800 */
[----:B------:R-:W4:Y:S04]  /*1c5b0*/  LDL.LU R19, [R1+0x1cc] ;  /* 0x0001cc0001137983 */ /* 0x000f280000300800 */
[----:B------:R-:W-:Y:S04]  /*1c5c0*/  STL [R1+0x1ef8], R0 ;  /* 0x001ef80001007387 */ /* 0x000fe80000100800 */
[----:B------:R-:W4:Y:S04]  /*1c5d0*/  LDL.LU.64 R26, [R1+0x20a8] ;  /* 0x0020a800011a7983 */ /* 0x000f280000300a00 */
[----:B------:R0:W-:Y:S04]  /*1c5e0*/  STL.64 [R1+0xc0], R20 ;  /* 0x0000c01401007387 */ /* 0x0001e80000100a00 */
[----:B------:R-:W4:Y:S04]  /*1c5f0*/  LDL.LU.64 R22, [R1+0x20a0] ;  /* 0x0020a00001167983 */ /* 0x000f280000300a00 */
[----:B0-----:R-:W4:Y:S04]  /*1c600*/  LDL.LU.64 R20, [R1+0x2098] ;  /* 0x0020980001147983 */ /* 0x001f280000300a00 */
[----:B------:R-:W-:Y:S04]  /*1c610*/  STL.64 [R1+0x2078], R10 ;  /* 0x0020780a01007387 */ /* 0x000fe80000100a00 */
[----:B------:R2:W-:Y:S02]  /*1c620*/  STL.64 [R1+0x2070], R8 ;  /* 0x0020700801007387 */ /* 0x0005e40000100a00 */
[----:B--2---:R-:W-:-:S02]  /*1c630*/  MOV R9, R29 ;  /* 0x0000001d00097202 */ /* 0x004fc40000000f00 */
[----:B---3--:R-:W-:Y:S02]  /*1c640*/  MOV R8, R28 ;  /* 0x0000001c00087202 */ /* 0x008fe40000000f00 */
[----:B------:R-:W2:Y:S04]  /*1c650*/  LDL.LU R28, [R1+0x2094] ;  /* 0x00209400011c7983 */ /* 0x000ea80000300800 */
[----:B------:R-:W3:Y:S01]  /*1c660*/  LDL.LU R29, [R1+0x2090] ;  /* 0x00209000011d7983 */ /* 0x000ee20000300800 */
[----:B----4-:R-:W-:Y:S03]  /*1c670*/  HMMA.16816.F32 R24, R12, R26, R20 ;  /* 0x0000001a0c18723c */ /* 0x010fe60000001814 */
[----:B------:R-:W4:Y:S04]  /*1c680*/  LDL.LU.64 R22, [R1+0x2088] ;  /* 0x0020880001167983 */ /* 0x000f280000300a00 */
[----:B------:R-:W4:Y:S04]  /*1c690*/  LDL.LU.64 R20, [R1+0x2080] ;  /* 0x0020800001147983 */ /* 0x000f280000300a00 */
[----:B------:R-:W4:Y:S11]  /*1c6a0*/  LDL.LU R12, [R1+0x180] ;  /* 0x00018000010c7983 */ /* 0x000f360000300800 */
[----:B------:R-:W-:Y:S01]  /*1c6b0*/  @!UPT UIADD3 URZ, URZ, URZ, URZ ;  /* 0x0000003f3f3ff290 */ /* 0x000fe2000fffe03f */
[----:B------:R0:W-:Y:S04]  /*1c6c0*/  STL.64 [R1+0x90], R24 ;  /* 0x0000901801007387 */ /* 0x0001e80000100a00 */
[----:B------:R2:W-:Y:S04]  /*1c6d0*/  STL.64 [R1+0x98], R26 ;  /* 0x0000981a01007387 */ /* 0x0005e80000100a00 */
[----:B------:R-:W4:Y:S04]  /*1c6e0*/  LDL.LU R13, [R1+0x184] ;  /* 0x00018400010d7983 */ /* 0x000f280000300800 */
[----:B------:R-:W4:Y:S04]  /*1c6f0*/  LDL.LU R14, [R1+0x188] ;  /* 0x00018800010e7983 */ /* 0x000f280000300800 */
[----:B------:R-:W4:Y:S04]  /*1c700*/  LDL.LU R15, [R1+0x18c] ;  /* 0x00018c00010f7983 */ /* 0x000f280000300800 */
[----:B0-----:R-:W4:Y:S04]  /*1c710*/  LDL.LU R24, [R1+0x1b0] ;  /* 0x0001b00001187983 */ /* 0x001f280000300800 */
[----:B------:R-:W4:Y:S01]  /*1c720*/  LDL.LU R25, [R1+0x1b4] ;  /* 0x0001b40001197983 */ /* 0x000f220000300800 */
[----:B--2---:R-:W-:Y:S01]  /*1c730*/  MOV R27, R28 ;  /* 0x0000001c001b7202 */ /* 0x004fe20000000f00 */
[----:B---3--:R-:W-:Y:S01]  /*1c740*/  IMAD.MOV.U32 R26, RZ, RZ, R29 ;  /* 0x000000ffff1a7224 */ /* 0x008fe200078e001d */
[C---:B----4-:R-:W-:Y:S01]  /*1c750*/  HMMA.16816.F32 R8, R20.reuse, R8, R12 ;  /* 0x000000081408723c */ /* 0x050fe2000000180c */
[----:B------:R0:W1:Y:S11]  /*1c760*/  LDSM.16.MT88.4 R12, [R7+0x15800] ;  /* 0x01580000070c783b */ /* 0x0000760000004200 */
[----:B------:R-:W-:Y:S11]  /*1c770*/  @!UPT UIADD3 URZ, URZ, URZ, URZ ;  /* 0x0000003f3f3ff290 */ /* 0x000ff6000fffe03f */
[----:B------:R-:W-:Y:S01]  /*1c780*/  @!UPT UIADD3 URZ, URZ, URZ, URZ ;  /* 0x0000003f3f3ff290 */ /* 0x000fe2000fffe03f */
[----:B------:R-:W-:Y:S01]  /*1c790*/  IMAD.MOV.U32 R28, RZ, RZ, R11 ;  /* 0x000000ffff1c7224 */ /* 0x000fe200078e000b */
[----:B------:R-:W-:Y:S01]  /*1c7a0*/  MOV R29, R10 ;  /* 0x0000000a001d7202 */ /* 0x000fe20000000f00 */
[----:B------:R-:W-:Y:S04]  /*1c7b0*/  STL.64 [R1+0x80], R8 ;  /* 0x0000800801007387 */ /* 0x000fe80000100a00 */
[----:B------:R-:W-:Y:S04]  /*1c7c0*/  STL [R1+0x1fe4], R28 ;  /* 0x001fe41c01007387 */ /* 0x000fe80000100800 */
[----:B------:R-:W-:Y:S04]  /*1c7d0*/  STL [R1+0x1fe0], R29 ;  /* 0x001fe01d01007387 */ /* 0x000fe80000100800 */
[----:B------:R-:W2:Y:S04]  /*1c7e0*/  LDL.LU R4, [R1+0x140] ;  /* 0x0001400001047983 */ /* 0x000ea80000300800 */
[----:B------:R-:W2:Y:S04]  /*1c7f0*/  LDL.LU R5, [R1+0x144] ;  /* 0x0001440001057983 */ /* 0x000ea80000300800 */
[----:B------:R-:W3:Y:S04]  /*1c800*/  LDL.LU R6, [R1+0x148] ;  /* 0x0001480001067983 */ /* 0x000ee80000300800 */
[----:B0-----:R-:W3:Y:S04]  /*1c810*/  LDL.LU R7, [R1+0x14c] ;  /* 0x00014c0001077983 */ /* 0x001ee80000300800 */
[----:B---3--:R-:W-:Y:S04]  /*1c820*/  STL.64 [R1+0x2038], R6 ;  /* 0x0020380601007387 */ /* 0x008fe80000100a00 */
[----:B--2---:R0:W-:Y:S04]  /*1c830*/  STL.64 [R1+0x2030], R4 ;  /* 0x0020300401007387 */ /* 0x0041e80000100a00 */
[----:B0-----:R-:W2:Y:S04]  /*1c840*/  LDL R4, [R1] ;  /* 0x0000000001047983 */ /* 0x001ea80000100800 */
[----:B------:R-:W2:Y:S04]  /*1c850*/  LDL R5, [R1+0x4] ;  /* 0x0000040001057983 */ /* 0x000ea80000100800 */
[----:B-1----:R-:W-:Y:S04]  /*1c860*/  STL.64 [R1+0x1f40], R14 ;  /* 0x001f400e01007387 */ /* 0x002fe80000100a00 */
[----:B------:R0:W-:Y:S04]  /*1c870*/  STL.64 [R1+0x1f38], R12 ;  /* 0x001f380c01007387 */ /* 0x0001e80000100a00 */
[----:B0-----:R-:W3:Y:S04]  /*1c880*/  LDL.LU R12, [R1+0x170] ;  /* 0x00017000010c7983 */ /* 0x001ee80000300800 */
[----:B------:R-:W3:Y:S04]  /*1c890*/  LDL.LU R13, [R1+0x174] ;  /* 0x00017400010d7983 */ /* 0x000ee80000300800 */
[----:B------:R-:W3:Y:S04]  /*1c8a0*/  LDL.LU R14, [R1+0x178] ;  /* 0x00017800010e7983 */ /* 0x000ee80000300800 */
[----:B------:R-:W3:Y:S01]  /*1c8b0*/  LDL.LU R15, [R1+0x17c] ;  /* 0x00017c00010f7983 */ /* 0x000ee20000300800 */
[----:B--2---:R-:W-:Y:S11]  /*1c8c0*/  HMMA.16816.F32 R8, R20, R4, R16 ;  /* 0x000000041408723c */ /* 0x004ff60000001810 */
[----:B------:R-:W-:Y:S11]  /*1c8d0*/  @!UPT UIADD3 URZ, URZ, URZ, URZ ;  /* 0x0000003f3f3ff290 */ /* 0x000ff6000fffe03f */
[----:B------:R-:W-:Y:S02]  /*1c8e0*/  @!UPT UIADD3 URZ, URZ, URZ, URZ ;  /* 0x0000003f3f3ff290 */ /* 0x000fe4000fffe03f */
[----:B------:R-:W-:Y:S01]  /*1c8f0*/  IMAD.MOV.U32 R18, RZ, RZ, R10 ;  /* 0x000000ffff127224 */ /* 0x000fe200078e000a */
[----:B------:R-:W-:Y:S02]  /*1c900*/  MOV R19, R11 ;  /* 0x0000000b00137202 */ /* 0x000fe40000000f00 */
[----:B------:R-:W-:Y:S01]  /*1c910*/  MOV R16, R8 ;  /* 0x0000000800107202 */ /* 0x000fe20000000f00 */
[----:B------:R-:W2:Y:S01]  /*1c920*/  LDL.LU.64 R10, [R1+0x2078] ;  /* 0x00207800010a7983 */ /* 0x000ea20000300a00 */
[----:B------:R-:W-:-:S03]  /*1c930*/  MOV R17, R9 ;  /* 0x0000000900117202 */ /* 0x000fc60000000f00 */
[----:B------:R-:W3:Y:S04]  /*1c940*/  LDL.LU.64 R8, [R1+0x2070] ;  /* 0x0020700001087983 */ /* 0x000ee80000300a00 */
[----:B------:R0:W-:Y:S04]  /*1c950*/  STL.64 [R1+0x2050], R4 ;  /* 0x0020500401007387 */ /* 0x0001e80000100a00 */
[----:B0-----:R-:W4:Y:S04]  /*1c960*/  LDL.64 R4, [R1+0x20] ;  /* 0x0000200001047983 */ /* 0x001f280000100a00 */
[----:B------:R-:W-:Y:S04]  /*1c970*/  STL.64 [R1+0x1ff0], R18 ;  /* 0x001ff01201007387 */ /* 0x000fe80000100a00 */
[----:B------:R0:W-:Y:S04]  /*1c980*/  STL.64 [R1+0x1fe8], R16 ;  /* 0x001fe81001007387 */ /* 0x0001e80000100a00 */
[----:B0-----:R-:W2:Y:S04]  /*1c990*/  LDL R16, [R1+0x10] ;  /* 0x0000100001107983 */ /* 0x001ea80000100800 */
[----:B------:R-:W2:Y:S01]  /*1c9a0*/  LDL R17, [R1+0x14] ;  /* 0x0000140001117983 */ /* 0x000ea20000100800 */
[C---:B---3--:R-:W-:Y:S08]  /*1c9b0*/  HMMA.16816.F32 R12, R20.reuse, R8, R12 ;  /* 0x00000008140c723c */ /* 0x048ff0000000180c */
[----:B--2---:R-:W-:Y:S11]  /*1c9c0*/  HMMA.16816.F32 R24, R20, R16, R24 ;  /* 0x000000101418723c */ /* 0x004ff60000001818 */
[----:B------:R-:W-:Y:S11]  /*1c9d0*/  @!UPT UIADD3 URZ, URZ, URZ, URZ ;  /* 0x0000003f3f3ff290 */ /* 0x000ff6000fffe03f */
[----:B------:R-:W-:Y:S01]  /*1c9e0*/  @!UPT UIADD3 URZ, URZ, URZ, URZ ;  /* 0x0000003f3f3ff290 */ /* 0x000fe2000fffe03f */
[----:B------:R0:W-:Y:S01]  /*1c9f0*/  STL.64 [R1+0xa0], R24 ;  /* 0x0000a01801007387 */ /* 0x0001e20000100a00 */
[----:B------:R-:W-:Y:S01]  /*1ca00*/  MOV R28, R26 ;  /* 0x0000001a001c7202 */ /* 0x000fe20000000f00 */
[----:B------:R-:W-:Y:S02]  /*1ca10*/  IMAD.MOV.U32 R29, RZ, RZ, R27 ;  /* 0x000000ffff1d7224 */ /* 0x000fe400078e001b */
[----:B------:R-:W2:Y:S04]  /*1ca20*/  LDL.LU.64 R26, [R1+0x2068] ;  /* 0x00206800011a7983 */ /* 0x000ea80000300a00 */
[----:B0-----:R-:W2:Y:S04]  /*1ca30*/  LDL.LU.64 R24, [R1+0x2060] ;  /* 0x0020600001187983 */ /* 0x001ea80000300a00 */
[----:B------:R0:W-:Y:S04]  /*1ca40*/  STL.64 [R1+0x2058], R16 ;  /* 0x0020581001007387 */ /* 0x0001e80000100a00 */
[----:B0-----:R-:W2:Y:S04]  /*1ca50*/  LDL.LU R16, [R1+0x160] ;  /* 0x0001600001107983 */ /* 0x001ea80000300800 */
        /* <DEDUP_REMOVED lines=13> */
[----:B------:R-:W-:Y:S04]  /*1cb30*/  STL.64 [R1+0x1f50], R14 ;  /* 0x001f500e01007387 */ /* 0x000fe80000100a00 */
[----:B------:R0:W-:Y:S04]  /*1cb40*/  STL.64 [R1+0x1f48], R12 ;  /* 0x001f480c01007387 */ /* 0x0001e80000100a00 */
[----:B0-----:R-:W3:Y:S04]  /*1cb50*/  LDL.LU R12, [R1+0x110] ;  /* 0x00011000010c7983 */ /* 0x001ee80000300800 */
[----:B------:R-:W3:Y:S04]  /*1cb60*/  LDL.LU R13, [R1+0x114] ;  /* 0x00011400010d7983 */ /* 0x000ee80000300800 */
[----:B------:R-:W3:Y:S04]  /*1cb70*/  LDL.LU R14, [R1+0x118] ;  /* 0x00011800010e7983 */ /* 0x000ee80000300800 */
[----:B------:R-:W3:Y:S01]  /*1cb80*/  LDL.LU R15, [R1+0x11c] ;  /* 0x00011c00010f7983 */ /* 0x000ee20000300800 */
[----:B----4-:R-:W-:Y:S01]  /*1cb90*/  MOV R0, R5 ;  /* 0x0000000500007202 */ /* 0x010fe20000000f00 */
[----:B--2---:R-:W-:Y:S02]  /*1cba0*/  HMMA.16816.F32 R16, R24, R4, R16 ;  /* 0x000000041810723c */ /* 0x004fe40000001810 */
[----:B---3--:R-:W-:Y:S04]  /*1cbb0*/  STL.64 [R1+0x2018], R14 ;  /* 0x0020180e01007387 */ /* 0x008fe80000100a00 */
[----:B------:R0:W-:Y:S04]  /*1cbc0*/  STL.64 [R1+0x2010], R12 ;  /* 0x0020100c01007387 */ /* 0x0001e80000100a00 */
[----:B0-----:R-:W2:Y:S04]  /*1cbd0*/  LDL.LU R12, [R1+0x130] ;  /* 0x00013000010c7983 */ /* 0x001ea80000300800 */
[----:B------:R-:W2:Y:S04]  /*1cbe0*/  LDL.LU R13, [R1+0x134] ;  /* 0x00013400010d7983 */ /* 0x000ea80000300800 */
[----:B------:R-:W2:Y:S04]  /*1cbf0*/  LDL.LU R14, [R1+0x138] ;  /* 0x00013800010e7983 */ /* 0x000ea80000300800 */
[----:B------:R-:W2:Y:S04]  /*1cc00*/  LDL.LU R15, [R1+0x13c] ;  /* 0x00013c00010f7983 */ /* 0x000ea80000300800 */
[----:B------:R0:W-:Y:S04]  /*1cc10*/  STL.64 [R1+0x60], R16 ;  /* 0x0000601001007387 */ /* 0x0001e80000100a00 */
[----:B------:R1:W-:Y:S04]  /*1cc20*/  STL.64 [R1+0x68], R18 ;  /* 0x0000681201007387 */ /* 0x0003e80000100a00 */
[----:B0-----:R-:W3:Y:S01]  /*1cc30*/  LDL.LU.64 R16, [R1+0x2058] ;  /* 0x0020580001107983 */ /* 0x001ee20000300a00 */
[----:B-1----:R-:W-:-:S03]  /*1cc40*/  MOV R18, R4 ;  /* 0x0000000400127202 */ /* 0x002fc60000000f00 */
[----:B------:R-:W4:Y:S02]  /*1cc50*/  LDL.LU.64 R4, [R1+0x2050] ;  /* 0x0020500001047983 */ /* 0x000f240000300a00 */
[C---:B----4-:R-:W-:Y:S02]  /*1cc60*/  HMMA.16816.F32 R4, R24.reuse, R4, R8 ;  /* 0x000000041804723c */ /* 0x050fe40000001808 */
[----:B------:R-:W4:Y:S04]  /*1cc70*/  LDL.LU.64 R10, [R1+0x2048] ;  /* 0x00204800010a7983 */ /* 0x000f280000300a00 */
[----:B------:R-:W2:Y:S11]  /*1cc80*/  LDL.LU.64 R8, [R1+0x2040] ;  /* 0x0020400001087983 */ /* 0x000eb60000300a00 */
[----:B------:R-:W-:Y:S06]  /*1cc90*/  @!UPT UIADD3 URZ, URZ, URZ, URZ ;  /* 0x0000003f3f3ff290 */ /* 0x000fec000fffe03f */
        /* <DEDUP_REMOVED lines=10> */
[----:B------:R-:W3:Y:S01]  /*1cd40*/  LDL.LU.64 R4, [R1+0x2020] ;  /* 0x0020200001047983 */ /* 0x000ee20000300a00 */
[----:B--2---:R-:W-:Y:S03]  /*1cd50*/  HMMA.16816.F32 R24, R24, R8, R20 ;  /* 0x000000081818723c */ /* 0x004fe60000001814 */
[----:B------:R-:W0:Y:S04]  /*1cd60*/  LDSM.16.MT88.4 R20, [R2+0x15800] ;  /* 0x015800000214783b */ /* 0x000e280000004200 */
[----:B------:R1:W-:Y:S04]  /*1cd70*/  STL.64 [R1+0x1ff8], R16 ;  /* 0x001ff81001007387 */ /* 0x0003e80000100a00 */
[----:B----4-:R-:W-:Y:S04]  /*1cd80*/  STL.64 [R1+0x2008], R10 ;  /* 0x0020080a01007387 */ /* 0x010fe80000100a00 */
[----:B------:R2:W-:Y:S01]  /*1cd90*/  STL.64 [R1+0x2000], R8 ;  /* 0x0020000801007387 */ /* 0x0005e20000100a00 */
[----:B-1----:R-:W-:Y:S01]  /*1cda0*/  IMAD.MOV.U32 R16, RZ, RZ, R18 ;  /* 0x000000ffff107224 */ /* 0x002fe200078e0012 */
[----:B------:R-:W-:-:S02]  /*1cdb0*/  MOV R17, R0 ;  /* 0x0000000000117202 */ /* 0x000fc40000000f00 */
[----:B--2---:R-:W2:Y:S04]  /*1cdc0*/  LDL.LU.64 R8, [R1] ;  /* 0x0000000001087983 */ /* 0x004ea80000300a00 */
[----:B------:R-:W-:Y:S04]  /*1cdd0*/  STL.64 [R1+0x1f98], R26 ;  /* 0x001f981a01007387 */ /* 0x000fe80000100a00 */
[----:B------:R1:W-:Y:S04]  /*1cde0*/  STL.64 [R1+0x1f90], R24 ;  /* 0x001f901801007387 */ /* 0x0003e80000100a00 */
[----:B-1----:R-:W4:Y:S04]  /*1cdf0*/  LDL.LU R24, [R1+0xf0] ;  /* 0x0000f00001187983 */ /* 0x002f280000300800 */
[----:B------:R-:W4:Y:S04]  /*1ce00*/  LDL.LU R25, [R1+0xf4] ;  /* 0x0000f40001197983 */ /* 0x000f280000300800 */
[----:B------:R-:W4:Y:S04]  /*1ce10*/  LDL.LU R26, [R1+0xf8] ;  /* 0x0000f800011a7983 */ /* 0x000f280000300800 */
[----:B------:R-:W4:Y:S04]  /*1ce20*/  LDL.LU R27, [R1+0xfc] ;  /* 0x0000fc00011b7983 */ /* 0x000f280000300800 */
[----:B0-----:R-:W-:Y:S04]  /*1ce30*/  STL.64 [R1+0x1ef0], R22 ;  /* 0x001ef01601007387 */ /* 0x001fe80000100a00 */
[----:B------:R0:W-:Y:S04]  /*1ce40*/  STL.64 [R1+0x1ee8], R20 ;  /* 0x001ee81401007387 */ /* 0x0001e80000100a00 */
[----:B0-----:R-:W4:Y:S04]  /*1ce50*/  LDL.LU R20, [R1+0x100] ;  /* 0x0001000001147983 */ /* 0x001f280000300800 */
[----:B------:R-:W4:Y:S04]  /*1ce60*/  LDL.LU R21, [R1+0x104] ;  /* 0x0001040001157983 */ /* 0x000f280000300800 */
[----:B------:R-:W4:Y:S04]  /*1ce70*/  LDL.LU R22, [R1+0x108] ;  /* 0x0001080001167983 */ /* 0x000f280000300800 */
[----:B------:R2:W-:Y:S01]  /*1ce80*/  STL [R1+0x1eb8], R2 ;  /* 0x001eb80201007387 */ /* 0x0005e20000100800 */
[----:B---3--:R-:W-:Y:S03]  /*1ce90*/  HMMA.16816.F32 R16, R4, R16, R12 ;  /* 0x000000100410723c */ /* 0x008fe6000000180c */
[----:B------:R-:W3:Y:S04]  /*1cea0*/  LDL.LU.64 R14, [R1+0x2018] ;  /* 0x00201800010e7983 */ /* 0x000ee80000300a00 */
[----:B------:R-:W3:Y:S11]  /*1ceb0*/  LDL.LU.64 R12, [R1+0x2010] ;  /* 0x00201000010c7983 */ /* 0x000ef60000300a00 */
[----:B------:R-:W-:Y:S05]  /*1cec0*/  @!UPT UIADD3 URZ, URZ, URZ, URZ ;  /* 0x0000003f3f3ff290 */ /* 0x000fea000fffe03f */
[----:B------:R-:W-:Y:S04]  /*1ced0*/  STL.64 [R1+0x180], R16 ;  /* 0x0001801001007387 */ /* 0x000fe80000100a00 */
[----:B------:R3:W-:Y:S01]  /*1cee0*/  STL.64 [R1+0x188], R18 ;  /* 0x0001881201007387 */ /* 0x0007e20000100a00 */
[----:B--2---:R-:W-:-:S03]  /*1cef0*/  MOV R2, R9 ;  /* 0x0000000900027202 */ /* 0x004fc60000000f00 */
[----:B------:R-:W2:Y:S01]  /*1cf00*/  LDL.LU.64 R10, [R1+0x2008] ;  /* 0x00200800010a7983 */ /* 0x000ea20000300a00 */
[----:B---3--:R-:W-:Y:S07]  /*1cf10*/  HMMA.16816.F32 R16, R4, R8, R12 ;  /* 0x000000080410723c */ /* 0x008fee000000180c */
[----:B------:R-:W-:Y:S02]  /*1cf20*/  IMAD.MOV.U32 R12, RZ, RZ, R8 ;  /* 0x000000ffff0c7224 */ /* 0x000fe400078e0008 */
[----:B------:R-:W3:Y:S11]  /*1cf30*/  LDL.LU.64 R8, [R1+0x2000] ;  /* 0x0020000001087983 */ /* 0x000ef60000300a00 */
[----:B------:R-:W-:Y:S03]  /*1cf40*/  @!UPT UIADD3 URZ, URZ, URZ, URZ ;  /* 0x0000003f3f3ff290 */ /* 0x000fe6000fffe03f */
[----:B------:R0:W-:Y:S04]  /*1cf50*/  STL.64 [R1+0x1a0], R16 ;  /* 0x0001a01001007387 */ /* 0x0001e80000100a00 */
[----:B------:R4:W-:Y:S04]  /*1cf60*/  STL [R1+0x1a8], R18 ;  /* 0x0001a81201007387 */ /* 0x0009e80000100800 */
[----:B0-----:R-:W4:Y:S01]  /*1cf70*/  LDL.LU.64 R16, [R1+0x1ff8] ;  /* 0x001ff80001107983 */ /* 0x001f220000300a00 */
[----:B------:R-:W-:Y:S02]  /*1cf80*/  MOV R23, R3 ;  /* 0x0000000300177202 */ /* 0x000fe40000000f00 */
[----:B------:R-:W-:-:S05]  /*1cf90*/  MOV R0, R19 ;  /* 0x0000001300007202 */ /* 0x000fca0000000f00 */
[C---:B----4-:R-:W-:Y:S08]  /*1cfa0*/  HMMA.16816.F32 R16, R4.reuse, R16, R20 ;  /* 0x000000100410723c */ /* 0x050ff00000001814 */
[----:B---3--:R-:W-:Y:S11]  /*1cfb0*/  HMMA.16816.F32 R4, R4, R8, R24 ;  /* 0x000000080404723c */ /* 0x008ff60000001818 */
[----:B------:R-:W-:Y:S05]  /*1cfc0*/  @!UPT UIADD3 URZ, URZ, URZ, URZ ;  /* 0x0000003f3f3ff290 */ /* 0x000fea000fffe03f */
[----:B------:R-:W-:Y:S01]  /*1cfd0*/  MOV R20, R18 ;  /* 0x0000001200147202 */ /* 0x000fe20000000f00 */
[----:B------:R-:W-:Y:S01]  /*1cfe0*/  IMAD.MOV.U32 R3, RZ, RZ, R19 ;  /* 0x000000ffff037224 */ /* 0x000fe200078e0013 */
[----:B------:R-:W-:Y:S01]  /*1cff0*/  MOV R21, R17 ;  /* 0x0000001100157202 */ /* 0x000fe20000000f00 */
[----:B------:R-:W-:Y:S01]  /*1d000*/  IMAD.MOV.U32 R22, RZ, RZ, R16 ;  /* 0x000000ffff167224 */ /* 0x000fe200078e0010 */
[----:B------:R-:W3:Y:S04]  /*1d010*/  LDL.LU.64 R18, [R1+0x1ff0] ;  /* 0x001ff00001127983 */ /* 0x000ee80000300a00 */
[----:B------:R-:W4:Y:S04]  /*1d020*/  LDL.LU.64 R16, [R1+0x1fe8] ;  /* 0x001fe80001107983 */ /* 0x000f280000300a00 */
[----:B------:R-:W-:Y:S04]  /*1d030*/  STL.64 [R1+0x190], R4 ;  /* 0x0001900401007387 */ /* 0x000fe80000100a00 */
[----:B------:R-:W-:Y:S04]  /*1d040*/  STL [R1+0x198], R6 ;  /* 0x0001980601007387 */ /* 0x000fe80000100800 */
[----:B------:R0:W-:Y:S04]  /*1d050*/  STL.64 [R1+0x1fa0], R8 ;  /* 0x001fa00801007387 */ /* 0x0001e80000100a00 */
[----:B0-----:R-:W3:Y:S04]  /*1d060*/  LDL.LU R8, [R1+0xc0] ;  /* 0x0000c00001087983 */ /* 0x001ee80000300800 */
[----:B------:R-:W3:Y:S04]  /*1d070*/  LDL.LU R9, [R1+0xc4] ;  /* 0x0000c40001097983 */ /* 0x000ee80000300800 */
[----:B--2---:R-:W-:Y:S04]  /*1d080*/  STL.64 [R1+0x1fb0], R10 ;  /* 0x001fb00a01007387 */ /* 0x004fe80000100a00 */
[----:B---3--:R0:W-:Y:S02]  /*1d090*/  STL.64 [R1+0x1fa8], R8 ;  /* 0x001fa80801007387 */ /* 0x0081e40000100a00 */
[----:B0-----:R-:W-:Y:S01]  /*1d0a0*/  MOV R8, R12 ;  /* 0x0000000c00087202 */ /* 0x001fe20000000f00 */
[----:B------:R-:W-:-:S05]  /*1d0b0*/  IMAD.MOV.U32 R9, RZ, RZ, R2 ;  /* 0x000000ffff097224 */ /* 0x000fca00078e0002 */
[----:B------:R0:W-:Y:S04]  /*1d0c0*/  STL.64 [R1+0x1fc8], R8 ;  /* 0x001fc80801007387 */ /* 0x0001e80000100a00 */
[----:B------:R-:W2:Y:S04]  /*1d0d0*/  LDL.LU R24, [R1+0x90] ;  /* 0x0000900001187983 */ /* 0x000ea80000300800 */
[----:B------:R-:W2:Y:S04]  /*1d0e0*/  LDL.LU R25, [R1+0x94] ;  /* 0x0000940001197983 */ /* 0x000ea80000300800 */
[----:B------:R-:W3:Y:S04]  /*1d0f0*/  LDL.LU R26, [R1+0x98] ;  /* 0x00009800011a7983 */ /* 0x000ee80000300800 */
[----:B------:R-:W3:Y:S04]  /*1d100*/  LDL.LU R27, [R1+0x9c] ;  /* 0x00009c00011b7983 */ /* 0x000ee80000300800 */
[----:B0-----:R-:W2:Y:S04]  /*1d110*/  LDL.LU R8, [R1+0xe0] ;  /* 0x0000e00001087983 */ /* 0x001ea80000300800 */
[----:B------:R-:W4:Y:S04]  /*1d120*/  LDL.LU R9, [R1+0xe4] ;  /* 0x0000e40001097983 */ /* 0x000f280000300800 */
[----:B------:R-:W4:Y:S04]  /*1d130*/  LDL.LU R10, [R1+0xe8] ;  /* 0x0000e800010a7983 */ /* 0x000f280000300800 */
[----:B------:R-:W4:Y:S01]  /*1d140*/  LDL.LU R11, [R1+0xec] ;  /* 0x0000ec00010b7983 */ /* 0x000f220000300800 */
[----:B------:R-:W-:-:S03]  /*1d150*/  MOV R23, R7 ;  /* 0x0000000700177202 */ /* 0x000fc60000000f00 */
[----:B---3--:R-:W-:Y:S04]  /*1d160*/  STL.64 [R1+0x1fc0], R26 ;  /* 0x001fc01a01007387 */ /* 0x008fe80000100a00 */
[----:B--2---:R0:W-:Y:S04]  /*1d170*/  STL.64 [R1+0x1fb8], R24 ;  /* 0x001fb81801007387 */ /* 0x0041e80000100a00 */
[----:B0-----:R-:W2:Y:S04]  /*1d180*/  LDL.LU R24, [R1+0xd0] ;  /* 0x0000d00001187983 */ /* 0x001ea80000300800 */
[----:B------:R-:W2:Y:S04]  /*1d190*/  LDL.LU R25, [R1+0xd4] ;  /* 0x0000d40001197983 */ /* 0x000ea80000300800 */
[----:B------:R-:W2:Y:S04]  /*1d1a0*/  LDL.LU R26, [R1+0xd8] ;  /* 0x0000d800011a7983 */ /* 0x000ea80000300800 */
[----:B------:R-:W2:Y:S04]  /*1d1b0*/  LDL.LU R27, [R1+0xdc] ;  /* 0x0000dc00011b7983 */ /* 0x000ea80000300800 */
[----:B------:R-:W3:Y:S01]  /*1d1c0*/  LDL R7, [R1+0x10d0] ;  /* 0x0010d00001077983 */ /* 0x000ee20000100800 */
[----:B------:R-:W-:-:S03]  /*1d1d0*/  MOV R14, R28 ;  /* 0x0000001c000e7202 */ /* 0x000fc60000000f00 */
[----:B---3--:R0:W-:Y:S04]  /*1d1e0*/  STL [R1+0x1f68], R7 ;  /* 0x001f680701007387 */ /* 0x0081e80000100800 */
[----:B------:R-:W3:Y:S04]  /*1d1f0*/  LDL.LU.64 R4, [R1+0x20] ;  /* 0x0000200001047983 */ /* 0x000ee80000300a00 */
[----:B0-----:R-:W2:Y:S04]  /*1d200*/  LDL.64 R6, [R1+0x28] ;  /* 0x0000280001067983 */ /* 0x001ea80000100a00 */
[----:B------:R-:W2:Y:S04]  /*1d210*/  LDL.LU R12, [R1+0xa0] ;  /* 0x0000a000010c7983 */ /* 0x000ea80000300800 */
[----:B------:R-:W2:Y:S01]  /*1d220*/  LDL.LU R13, [R1+0xa4] ;  /* 0x0000a400010d7983 */ /* 0x000ea20000300800 */
[----:B------:R-:W-:-:S03]  /*1d230*/  MOV R15, R29 ;  /* 0x0000001d000f7202 */ /* 0x000fc60000000f00 */
[----:B------:R-:W3:Y:S04]  /*1d240*/  LDL.LU R28, [R1+0x1fe4] ;  /* 0x001fe400011c7983 */ /* 0x000ee80000300800 */
[----:B------:R-:W3:Y:S04]  /*1d250*/  LDL.LU R29, [R1+0x1fe0] ;  /* 0x001fe000011d7983 */ /* 0x000ee80000300800 */
[----:B------:R0:W-:Y:S02]  /*1d260*/  STL.64 [R1+0x1f60], R14 ;  /* 0x001f600e01007387 */ /* 0x0001e40000100a00 */
[----:B0-----:R-:W-:Y:S01]  /*1d270*/  MOV R14, R18 ;  /* 0x00000012000e7202 */ /* 0x001fe20000000f00 */
[----:B------:R-:W-:Y:S01]  /*1d280*/  IMAD.MOV.U32 R15, RZ, RZ, R19 ;  /* 0x000000ffff0f7224 */ /* 0x000fe200078e0013 */
[----:B--2---:R4:W-:Y:S02]  /*1d290*/  STL.64 [R1+0x1f58], R12 ;  /* 0x001f580c01007387 */ /* 0x0049e40000100a00 */
[----:B----4-:R-:W-:Y:S01]  /*1d2a0*/  IMAD.MOV.U32 R12, RZ, RZ, R16 ;  /* 0x000000ffff0c7224 */ /* 0x010fe200078e0010 */
[----:B------:R-:W-:Y:S01]  /*1d2b0*/  MOV R13, R17 ;  /* 0x00000011000d7202 */ /* 0x000fe20000000f00 */
[----:B------:R-:W3:Y:S04]  /*1d2c0*/  LDL.LU R16, [R1+0x1fdc] ;  /* 0x001fdc0001107983 */ /* 0x000ee80000300800 */
[----:B------:R-:W3:Y:S04]  /*1d2d0*/  LDL.LU R17, [R1+0x1fd8] ;  /* 0x001fd80001117983 */ /* 0x000ee80000300800 */
[----:B------:R-:W3:Y:S04]  /*1d2e0*/  LDL.LU R18, [R1+0x1fd4] ;  /* 0x001fd40001127983 */ /* 0x000ee80000300800 */
[----:B------:R-:W3:Y:S04]  /*1d2f0*/  LDL.LU R19, [R1+0x1fd0] ;  /* 0x001fd00001137983 */ /* 0x000ee80000300800 */
[----:B------:R-:W-:Y:S04]  /*1d300*/  STL.64 [R1+0x1f78], R14 ;  /* 0x001f780e01007387 */ /* 0x000fe80000100a00 */
[----:B------:R0:W-:Y:S04]  /*1d310*/  STL.64 [R1+0x1f70], R12 ;  /* 0x001f700c01007387 */ /* 0x0001e80000100a00 */
[----:B0-----:R-:W2:Y:S04]  /*1d320*/  LDL.LU R12, [R1+0x80] ;  /* 0x00008000010c7983 */ /* 0x001ea80000300800 */
        /* <DEDUP_REMOVED lines=8> */
[----:B------:R0:W-:Y:S04]  /*1d3b0*/  STL.64 [R1+0x170], R8 ;  /* 0x0001700801007387 */ /* 0x0001e80000100a00 */
[----:B------:R1:W-:Y:S04]  /*1d3c0*/  STL.64 [R1+0x178], R10 ;  /* 0x0001780a01007387 */ /* 0x0003e80000100a00 */
[----:B0-----:R-:W1:Y:S01]  /*1d3d0*/  LDL.LU.64 R8, [R1+0x1fc8] ;  /* 0x001fc80001087983 */ /* 0x001e620000300a00 */
[----:B------:R-:W-:Y:S02]  /*1d3e0*/  MOV R14, R29 ;  /* 0x0000001d000e7202 */ /* 0x000fe40000000f00 */
[----:B------:R-:W-:Y:S01]  /*1d3f0*/  MOV R15, R28 ;  /* 0x0000001c000f7202 */ /* 0x000fe20000000f00 */
[C---:B-1----:R-:W-:Y:S01]  /*1d400*/  HMMA.16816.F32 R8, R16.reuse, R8, R24 ;  /* 0x000000081008723c */ /* 0x042fe20000001818 */
[----:B------:R-:W3:Y:S04]  /*1d410*/  LDL.LU.64 R26, [R1+0x1fc0] ;  /* 0x001fc000011a7983 */ /* 0x000ee80000300a00 */
[----:B------:R-:W3:Y:S11]  /*1d420*/  LDL.LU.64 R24, [R1+0x1fb8] ;  /* 0x001fb80001187983 */ /* 0x000ef60000300a00 */
[----:B------:R-:W-:Y:S07]  /*1d430*/  @!UPT UIADD3 URZ, URZ, URZ, URZ ;  /* 0x0000003f3f3ff290 */ /* 0x000fee000fffe03f */
[----:B------:R0:W-:Y:S01]  /*1d440*/  STL.64 [R1+0x160], R8 ;  /* 0x0001600801007387 */ /* 0x0001e20000100a00 */
[----:B------:R-:W-:Y:S01]  /*1d450*/  IMAD.MOV.U32 R29, RZ, RZ, R10 ;  /* 0x000000ffff1d7224 */ /* 0x000fe200078e000a */
[----:B------:R-:W-:Y:S02]  /*1d460*/  MOV R28, R11 ;  /* 0x0000000b001c7202 */ /* 0x000fe40000000f00 */
[----:B------:R-:W4:Y:S04]  /*1d470*/  LDL.LU.64 R10, [R1+0x1fb0] ;  /* 0x001fb000010a7983 */ /* 0x000f280000300a00 */
[----:B0-----:R-:W4:Y:S04]  /*1d480*/  LDL.LU.64 R8, [R1+0x1fa8] ;  /* 0x001fa80001087983 */ /* 0x001f280000300a00 */
[----:B------:R-:W-:Y:S01]  /*1d490*/  STL [R1+0x1ebc], R29 ;  /* 0x001ebc1d01007387 */ /* 0x000fe20000100800 */
[C---:B----4-:R-:W-:Y:S11]  /*1d4a0*/  HMMA.16816.F32 R8, R16.reuse, R20, R8 ;  /* 0x000000141008723c */ /* 0x050ff60000001808 */
[----:B------:R-:W-:Y:S11]  /*1d4b0*/  @!UPT UIADD3 URZ, URZ, URZ, URZ ;  /* 0x0000003f3f3ff290 */ /* 0x000ff6000fffe03f */
[----:B------:R-:W-:Y:S01]  /*1d4c0*/  @!UPT UIADD3 URZ, URZ, URZ, URZ ;  /* 0x0000003f3f3ff290 */ /* 0x000fe2000fffe03f */
[----:B------:R0:W-:Y:S04]  /*1d4d0*/  STL.64 [R1+0x150], R8 ;  /* 0x0001500801007387 */ /* 0x0001e80000100a00 */
[----:B------:R1:W-:Y:S04]  /*1d4e0*/  STL.64 [R1+0x158], R10 ;  /* 0x0001580a01007387 */ /* 0x0003e80000100a00 */
[----:B0-----:R-:W3:Y:S02]  /*1d4f0*/  LDL.LU.64 R8, [R1+0x1fa0] ;  /* 0x001fa00001087983 */ /* 0x001ee40000300a00 */
[----:B---3--:R-:W-:Y:S02]  /*1d500*/  HMMA.16816.F32 R16, R16, R8, R24 ;  /* 0x000000081010723c */ /* 0x008fe40000001818 */
[----:B------:R-:W3:Y:S04]  /*1d510*/  LDL.LU.64 R26, [R1+0x1f98] ;  /* 0x001f9800011a7983 */ /* 0x000ee80000300a00 */
[----:B------:R-:W4:Y:S04]  /*1d520*/  LDL.LU.64 R24, [R1+0x1f90] ;  /* 0x001f900001187983 */ /* 0x000f280000300a00 */
[----:B-1----:R-:W2:Y:S04]  /*1d530*/  LDL.LU.64 R10, [R1+0x1f88] ;  /* 0x001f8800010a7983 */ /* 0x002ea80000300a00 */
[----:B------:R-:W2:Y:S01]  /*1d540*/  LDL.LU.64 R8, [R1+0x1f80] ;  /* 0x001f800001087983 */ /* 0x000ea20000300a00 */
[----:B------:R-:W-:Y:S01]  /*1d550*/  IMAD.MOV.U32 R2, RZ, RZ, R7 ;  /* 0x000000ffff027224 */ /* 0x000fe200078e0007 */
[----:B--2---:R-:W-:Y:S02]  /*1d560*/  HMMA.16816.F32 R12, R8, R6, R12 ;  /* 0x00000006080c723c */ /* 0x004fe4000000180c */
[----:B---3--:R0:W-:Y:S04]  /*1d570*/  STL.64 [R1+0x1f18], R26 ;  /* 0x001f181a01007387 */ /* 0x0081e80000100a00 */
[----:B----4-:R-:W-:Y:S04]  /*1d580*/  STL.64 [R1+0x1f10], R24 ;  /* 0x001f101801007387 */ /* 0x010fe80000100a00 */
[----:B------:R-:W-:Y:S04]  /*1d590*/  STL.64 [R1+0x140], R16 ;  /* 0x0001401001007387 */ /* 0x000fe80000100a00 */
[----:B------:R1:W-:Y:S04]  /*1d5a0*/  STL.64 [R1+0x148], R18 ;  /* 0x0001481201007387 */ /* 0x0003e80000100a00 */
[----:B0-----:R-:W2:Y:S04]  /*1d5b0*/  LDL.LU.64 R26, [R1+0x8] ;  /* 0x00000800011a7983 */ /* 0x001ea80000300a00 */
[----:B-1----:R-:W3:Y:S04]  /*1d5c0*/  LDL.LU.64 R18, [R1+0x38] ;  /* 0x0000380001127983 */ /* 0x002ee80000300a00 */
[----:B------:R-:W-:Y:S04]  /*1d5d0*/  STL.64 [R1+0x130], R12 ;  /* 0x0001300c01007387 */ /* 0x000fe80000100a00 */
[----:B------:R0:W-:Y:S04]  /*1d5e0*/  STL.64 [R1+0x138], R14 ;  /* 0x0001380e01007387 */ /* 0x0001e80000100a00 */
[----:B0-----:R-:W2:Y:S04]  /*1d5f0*/  LDL.LU.64 R14, [R1+0x1f78] ;  /* 0x001f7800010e7983 */ /* 0x001ea80000300a00 */
[----:B------:R-:W2:Y:S04]  /*1d600*/  LDL.LU.64 R12, [R1+0x1f70] ;  /* 0x001f7000010c7983 */ /* 0x000ea80000300a00 */
[----:B------:R-:W4:Y:S01]  /*1d610*/  LDL.LU R7, [R1+0x1f68] ;  /* 0x001f680001077983 */ /* 0x000f220000300800 */
[----:B------:R-:W-:-:S03]  /*1d620*/  MOV R16, R6 ;  /* 0x0000000600107202 */ /* 0x000fc60000000f00 */
[----:B----4-:R-:W0:Y:S04]  /*1d630*/  LDSM.16.MT88.4 R4, [R7+0x15800] ;  /* 0x015800000704783b */ /* 0x010e280000004200 */
[----:B0-----:R-:W-:Y:S04]  /*1d640*/  STL.64 [R1+0x1ea0], R6 ;  /* 0x001ea00601007387 */ /* 0x001fe80000100a00 */
[----:B------:R0:W-:Y:S04]  /*1d650*/  STL.64 [R1+0x1e98], R4 ;  /* 0x001e980401007387 */ /* 0x0001e80000100a00 */
[----:B0-----:R-:W4:Y:S04]  /*1d660*/  LDL.LU R4, [R1+0x40] ;  /* 0x0000400001047983 */ /* 0x001f280000300800 */
[----:B------:R-:W4:Y:S04]  /*1d670*/  LDL.LU R5, [R1+0x44] ;  /* 0x0000440001057983 */ /* 0x000f280000300800 */
[----:B------:R-:W3:Y:S04]  /*1d680*/  LDL.LU R6, [R1+0x48] ;  /* 0x0000480001067983 */ /* 0x000ee80000300800 */
[----:B------:R-:W3:Y:S01]  /*1d690*/  LDL.LU R7, [R1+0x4c] ;  /* 0x00004c0001077983 */ /* 0x000ee20000300800 */
[C---:B--2---:R-:W-:Y:S03]  /*1d6a0*/  HMMA.16816.F32 R12, R8.reuse, R26, R12 ;  /* 0x0000001a080c723c */ /* 0x044fe6000000180c */
[----:B---3--:R-:W-:Y:S04]  /*1d6b0*/  STL.64 [R1+0x1f28], R6 ;  /* 0x001f280601007387 */ /* 0x008fe80000100a00 */
[----:B----4-:R-:W-:Y:S11]  /*1d6c0*/  STL.64 [R1+0x1f20], R4 ;  /* 0x001f200401007387 */ /* 0x010ff60000100a00 */
[----:B------:R-:W-:Y:S05]  /*1d6d0*/  @!UPT UIADD3 URZ, URZ, URZ, URZ ;  /* 0x0000003f3f3ff290 */ /* 0x000fea000fffe03f */
[----:B------:R-:W-:Y:S04]  /*1d6e0*/  STL.64 [R1+0x120], R12 ;  /* 0x0001200c01007387 */ /* 0x000fe80000100a00 */
[----:B------:R0:W-:Y:S04]  /*1d6f0*/  STL.64 [R1+0x128], R14 ;  /* 0x0001280e01007387 */ /* 0x0001e80000100a00 */
[----:B0-----:R-:W2:Y:S04]  /*1d700*/  LDL.LU.64 R14, [R1+0x1f60] ;  /* 0x001f6000010e7983 */ /* 0x001ea80000300a00 */
[----:B------:R-:W2:Y:S04]  /*1d710*/  LDL.LU.64 R12, [R1+0x1f58] ;  /* 0x001f5800010c7983 */ /* 0x000ea80000300a00 */
[----:B------:R0:W-:Y:S04]  /*1d720*/  STL.64 [R1+0x1f30], R26 ;  /* 0x001f301a01007387 */ /* 0x0001e80000100a00 */
[----:B------:R-:W3:Y:S04]  /*1d730*/  LDL.LU R24, [R1+0x60] ;  /* 0x0000600001187983 */ /* 0x000ee80000300800 */
[----:B------:R-:W3:Y:S04]  /*1d740*/  LDL.LU R25, [R1+0x64] ;  /* 0x0000640001197983 */ /* 0x000ee80000300800 */
[----:B0-----:R-:W3:Y:S04]  /*1d750*/  LDL.LU R26, [R1+0x68] ;  /* 0x00006800011a7983 */ /* 0x001ee80000300800 */
[----:B------:R-:W3:Y:S01]  /*1d760*/  LDL.LU R27, [R1+0x6c] ;  /* 0x00006c00011b7983 */ /* 0x000ee20000300800 */
[----:B--2---:R-:W-:Y:S11]  /*1d770*/  HMMA.16816.F32 R12, R8, R22, R12 ;  /* 0x00000016080c723c */ /* 0x004ff6000000180c */
[----:B------:R-:W-:Y:S11]  /*1d780*/  @!UPT UIADD3 URZ, URZ, URZ, URZ ;  /* 0x0000003f3f3ff290 */ /* 0x000ff6000fffe03f */
[----:B------:R-:W-:Y:S01]  /*1d790*/  @!UPT UIADD3 URZ, URZ, URZ, URZ ;  /* 0x0000003f3f3ff290 */ /* 0x000fe2000fffe03f */
[----:B------:R-:W-:Y:S04]  /*1d7a0*/  STL.64 [R1+0x110], R12 ;  /* 0x0001100c01007387 */ /* 0x000fe80000100a00 */
[----:B------:R0:W-:Y:S04]  /*1d7b0*/  STL.64 [R1+0x118], R14 ;  /* 0x0001180e01007387 */ /* 0x0001e80000100a00 */
[----:B0-----:R-:W2:Y:S04]  /*1d7c0*/  LDL.LU.64 R14, [R1+0x1f50] ;  /* 0x001f5000010e7983 */ /* 0x001ea80000300a00 */
[----:B------:R-:W2:Y:S01]  /*1d7d0*/  LDL.LU.64 R12, [R1+0x1f48] ;  /* 0x001f4800010c7983 */ /* 0x000ea20000300a00 */
[----:B------:R-:W-:-:S02]  /*1d7e0*/  MOV R6, R16 ;  /* 0x0000001000067202 */ /* 0x000fc40000000f00 */
[----:B------:R-:W-:Y:S01]  /*1d7f0*/  MOV R7, R2 ;  /* 0x0000000200077202 */ /* 0x000fe20000000f00 */
[----:B--2---:R-:W-:Y:S01]  /*1d800*/  HMMA.16816.F32 R8, R8, R18, R12 ;  /* 0x000000120808723c */ /* 0x004fe2000000180c */
[----:B------:R-:W3:Y:S04]  /*1d810*/  LDL.LU.64 R14, [R1+0x1f40] ;  /* 0x001f4000010e7983 */ /* 0x000ee80000300a00 */
[----:B------:R-:W3:Y:S11]  /*1d820*/  LDL.LU.64 R12, [R1+0x1f38] ;  /* 0x001f3800010c7983 */ /* 0x000ef60000300a00 */
[----:B------:R-:W-:Y:S07]  /*1d830*/  @!UPT UIADD3 URZ, URZ, URZ, URZ ;  /* 0x0000003f3f3ff290 */ /* 0x000fee000fffe03f */
[----:B------:R0:W-:Y:S04]  /*1d840*/  STL.64 [R1+0x100], R8 ;  /* 0x0001000801007387 */ /* 0x0001e80000100a00 */
[----:B------:R1:W-:Y:S04]  /*1d850*/  STL.64 [R1+0x108], R10 ;  /* 0x0001080a01007387 */ /* 0x0003e80000100a00 */
[----:B0-----:R-:W2:Y:S04]  /*1d860*/  LDL.LU R8, [R1+0x50] ;  /* 0x0000500001087983 */ /* 0x001ea80000300800 */
[----:B------:R-:W2:Y:S04]  /*1d870*/  LDL.LU R9, [R1+0x54] ;  /* 0x0000540001097983 */ /* 0x000ea80000300800 */
[----:B-1----:R-:W2:Y:S04]  /*1d880*/  LDL.LU R10, [R1+0x58] ;  /* 0x00005800010a7983 */ /* 0x002ea80000300800 */
[----:B------:R-:W2:Y:S01]  /*1d890*/  LDL.LU R11, [R1+0x5c] ;  /* 0x00005c00010b7983 */ /* 0x000ea20000300800 */
[C---:B---3--:R-:W-:Y:S03]  /*1d8a0*/  HMMA.16816.F32 R4, R12.reuse, R6, R24 ;  /* 0x000000060c04723c */ /* 0x048fe60000001818 */
[----:B------:R-:W2:Y:S11]  /*1d8b0*/  LDL.LU.64 R26, [R1+0x1f30] ;  /* 0x001f3000011a7983 */ /* 0x000eb60000300a00 */
[----:B------:R-:W-:Y:S09]  /*1d8c0*/  @!UPT UIADD3 URZ, URZ, URZ, URZ ;  /* 0x0000003f3f3ff290 */ /* 0x000ff2000fffe03f */
[----:B------:R-:W-:Y:S04]  /*1d8d0*/  STL.64 [R1+0xf0], R4 ;  /* 0x0000f00401007387 */ /* 0x000fe80000100a00 */
[----:B------:R0:W-:Y:S04]  /*1d8e0*/  STL.64 [R1+0xf8], R6 ;  /* 0x0000f80601007387 */ /* 0x0001e80000100a00 */
[----:B0-----:R-:W3:Y:S04]  /*1d8f0*/  LDL.LU.64 R6, [R1+0x1f28] ;  /* 0x001f280001067983 */ /* 0x001ee80000300a00 */
[----:B------:R-:W3:Y:S01]  /*1d900*/  LDL.LU.64 R4, [R1+0x1f20] ;  /* 0x001f200001047983 */ /* 0x000ee20000300a00 */
[C---:B--2---:R-:W-:Y:S01]  /*1d910*/  HMMA.16816.F32 R8, R12.reuse, R26, R8 ;  /* 0x0000001a0c08723c */ /* 0x044fe20000001808 */
[----:B------:R-:W-:Y:S01]  /*1d920*/  IMAD.MOV.U32 R29, RZ, RZ, R26 ;  /* 0x000000ffff1d7224 */ /* 0x000fe200078e001a */
[----:B------:R-:W-:Y:S11]  /*1d930*/  MOV R2, R27 ;  /* 0x0000001b00027202 */ /* 0x000ff60000000f00 */
[----:B------:R-:W-:Y:S10]  /*1d940*/  @!UPT UIADD3 URZ, URZ, URZ, URZ ;  /* 0x0000003f3f3ff290 */ /* 0x000ff4000fffe03f */
[----:B------:R-:W-:Y:S04]  /*1d950*/  STL.64 [R1+0xe0], R8 ;  /* 0x0000e00801007387 */ /* 0x000fe80000100a00 */
[----:B------:R3:W-:Y:S04]  /*1d960*/  STL.64 [R1+0xe8], R10 ;  /* 0x0000e80a01007387 */ /* 0x0007e80000100a00 */
[----:B------:R-:W2:Y:S04]  /*1d970*/  LDL.LU.64 R26, [R1+0x1f18] ;  /* 0x001f1800011a7983 */ /* 0x000ea80000300a00 */
[----:B------:R-:W2:Y:S01]  /*1d980*/  LDL.LU.64 R24, [R1+0x1f10] ;  /* 0x001f100001187983 */ /* 0x000ea20000300a00 */
[C---:B---3--:R-:W-:Y:S11]  /*1d990*/  HMMA.16816.F32 R8, R12.reuse, R22, R4 ;  /* 0x000000160c08723c */ /* 0x048ff60000001804 */
[----:B------:R-:W-:Y:S11]  /*1d9a0*/  @!UPT UIADD3 URZ, URZ, URZ, URZ ;  /* 0x0000003f3f3ff290 */ /* 0x000ff6000fffe03f */
[----:B------:R-:W-:Y:S01]  /*1d9b0*/  @!UPT UIADD3 URZ, URZ, URZ, URZ ;  /* 0x0000003f3f3ff290 */ /* 0x000fe2000fffe03f */
[----:B------:R-:W-:Y:S04]  /*1d9c0*/  STL.64 [R1+0xb0], R8 ;  /* 0x0000b00801007387 */ /* 0x000fe80000100a00 */
[----:B------:R2:W-:Y:S01]  /*1d9d0*/  STL.64 [R1+0xb8], R10 ;  /* 0x0000b80a01007387 */ /* 0x0005e20000100a00 */
[----:B------:R-:W-:Y:S01]  /*1d9e0*/  MOV R7, R22 ;  /* 0x0000001600077202 */ /* 0x000fe20000000f00 */
[----:B------:R-:W-:Y:S02]  /*1d9f0*/  IMAD.MOV.U32 R6, RZ, RZ, R23 ;  /* 0x000000ffff067224 */ /* 0x000fe400078e0017 */
[----:B------:R-:W3:Y:S04]  /*1da00*/  LDL.LU.64 R22, [R1+0x1f08] ;  /* 0x001f080001167983 */ /* 0x000ee80000300a00 */
[----:B------:R-:W4:Y:S01]  /*1da10*/  LDL.LU.64 R20, [R1+0x1f00] ;  /* 0x001f000001147983 */ /* 0x000f220000300a00 */
[----:B--2---:R-:W-:Y:S11]  /*1da20*/  HMMA.16816.F32 R8, R12, R18, R24 ;  /* 0x000000120c08723c */ /* 0x004ff60000001818 */
[----:B------:R-:W-:Y:S11]  /*1da30*/  @!UPT UIADD3 URZ, URZ, URZ, URZ ;  /* 0x0000003f3f3ff290 */ /* 0x000ff6000fffe03f */
[----:B------:R-:W-:Y:S01]  /*1da40*/  @!UPT UIADD3 URZ, URZ, URZ, URZ ;  /* 0x0000003f3f3ff290 */ /* 0x000fe2000fffe03f */
[----:B------:R-:W-:Y:S04]  /*1da50*/  STL.64 [R1+0xc0], R8 ;  /* 0x0000c00801007387 */ /* 0x000fe80000100a00 */
[----:B------:R-:W-:Y:S04]  /*1da60*/  STL.64 [R1+0xc8], R10 ;  /* 0x0000c80a01007387 */ /* 0x000fe80000100a00 */
[----:B------:R-:W2:Y:S01]  /*1da70*/  LDL R15, [R1+0x10d8] ;  /* 0x0010d800010f7983 */ /* 0x000ea20000100800 */
[----:B------:R-:W-:-:S03]  /*1da80*/  MOV R5, R18 ;  /* 0x0000001200057202 */ /* 0x000fc60000000f00 */
[----:B------:R-:W3:Y:S01]  /*1da90*/  LDL R14, [R1+0x3c0] ;  /* 0x0003c000010e7983 */ /* 0x000ee20000100800 */
[----:B------:R-:W-:Y:S01]  /*1daa0*/  MOV R4, R19 ;  /* 0x0000001300047202 */ /* 0x000fe20000000f00 */
[----:B------:R-:W-:Y:S02]  /*1dab0*/  IMAD.MOV.U32 R19, RZ, RZ, R0 ;  /* 0x000000ffff137224 */ /* 0x000fe400078e0000 */
[----:B--2---:R-:W-:Y:S04]  /*1dac0*/  STL [R1+0x1ec0], R15 ;  /* 0x001ec00f01007387 */ /* 0x004fe80000100800 */
[----:B------:R-:W2:Y:S04]  /*1dad0*/  LDL.LU R16, [R1+0x1a0] ;  /* 0x0001a00001107983 */ /* 0x000ea80000300800 */
[----:B------:R-:W2:Y:S04]  /*1dae0*/  LDL.LU R17, [R1+0x1a4] ;  /* 0x0001a40001117983 */ /* 0x000ea80000300800 */
[----:B------:R-:W2:Y:S04]  /*1daf0*/  LDL.LU R18, [R1+0x1a8] ;  /* 0x0001a80001127983 */ /* 0x000ea80000300800 */
[----:B------:R-:W3:Y:S04]  /*1db00*/  LDL.LU R0, [R1+0x1ef8] ;  /* 0x001ef80001007983 */ /* 0x000ee80000300800 */
[----:B--2---:R0:W-:Y:S04]  /*1db10*/  STL.64 [R1+0x1ed0], R18 ;  /* 0x001ed01201007387 */ /* 0x0041e80000100a00 */
[----:B------:R-:W-:Y:S04]  /*1db20*/  STL.64 [R1+0x1ec8], R16 ;  /* 0x001ec81001007387 */ /* 0x000fe80000100a00 */
[----:B---3--:R-:W1:Y:S04]  /*1db30*/  LDSM.16.MT88.4 R8, [R0+0x16000] ;  /* 0x016000000008783b */ /* 0x008e680000004200 */
[----:B0-----:R-:W2:Y:S04]  /*1db40*/  LDL.LU.64 R18, [R1+0x28] ;  /* 0x0000280001127983 */ /* 0x001ea80000300a00 */
[----:B------:R-:W3:Y:S01]  /*1db50*/  LDL R25, [R1+0x10d0] ;  /* 0x0010d00001197983 */ /* 0x000ee20000100800 */
[----:B------:R-:W-:-:S02]  /*1db60*/  MOV R26, R7 ;  /* 0x00000007001a7202 */ /* 0x000fc40000000f00 */
[----:B------:R-:W-:-:S05]  /*1db70*/  MOV R27, R6 ;  /* 0x00000006001b7202 */ /* 0x000fca0000000f00 */
[----:B------:R-:W-:Y:S04]  /*1db80*/  STL.64 [R1+0x1ee0], R26 ;  /* 0x001ee01a01007387 */ /* 0x000fe80000100a00 */
[----:B---3--:R0:W-:Y:S04]  /*1db90*/  STL [R1+0x1ed8], R25 ;  /* 0x001ed81901007387 */ /* 0x0081e80000100800 */
[----:B------:R-:W3:Y:S04]  /*1dba0*/  LDL.LU R24, [R1+0x180] ;  /* 0x0001800001187983 */ /* 0x000ee80000300800 */
[----:B0-----:R-:W3:Y:S04]  /*1dbb0*/  LDL.LU R25, [R1+0x184] ;  /* 0x0001840001197983 */ /* 0x001ee80000300800 */
[----:B------:R-:W3:Y:S04]  /*1dbc0*/  LDL.LU R26, [R1+0x188] ;  /* 0x00018800011a7983 */ /* 0x000ee80000300800 */
[----:B------:R-:W3:Y:S04]  /*1dbd0*/  LDL.LU R27, [R1+0x18c] ;  /* 0x00018c00011b7983 */ /* 0x000ee80000300800 */
[----:B-1----:R0:W-:Y:S04]  /*1dbe0*/  STL.64 [R1+0x1e80], R10 ;  /* 0x001e800a01007387 */ /* 0x0021e80000100a00 */
[----:B------:R-:W-:Y:S01]  /*1dbf0*/  STL.64 [R1+0x1e78], R8 ;  /* 0x001e780801007387 */ /* 0x000fe20000100a00 */
[----:B0-----:R-:W-:Y:S01]  /*1dc00*/  MOV R11, R4 ;  /* 0x00000004000b7202 */ /* 0x001fe20000000f00 */
[----:B------:R-:W-:-:S02]  /*1dc10*/  IMAD.MOV.U32 R10, RZ, RZ, R5 ;  /* 0x000000ffff0a7224 */ /* 0x000fc400078e0005 */
[----:B------:R-:W2:Y:S04]  /*1dc20*/  LDL.LU R4, [R1+0x190] ;  /* 0x0001900001047983 */ /* 0x000ea80000300800 */
[----:B------:R-:W2:Y:S04]  /*1dc30*/  LDL.LU R5, [R1+0x194] ;  /* 0x0001940001057983 */ /* 0x000ea80000300800 */
[----:B------:R-:W2:Y:S01]  /*1dc40*/  LDL.LU R6, [R1+0x198] ;  /* 0x0001980001067983 */ /* 0x000ea20000300800 */
[----:B------:R-:W-:-:S05]  /*1dc50*/  MOV R7, R23 ;  /* 0x0000001700077202 */ /* 0x000fca0000000f00 */
[----:B--2---:R4:W-:Y:S04]  /*1dc60*/  STL.64 [R1+0x1eb0], R6 ;  /* 0x001eb00601007387 */ /* 0x0049e80000100a00 */
[----:B------:R0:W-:Y:S01]  /*1dc70*/  STL.64 [R1+0x1ea8], R4 ;  /* 0x001ea80401007387 */ /* 0x0001e20000100a00 */
[----:B----4-:R-:W-:Y:S01]  /*1dc80*/  MOV R6, R20 ;  /* 0x0000001400067202 */ /* 0x010fe20000000f00 */
[----:B0-----:R-:W-:Y:S01]  /*1dc90*/  IMAD.MOV.U32 R4, RZ, RZ, R22 ;  /* 0x000000ffff047224 */ /* 0x001fe200078e0016 */
[----:B------:R-:W-:Y:S02]  /*1dca0*/  MOV R5, R21 ;  /* 0x0000001500057202 */ /* 0x000fe40000000f00 */
[----:B------:R-:W0:Y:S04]  /*1dcb0*/  LDSM.16.M88.4 R20, [R14+0x180] ;  /* 0x000180000e14783b */ /* 0x000e280000000200 */
[----:B0-----:R-:W-:Y:S04]  /*1dcc0*/  STL.64 [R1+0x80], R20 ;  /* 0x0000801401007387 */ /* 0x001fe80000100a00 */
[----:B------:R-:W-:Y:S04]  /*1dcd0*/  STL.64 [R1+0x88], R22 ;  /* 0x0000881601007387 */ /* 0x000fe80000100a00 */
[----:B------:R-:W0:Y:S04]  /*1dce0*/  LDSM.16.M88.4 R20, [R14+0x4180] ;  /* 0x004180000e14783b */ /* 0x000e280000000200 */
[----:B0-----:R-:W-:Y:S01]  /*1dcf0*/  STL.64 [R1+0x70], R20 ;  /* 0x0000701401007387 */ /* 0x001fe20000100a00 */
[----:B------:R-:W-:-:S02]  /*1dd00*/  MOV R9, R20 ;  /* 0x0000001400097202 */ /* 0x000fc40000000f00 */
[----:B------:R-:W-:Y:S01]  /*1dd10*/  MOV R8, R21 ;  /* 0x0000001500087202 */ /* 0x000fe20000000f00 */
[----:B------:R-:W-:Y:S04]  /*1dd20*/  STL.64 [R1+0x78], R22 ;  /* 0x0000781601007387 */ /* 0x000fe80000100a00 */
[----:B------:R-:W0:Y:S04]  /*1dd30*/  LDSM.16.M88.4 R20, [R14+0x8180] ;  /* 0x008180000e14783b */ /* 0x000e280000000200 */
[----:B------:R-:W1:Y:S04]  /*1dd40*/  LDSM.16.M88.4 R12, [R14+0xc180] ;  /* 0x00c180000e0c783b */ /* 0x000e680000000200 */
[----:B0-----:R-:W-:Y:S04]  /*1dd50*/  STL.64 [R1+0x60], R20 ;  /* 0x0000601401007387 */ /* 0x001fe80000100a00 */
[----:B------:R0:W-:Y:S04]  /*1dd60*/  STL.64 [R1+0x68], R22 ;  /* 0x0000681601007387 */ /* 0x0001e80000100a00 */
[----:B0-----:R-:W3:Y:S04]  /*1dd70*/  LDL.LU.64 R22, [R1+0x1ef0] ;  /* 0x001ef00001167983 */ /* 0x001ee80000300a00 */
[----:B------:R-:W3:Y:S01]  /*1dd80*/  LDL.LU.64 R20, [R1+0x1ee8] ;  /* 0x001ee80001147983 */ /* 0x000ee20000300a00 */
[----:B------:R-:W-:Y:S01]  /*1dd90*/  IMAD.MOV.U32 R7, RZ, RZ, R3 ;  /* 0x000000ffff077224 */ /* 0x000fe200078e0003 */
[----:B------:R-:W-:Y:S01]  /*1dda0*/  MOV R3, R19 ;  /* 0x0000001300037202 */ /* 0x000fe20000000f00 */
[C---:B---3--:R-:W-:Y:S11]  /*1ddb0*/  HMMA.16816.F32 R24, R20.reuse, R18, R24 ;  /* 0x000000121418723c */ /* 0x048ff60000001818 */
[----:B------:R-:W-:Y:S11]  /*1ddc0*/  @!UPT UIADD3 URZ, URZ, URZ, URZ ;  /* 0x0000003f3f3ff290 */ /* 0x000ff6000fffe03f */
[----:B------:R-:W-:Y:S01]  /*1ddd0*/  @!UPT UIADD3 URZ, URZ, URZ, URZ ;  /* 0x0000003f3f3ff290 */ /* 0x000fe2000fffe03f */
[----:B------:R0:W-:Y:S01]  /*1dde0*/  STL.64 [R1+0xd0], R24 ;  /* 0x0000d01801007387 */ /* 0x0001e20000100a00 */
[----:B------:R2:W-:Y:S02]  /*1ddf0*/  STL.64 [R1+0xd8], R26 ;  /* 0x0000d81a01007387 */ /* 0x0005e40000100a00 */
[----:B0-----:R-:W-:Y:S01]  /*1de00*/  IMAD.MOV.U32 R24, RZ, RZ, R18 ;  /* 0x000000ffff187224 */ /* 0x001fe200078e0012 */
[----:B--2---:R-:W2:Y:S01]  /*1de10*/  LDL.LU.64 R26, [R1+0x1ee0] ;  /* 0x001ee000011a7983 */ /* 0x004ea20000300a00 */
[----:B------:R-:W3:Y:S02]  /*1de20*/  LDL.LU R25, [R1+0x1ed8] ;  /* 0x001ed80001197983 */ /* 0x000ee40000300800 */
[----:B------:R-:W4:Y:S02]  /*1de30*/  LDL.LU.64 R18, [R1+0x1ed0] ;  /* 0x001ed00001127983 */ /* 0x000f240000300a00 */
[----:B------:R-:W4:Y:S01]  /*1de40*/  LDL.LU.64 R16, [R1+0x1ec8] ;  /* 0x001ec80001107983 */ /* 0x000f220000300a00 */
[----:B-1----:R-:W-:Y:S01]  /*1de50*/  STL.64 [R1+0x90], R12 ;  /* 0x0000900c01007387 */ /* 0x002fe20000100a00 */
[----:B------:R0:W-:Y:S03]  /*1de60*/  STL.64 [R1+0x98], R14 ;  /* 0x0000980e01007387 */ /* 0x0001e60000100a00 */
[----:B0-----:R-:W2:Y:S04]  /*1de70*/  LDL.LU R15, [R1+0x1ec0] ;  /* 0x001ec000010f7983 */ /* 0x001ea80000300800 */
[----:B--2---:R-:W0:Y:S04]  /*1de80*/  LDSM.16.MT88.4 R12, [R15+0x16000] ;  /* 0x016000000f0c783b */ /* 0x004e280000004200 */
[----:B0-----:R0:W-:Y:S01]  /*1de90*/  STL.64 [R1+0x1e50], R14 ;  /* 0x001e500e01007387 */ /* 0x0011e20000100a00 */
[----:B------:R1:W-:Y:S01]  /*1dea0*/  STL.64 [R1+0x1e48], R12 ;  /* 0x001e480c01007387 */ /* 0x0003e20000100a00 */
[----:B0-----:R-:W-:Y:S01]  /*1deb0*/  MOV R14, R29 ;  /* 0x0000001d000e7202 */ /* 0x001fe20000000f00 */
[----:B------:R-:W-:Y:S01]  /*1dec0*/  IMAD.MOV.U32 R15, RZ, RZ, R2 ;  /* 0x000000ffff0f7224 */ /* 0x000fe200078e0002 */
[----:B------:R-:W2:Y:S01]  /*1ded0*/  LDL.LU R29, [R1+0x1ebc] ;  /* 0x001ebc00011d7983 */ /* 0x000ea20000300800 */
[----:B------:R-:W2:Y:S05]  /*1dee0*/  LDL.LU R2, [R1+0x1eb8] ;  /* 0x001eb80001027983 */ /* 0x000eaa0000300800 */
[C---:B----4-:R-:W-:Y:S01]  /*1def0*/  HMMA.16816.F32 R16, R20.reuse, R14, R16 ;  /* 0x0000000e1410723c */ /* 0x050fe20000001810 */
[----:B------:R0:W-:Y:S01]  /*1df00*/  STL.64 [R1+0x1e90], R14 ;  /* 0x001e900e01007387 */ /* 0x0001e20000100a00 */
[----:B-1----:R-:W4:Y:S11]  /*1df10*/  LDL.LU R12, [R1+0x170] ;  /* 0x00017000010c7983 */ /* 0x002f360000300800 */
[----:B------:R-:W-:Y:S10]  /*1df20*/  @!UPT UIADD3 URZ, URZ, URZ, URZ ;  /* 0x0000003f3f3ff290 */ /* 0x000ff4000fffe03f */
[----:B------:R-:W-:Y:S01]  /*1df30*/  STL.64 [R1+0x180], R16 ;  /* 0x0001801001007387 */ /* 0x000fe20000100a00 */
[----:B------:R-:W-:Y:S02]  /*1df40*/  STL.64 [R1+0x188], R18 ;  /* 0x0001881201007387 */ /* 0x000fe40000100a00 */
[----:B------:R-:W4:Y:S02]  /*1df50*/  LDL.LU R13, [R1+0x174] ;  /* 0x00017400010d7983 */ /* 0x000f240000300800 */
[----:B0-----:R-:W4:Y:S01]  /*1df60*/  LDL.LU R14, [R1+0x178] ;  /* 0x00017800010e7983 */ /* 0x001f220000300800 */
[----:B------:R-:W4:Y:S04]  /*1df70*/  LDL.LU R15, [R1+0x17c] ;  /* 0x00017c00010f7983 */ /* 0x000f280000300800 */
[----:B--2---:R-:W0:Y:S04]  /*1df80*/  LDSM.16.MT88.4 R16, [R2+0x16000] ;  /* 0x016000000210783b */ /* 0x004e280000004200 */
[----:B0-----:R-:W-:Y:S01]  /*1df90*/  STL.64 [R1+0x1e18], R18 ;  /* 0x001e181201007387 */ /* 0x001fe20000100a00 */
[----:B------:R0:W-:Y:S03]  /*1dfa0*/  STL.64 [R1+0x1e10], R16 ;  /* 0x001e101001007387 */ /* 0x0001e60000100a00 */
[----:B0-----:R-:W2:Y:S01]  /*1dfb0*/  LDL.LU.64 R16, [R1+0x80] ;  /* 0x0000800001107983 */ /* 0x001ea20000300a00 */
[C---:B------:R-:W-:Y:S03]  /*1dfc0*/  HMMA.16816.F32 R4, R20.reuse, R26, R4 ;  /* 0x0000001a1404723c */ /* 0x040fe60000001804 */
[----:B--2---:R0:W-:Y:S04]  /*1dfd0*/  STL.64 [R1+0x1e88], R16 ;  /* 0x001e881001007387 */ /* 0x0041e80000100a00 */
[----:B0-----:R-:W2:Y:S01]  /*1dfe0*/  LDL.LU R16, [R1+0x160] ;  /* 0x0001600001107983 */ /* 0x001ea20000300800 */
[----:B------:R-:W2:Y:S11]  /*1dff0*/  LDL.LU R17, [R1+0x164] ;  /* 0x0001640001117983 */ /* 0x000eb60000300800 */
[----:B------:R-:W-:Y:S04]  /*1e000*/  @!UPT UIADD3 URZ, URZ, URZ, URZ ;  /* 0x0000003f3f3ff290 */ /* 0x000fe8000fffe03f */
[----:B------:R-:W-:Y:S02]  /*1e010*/  STL.64 [R1+0x1a0], R4 ;  /* 0x0001a00401007387 */ /* 0x000fe40000100a00 */
[----:B------:R0:W-:Y:S02]  /*1e020*/  STL.64 [R1+0x1a8], R6 ;  /* 0x0001a80601007387 */ /* 0x0001e40000100a00 */
[----:B0-----:R-:W2:Y:S01]  /*1e030*/  LDL.LU.64 R6, [R1+0x1eb0] ;  /* 0x001eb00001067983 */ /* 0x001ea20000300a00 */
[----:B------:R-:W2:Y:S02]  /*1e040*/  LDL.LU.64 R4, [R1+0x1ea8] ;  /* 0x001ea80001047983 */ /* 0x000ea40000300a00 */
[----:B--2---:R-:W-:Y:S01]  /*1e050*/  HMMA.16816.F32 R20, R20, R10, R4 ;  /* 0x0000000a1414723c */ /* 0x004fe20000001804 */
[----:B------:R-:W4:Y:S01]  /*1e060*/  LDL.LU.64 R6, [R1+0x1ea0] ;  /* 0x001ea00001067983 */ /* 0x000f220000300a00 */
[----:B------:R-:W4:Y:S11]  /*1e070*/  LDL.LU.64 R4, [R1+0x1e98] ;  /* 0x001e980001047983 */ /* 0x000f360000300a00 */
[----:B------:R-:W-:Y:S10]  /*1e080*/  @!UPT UIADD3 URZ, URZ, URZ, URZ ;  /* 0x0000003f3f3ff290 */ /* 0x000ff4000fffe03f */
[----:B------:R-:W-:Y:S01]  /*1e090*/  STL.64 [R1+0x190], R20 ;  /* 0x0001901401007387 */ /* 0x000fe20000100a00 */
[----:B------:R0:W-:Y:S02]  /*1e0a0*/  STL.64 [R1+0x198], R22 ;  /* 0x0001981601007387 */ /* 0x0001e40000100a00 */
[----:B0-----:R-:W-:Y:S01]  /*1e0b0*/  IMAD.MOV.U32 R22, RZ, RZ, R24 ;  /* 0x000000ffff167224 */ /* 0x001fe200078e0018 */
[----:B------:R-:W-:-:S07]  /*1e0c0*/  MOV R23, R3 ;  /* 0x0000000300177202 */ /* 0x000fce0000000f00 */
[C---:B----4-:R-:W-:Y:S01]  /*1e0d0*/  HMMA.16816.F32 R20, R4.reuse, R22, R12 ;  /* 0x000000160414723c */ /* 0x050fe2000000180c */
[----:B------:R-:W2:Y:S01]  /*1e0e0*/  LDL.LU.64 R14, [R1+0x1e90] ;  /* 0x001e9000010e7983 */ /* 0x000ea20000300a00 */
[----:B------:R-:W-:Y:S02]  /*1e0f0*/  MOV R18, R29 ;  /* 0x0000001d00127202 */ /* 0x000fe40000000f00 */
[----:B------:R-:W-:Y:S11]  /*1e100*/  MOV R19, R28 ;  /* 0x0000001c00137202 */ /* 0x000ff60000000f00 */
[----:B------:R-:W-:Y:S08]  /*1e110*/  @!UPT UIADD3 URZ, URZ, URZ, URZ ;  /* 0x0000003f3f3ff290 */ /* 0x000ff0000fffe03f */
[----:B------:R-:W-:Y:S01]  /*1e120*/  STL [R1+0x170], R20 ;  /* 0x0001701401007387 */ /* 0x000fe20000100800 */
[----:B------:R-:W-:Y:S01]  /*1e130*/  MOV R29, R21 ;  /* 0x00000015001d7202 */ /* 0x000fe20000000f00 */
[----:B------:R-:W-:Y:S01]  /*1e140*/  IMAD.MOV.U32 R28, RZ, RZ, R22 ;  /* 0x000000ffff1c7224 */ /* 0x000fe200078e0016 */
[----:B------:R-:W-:Y:S02]  /*1e150*/  MOV R3, R23 ;  /* 0x0000001700037202 */ /* 0x000fe40000000f00 */
[----:B---3--:R-:W0:Y:S01]  /*1e160*/  LDSM.16.MT88.4 R20, [R25+0x16000] ;  /* 0x016000001914783b */ /* 0x008e220000004200 */
[C---:B--2---:R-:W-:Y:S03]  /*1e170*/  HMMA.16816.F32 R12, R4.reuse, R14, R16 ;  /* 0x0000000e040c723c */ /* 0x044fe60000001810 */
[----:B------:R-:W2:Y:S11]  /*1e180*/  LDL.LU R16, [R1+0x140] ;  /* 0x0001400001107983 */ /* 0x000eb60000300800 */
[----:B------:R-:W-:Y:S09]  /*1e190*/  @!UPT UIADD3 URZ, URZ, URZ, URZ ;  /* 0x0000003f3f3ff290 */ /* 0x000ff2000fffe03f */
[----:B------:R-:W-:Y:S01]  /*1e1a0*/  STL.64 [R1+0x160], R12 ;  /* 0x0001600c01007387 */ /* 0x000fe20000100a00 */
[----:B------:R1:W-:Y:S02]  /*1e1b0*/  STL.64 [R1+0x168], R14 ;  /* 0x0001680e01007387 */ /* 0x0003e40000100a00 */
[----:B------:R-:W2:Y:S02]  /*1e1c0*/  LDL.LU R17, [R1+0x144] ;  /* 0x0001440001117983 */ /* 0x000ea40000300800 */
[----:B------:R-:W2:Y:S01]  /*1e1d0*/  LDL.LU R18, [R1+0x148] ;  /* 0x0001480001127983 */ /* 0x000ea20000300800 */
[----:B------:R-:W2:Y:S04]  /*1e1e0*/  LDL.LU R19, [R1+0x14c] ;  /* 0x00014c0001137983 */ /* 0x000ea80000300800 */
[----:B-1----:R-:W3:Y:S01]  /*1e1f0*/  LDL R15, [R1+0x10d8] ;  /* 0x0010d800010f7983 */ /* 0x002ee20000100800 */
[----:B0-----:R-:W-:Y:S02]  /*1e200*/  STL.64 [R1+0x1de8], R22 ;  /* 0x001de81601007387 */ /* 0x001fe40000100a00 */
[----:B------:R0:W-:Y:S02]  /*1e210*/  STL.64 [R1+0x1de0], R20 ;  /* 0x001de01401007387 */ /* 0x0001e40000100a00 */
[----:B0-----:R-:W4:Y:S01]  /*1e220*/  LDL.LU R20, [R1+0x150] ;  /* 0x0001500001147983 */ /* 0x001f220000300800 */
[----:B------:R-:W4:Y:S02]  /*1e230*/  LDL.LU R21, [R1+0x154] ;  /* 0x0001540001157983 */ /* 0x000f240000300800 */
[----:B------:R-:W4:Y:S02]  /*1e240*/  LDL.LU R22, [R1+0x158] ;  /* 0x0001580001167983 */ /* 0x000f240000300800 */
[----:B------:R-:W4:Y:S01]  /*1e250*/  LDL.LU R23, [R1+0x15c] ;  /* 0x00015c0001177983 */ /* 0x000f220000300800 */
[----:B------:R-:W2:Y:S01]  /*1e260*/  LDL.LU.64 R12, [R1+0x90] ;  /* 0x00009000010c7983 */ /* 0x000ea20000300a00 */
[C---:B----4-:R-:W-:Y:S03]  /*1e270*/  HMMA.16816.F32 R20, R4.reuse, R26, R20 ;  /* 0x0000001a0414723c */ /* 0x050fe60000001814 */
[----:B---3--:R-:W-:Y:S04]  /*1e280*/  STL [R1+0x1e60], R15 ;  /* 0x001e600f01007387 */ /* 0x008fe80000100800 */
[----:B------:R-:W0:Y:S11]  /*1e290*/  LDSM.16.MT88.4 R24, [R0+0x16800] ;  /* 0x016800000018783b */ /* 0x000e360000004200 */
[----:B------:R-:W-:Y:S05]  /*1e2a0*/  @!UPT UIADD3 URZ, URZ, URZ, URZ ;  /* 0x0000003f3f3ff290 */ /* 0x000fea000fffe03f */
[----:B------:R-:W-:Y:S01]  /*1e2b0*/  STL.64 [R1+0x150], R20 ;  /* 0x0001501401007387 */ /* 0x000fe20000100a00 */
[----:B------:R-:W-:Y:S02]  /*1e2c0*/  STL.64 [R1+0x158], R22 ;  /* 0x0001581601007387 */ /* 0x000fe40000100a00 */
[----:B--2---:R1:W-:Y:S02]  /*1e2d0*/  STL.64 [R1+0x1e58], R12 ;  /* 0x001e580c01007387 */ /* 0x0043e40000100a00 */
[----:B-1----:R-:W2:Y:S01]  /*1e2e0*/  LDL.LU R12, [R1+0x120] ;  /* 0x00012000010c7983 */ /* 0x002ea20000300800 */
[----:B------:R-:W2:Y:S02]  /*1e2f0*/  LDL.LU R13, [R1+0x124] ;  /* 0x00012400010d7983 */ /* 0x000ea40000300800 */
[----:B------:R-:W3:Y:S02]  /*1e300*/  LDL.LU R14, [R1+0x128] ;  /* 0x00012800010e7983 */ /* 0x000ee40000300800 */
[----:B------:R-:W3:Y:S02]  /*1e310*/  LDL.LU R15, [R1+0x12c] ;  /* 0x00012c00010f7983 */ /* 0x000ee40000300800 */
[----:B---3--:R-:W-:Y:S01]  /*1e320*/  STL.64 [R1+0x1e70], R14 ;  /* 0x001e700e01007387 */ /* 0x008fe20000100a00 */
[----:B--2---:R1:W-:Y:S03]  /*1e330*/  STL.64 [R1+0x1e68], R12 ;  /* 0x001e680c01007387 */ /* 0x0043e60000100a00 */
[----:B-1----:R-:W2:Y:S01]  /*1e340*/  LDL.LU R12, [R1+0x130] ;  /* 0x00013000010c7983 */ /* 0x002ea20000300800 */
[----:B------:R-:W2:Y:S02]  /*1e350*/  LDL.LU R13, [R1+0x134] ;  /* 0x00013400010d7983 */ /* 0x000ea40000300800 */
[----:B------:R-:W2:Y:S02]  /*1e360*/  LDL.LU R14, [R1+0x138] ;  /* 0x00013800010e7983 */ /* 0x000ea40000300800 */
[----:B------:R-:W2:Y:S01]  /*1e370*/  LDL.LU R15, [R1+0x13c] ;  /* 0x00013c00010f7983 */ /* 0x000ea20000300800 */
[----:B------:R-:W3:Y:S01]  /*1e380*/  LDL.LU R20, [R1+0xb0] ;  /* 0x0000b00001147983 */ /* 0x000ee20000300800 */
[----:B------:R-:W3:Y:S02]  /*1e390*/  LDL.LU R21, [R1+0xb4] ;  /* 0x0000b40001157983 */ /* 0x000ee40000300800 */
[----:B------:R-:W4:Y:S02]  /*1e3a0*/  LDL.LU R22, [R1+0xb8] ;  /* 0x0000b80001167983 */ /* 0x000f240000300800 */
[----:B------:R-:W4:Y:S01]  /*1e3b0*/  LDL.LU R23, [R1+0xbc] ;  /* 0x0000bc0001177983 */ /* 0x000f220000300800 */
[----:B------:R-:W-:Y:S01]  /*1e3c0*/  HMMA.16816.F32 R4, R4, R10, R16 ;  /* 0x0000000a0404723c */ /* 0x000fe20000001810 */
[----:B----4-:R-:W-:Y:S01]  /*1e3d0*/  STL.64 [R1+0x1e30], R22 ;  /* 0x001e301601007387 */ /* 0x010fe20000100a00 */
[----:B---3--:R1:W-:Y:S02]  /*1e3e0*/  STL.64 [R1+0x1e28], R20 ;  /* 0x001e281401007387 */ /* 0x0083e40000100a00 */
[----:B0-----:R-:W-:Y:S02]  /*1e3f0*/  STL [R1+0x1dac], R26 ;  /* 0x001dac1a01007387 */ /* 0x001fe40000100800 */
[----:B------:R-:W-:Y:S01]  /*1e400*/  STL [R1+0x1da8], R27 ;  /* 0x001da81b01007387 */ /* 0x000fe20000100800 */
[----:B------:R0:W-:Y:S01]  /*1e410*/  STL.64 [R1+0x1e20], R24 ;  /* 0x001e201801007387 */ /* 0x0001e20000100a00 */
[----:B-1----:R-:W-:-:S03]  /*1e420*/  MOV R20, R9 ;  /* 0x0000000900147202 */ /* 0x002fc60000000f00 */
[----:B0-----:R-:W3:Y:S01]  /*1e430*/  LDL.LU.64 R24, [R1+0x60] ;  /* 0x0000600001187983 */ /* 0x001ee20000300a00 */
[----:B------:R-:W-:Y:S02]  /*1e440*/  STL [R1+0x1d48], R0 ;  /* 0x001d480001007387 */ /* 0x000fe40000100800 */
[----:B------:R-:W2:Y:S02]  /*1e450*/  LDL.LU.64 R16, [R1+0x1e88] ;  /* 0x001e880001107983 */ /* 0x000ea40000300a00 */
[----:B------:R-:W-:Y:S01]  /*1e460*/  IMAD.MOV.U32 R21, RZ, RZ, R8 ;  /* 0x000000ffff157224 */ /* 0x000fe200078e0008 */
[----:B------:R-:W2:Y:S01]  /*1e470*/  LDL.LU.64 R10, [R1+0x1e80] ;  /* 0x001e8000010a7983 */ /* 0x000ea20000300a00 */
[----:B------:R-:W2:Y:S05]  /*1e480*/  LDL.LU.64 R8, [R1+0x1e78] ;  /* 0x001e780001087983 */ /* 0x000eaa0000300a00 */
[----:B------:R0:W-:Y:S02]  /*1e490*/  STL.64 [R1+0xa0], R4 ;  /* 0x0000a00401007387 */ /* 0x0001e40000100a00 */
[----:B------:R1:W-:Y:S01]  /*1e4a0*/  STL.64 [R1+0xa8], R6 ;  /* 0x0000a80601007387 */ /* 0x0003e20000100a00 */
[----:B0-----:R-:W3:Y:S01]  /*1e4b0*/  LDL.LU R4, [R1+0x110] ;  /* 0x0001100001047983 */ /* 0x001ee20000300800 */
[----:B------:R-:W3:Y:S02]  /*1e4c0*/  LDL.LU R5, [R1+0x114] ;  /* 0x0001140001057983 */ /* 0x000ee40000300800 */
[----:B-1----:R-:W3:Y:S02]  /*1e4d0*/  LDL.LU R6, [R1+0x118] ;  /* 0x0001180001067983 */ /* 0x002ee40000300800 */
[----:B------:R-:W3:Y:S01]  /*1e4e0*/  LDL.LU R7, [R1+0x11c] ;  /* 0x00011c0001077983 */ /* 0x000ee20000300800 */
[C---:B--2---:R-:W-:Y:S11]  /*1e4f0*/  HMMA.16816.F32 R12, R8.reuse, R16, R12 ;  /* 0x00000010080c723c */ /* 0x044ff6000000180c */
[----:B------:R-:W-:Y:S11]  /*1e500*/  @!UPT UIADD3 URZ, URZ, URZ, URZ ;  /* 0x0000003f3f3ff290 */ /* 0x000ff6000fffe03f */
[----:B------:R-:W-:Y:S01]  /*1e510*/  @!UPT UIADD3 URZ, URZ, URZ, URZ ;  /* 0x0000003f3f3ff290 */ /* 0x000fe2000fffe03f */
[----:B------:R-:W-:Y:S01]  /*1e520*/  STL.64 [R1+0x50], R12 ;  /* 0x0000500c01007387 */ /* 0x000fe20000100a00 */
[----:B------:R0:W-:Y:S03]  /*1e530*/  STL.64 [R1+0x58], R14 ;  /* 0x0000580e01007387 */ /* 0x0001e60000100a00 */
[----:B0-----:R-:W2:Y:S01]  /*1e540*/  LDL.LU.64 R14, [R1+0x1e70] ;  /* 0x001e7000010e7983 */ /* 0x001ea20000300a00 */
[----:B------:R-:W2:Y:S02]  /*1e550*/  LDL.LU.64 R12, [R1+0x1e68] ;  /* 0x001e6800010c7983 */ /* 0x000ea40000300a00 */
[C---:B--2---:R-:W-:Y:S11]  /*1e560*/  HMMA.16816.F32 R12, R8.reuse, R20, R12 ;  /* 0x00000014080c723c */ /* 0x044ff6000000180c */
[----:B------:R-:W-:Y:S11]  /*1e570*/  @!UPT UIADD3 URZ, URZ, URZ, URZ ;  /* 0x0000003f3f3ff290 */ /* 0x000ff6000fffe03f */
[----:B------:R-:W-:Y:S01]  /*1e580*/  @!UPT UIADD3 URZ, URZ, URZ, URZ ;  /* 0x0000003f3f3ff290 */ /* 0x000fe2000fffe03f */
[----:B------:R-:W-:Y:S01]  /*1e590*/  STL.64 [R1+0x40], R12 ;  /* 0x0000400c01007387 */ /* 0x000fe20000100a00 */
[----:B------:R0:W-:Y:S03]  /*1e5a0*/  STL.64 [R1+0x48], R14 ;  /* 0x0000480e01007387 */ /* 0x0001e60000100a00 */
[----:B0-----:R-:W2:Y:S01]  /*1e5b0*/  LDL.LU R15, [R1+0x1e60] ;  /* 0x001e6000010f7983 */ /* 0x001ea20000300800 */
[C---:B---3--:R-:W-:Y:S01]  /*1e5c0*/  HMMA.16816.F32 R4, R8.reuse, R24, R4 ;  /* 0x000000180804723c */ /* 0x048fe20000001804 */
[----:B------:R-:W3:Y:S02]  /*1e5d0*/  LDL.LU.64 R12, [R1+0x1e58] ;  /* 0x001e5800010c7983 */ /* 0x000ee40000300a00 */
[----:B------:R0:W-:Y:S02]  /*1e5e0*/  STL.64 [R1+0x1e40], R20 ;  /* 0x001e401401007387 */ /* 0x0001e40000100a00 */
[----:B0-----:R-:W4:Y:S01]  /*1e5f0*/  LDL.LU R20, [R1+0xf0] ;  /* 0x0000f00001147983 */ /* 0x001f220000300800 */
[----:B------:R-:W4:Y:S02]  /*1e600*/  LDL.LU R21, [R1+0xf4] ;  /* 0x0000f40001157983 */ /* 0x000f240000300800 */
[----:B------:R-:W4:Y:S02]  /*1e610*/  LDL.LU R22, [R1+0xf8] ;  /* 0x0000f80001167983 */ /* 0x000f240000300800 */
[----:B------:R-:W4:Y:S01]  /*1e620*/  LDL.LU R23, [R1+0xfc] ;  /* 0x0000fc0001177983 */ /* 0x000f220000300800 */
[----:B------:R0:W-:Y:S04]  /*1e630*/  STL.64 [R1+0x1e38], R24 ;  /* 0x001e381801007387 */ /* 0x0001e80000100a00 */
[----:B0-----:R-:W3:Y:S08]  /*1e640*/  LDL.LU R24, [R1+0xe0] ;  /* 0x0000e00001187983 */ /* 0x001ef00000300800 */
[----:B------:R-:W-:Y:S02]  /*1e650*/  STL.64 [R1+0x30], R4 ;  /* 0x0000300401007387 */ /* 0x000fe40000100a00 */
[----:B------:R-:W-:Y:S02]  /*1e660*/  STL.64 [R1+0x38], R6 ;  /* 0x0000380601007387 */ /* 0x000fe40000100a00 */
[----:B------:R-:W3:Y:S01]  /*1e670*/  LDL.LU R25, [R1+0xe4] ;  /* 0x0000e40001197983 */ /* 0x000ee20000300800 */
[----:B------:R-:W3:Y:S01]  /*1e680*/  LDL.LU R26, [R1+0xe8] ;  /* 0x0000e800011a7983 */ /* 0x000ee20000300800 */
[----:B------:R-:W3:Y:S03]  /*1e690*/  LDL.LU R27, [R1+0xec] ;  /* 0x0000ec00011b7983 */ /* 0x000ee60000300800 */
[----:B--2---:R-:W0:Y:S04]  /*1e6a0*/  LDSM.16.MT88.4 R4, [R15+0x16800] ;  /* 0x016800000f04783b */ /* 0x004e280000004200 */
[----:B0-----:R0:W-:Y:S01]  /*1e6b0*/  STL [R1+0x1d58], R4 ;  /* 0x001d580401007387 */ /* 0x0011e20000100800 */
[----:B------:R1:W-:Y:S02]  /*1e6c0*/  STL [R1+0x1d54], R5 ;  /* 0x001d540501007387 */ /* 0x0003e40000100800 */
[----:B------:R2:W-:Y:S02]  /*1e6d0*/  STL [R1+0x1d50], R6 ;  /* 0x001d500601007387 */ /* 0x0005e40000100800 */
[----:B------:R3:W-:Y:S01]  /*1e6e0*/  STL [R1+0x1d4c], R7 ;  /* 0x001d4c0701007387 */ /* 0x0007e20000100800 */
[----:B0-----:R-:W4:Y:S01]  /*1e6f0*/  LDL.LU R4, [R1+0x100] ;  /* 0x0001000001047983 */ /* 0x001f220000300800 */
[----:B-1----:R-:W4:Y:S02]  /*1e700*/  LDL.LU R5, [R1+0x104] ;  /* 0x0001040001057983 */ /* 0x002f240000300800 */
[----:B--2---:R-:W4:Y:S02]  /*1e710*/  LDL.LU R6, [R1+0x108] ;  /* 0x0001080001067983 */ /* 0x004f240000300800 */
[----:B---3--:R-:W4:Y:S01]  /*1e720*/  LDL.LU R7, [R1+0x10c] ;  /* 0x00010c0001077983 */ /* 0x008f220000300800 */
[----:B------:R-:W2:Y:S01]  /*1e730*/  LDL.LU.64 R14, [R1+0x1e50] ;  /* 0x001e5000010e7983 */ /* 0x000ea20000300a00 */
[----:B----4-:R-:W-:Y:S07]  /*1e740*/  HMMA.16816.F32 R8, R8, R12, R4 ;  /* 0x0000000c0808723c */ /* 0x010fee0000001804 */
[----:B------:R-:W-:-:S02]  /*1e750*/  MOV R7, R12 ;  /* 0x0000000c00077202 */ /* 0x000fc40000000f00 */
[----:B------:R-:W-:Y:S02]  /*1e760*/  MOV R6, R13 ;  /* 0x0000000d00067202 */ /* 0x000fe40000000f00 */
[----:B------:R-:W2:Y:S11]  /*1e770*/  LDL.LU.64 R12, [R1+0x1e48] ;  /* 0x001e4800010c7983 */ /* 0x000eb60000300a00 */
[----:B------:R-:W-:Y:S01]  /*1e780*/  @!UPT UIADD3 URZ, URZ, URZ, URZ ;  /* 0x0000003f3f3ff290 */ /* 0x000fe2000fffe03f */
[----:B------:R-:W-:Y:S01]  /*1e790*/  STL [R1+0x1d64], R9 ;  /* 0x001d640901007387 */ /* 0x000fe20000100800 */
[----:B------:R-:W-:Y:S02]  /*1e7a0*/  STL [R1+0x1d60], R10 ;  /* 0x001d600a01007387 */ /* 0x000fe40000100800 */
[----:B------:R-:W-:Y:S01]  /*1e7b0*/  STL [R1+0x1d5c], R11 ;  /* 0x001d5c0b01007387 */ /* 0x000fe20000100800 */
[C---:B--2---:R-:W-:Y:S11]  /*1e7c0*/  HMMA.16816.F32 R20, R12.reuse, R16, R20 ;  /* 0x000000100c14723c */ /* 0x044ff60000001814 */
[----:B------:R-:W-:Y:S11]  /*1e7d0*/  @!UPT UIADD3 URZ, URZ, URZ, URZ ;  /* 0x0000003f3f3ff290 */ /* 0x000ff6000fffe03f */
[----:B------:R-:W-:Y:S01]  /*1e7e0*/  @!UPT UIADD3 URZ, URZ, URZ, URZ ;  /* 0x0000003f3f3ff290 */ /* 0x000fe2000fffe03f */
[----:B------:R0:W-:Y:S01]  /*1e7f0*/  STL.64 [R1+0x20], R20 ;  /* 0x0000201401007387 */ /* 0x0001e20000100a00 */
[----:B------:R1:W-:Y:S03]  /*1e800*/  STL.64 [R1+0x28], R22 ;  /* 0x0000281601007387 */ /* 0x0003e60000100a00 */
[----:B0-----:R-:W1:Y:S01]  /*1e810*/  LDL.LU.64 R20, [R1+0x1e40] ;  /* 0x001e400001147983 */ /* 0x001e620000300a00 */
[----:B------:R-:W-:Y:S01]  /*1e820*/  IMAD.MOV.U32 R5, RZ, RZ, R16 ;  /* 0x000000ffff057224 */ /* 0x000fe200078e0010 */
[----:B------:R-:W-:Y:S01]  /*1e830*/  MOV R0, R17 ;  /* 0x0000001100007202 */ /* 0x000fe20000000f00 */
[----:B------:R-:W2:Y:S01]  /*1e840*/  LDL.LU R16, [R1+0xc0] ;  /* 0x0000c00001107983 */ /* 0x000ea20000300800 */
[----:B------:R-:W2:Y:S01]  /*1e850*/  LDL.LU R17, [R1+0xc4] ;  /* 0x0000c40001117983 */ /* 0x000ea20000300800 */
[----:B------:R-:W2:Y:S02]  /*1e860*/  LDL.LU R18, [R1+0xc8] ;  /* 0x0000c80001127983 */ /* 0x000ea40000300800 */
[----:B------:R-:W2:Y:S01]  /*1e870*/  LDL.LU R19, [R1+0xcc] ;  /* 0x0000cc0001137983 */ /* 0x000ea20000300800 */
[----:B-1----:R-:W-:Y:S01]  /*1e880*/  HMMA.16816.F32 R20, R12, R20, R24 ;  /* 0x000000140c14723c */ /* 0x002fe20000001818 */
[----:B------:R-:W3:Y:S11]  /*1e890*/  LDL.LU.64 R24, [R1+0x1e38] ;  /* 0x001e380001187983 */ /* 0x000ef60000300a00 */
[----:B------:R-:W-:Y:S11]  /*1e8a0*/  @!UPT UIADD3 URZ, URZ, URZ, URZ ;  /* 0x0000003f3f3ff290 */ /* 0x000ff6000fffe03f */
[----:B------:R-:W-:Y:S01]  /*1e8b0*/  @!UPT UIADD3 URZ, URZ, URZ, URZ ;  /* 0x0000003f3f3ff290 */ /* 0x000fe2000fffe03f */
[----:B------:R-:W-:Y:S02]  /*1e8c0*/  MOV R11, R22 ;  /* 0x00000016000b7202 */ /* 0x000fe40000000f00 */
[----:B------:R-:W-:Y:S02]  /*1e8d0*/  MOV R4, R23 ;  /* 0x0000001700047202 */ /* 0x000fe40000000f00 */
[----:B------:R-:W-:Y:S01]  /*1e8e0*/  MOV R9, R20 ;  /* 0x0000001400097202 */ /* 0x000fe20000000f00 */
[----:B------:R-:W-:Y:S01]  /*1e8f0*/  IMAD.MOV.U32 R10, RZ, RZ, R21 ;  /* 0x000000ffff0a7224 */ /* 0x000fe200078e0015 */
[----:B------:R-:W4:Y:S01]  /*1e900*/  LDL.LU.64 R22, [R1+0x1e30] ;  /* 0x001e300001167983 */ /* 0x000f220000300a00 */
[----:B------:R-:W4:Y:S03]  /*1e910*/  LDL.LU.64 R20, [R1+0x1e28] ;  /* 0x001e280001147983 */ /* 0x000f260000300a00 */
[----:B------:R-:W-:Y:S01]  /*1e920*/  STL.64 [R1+0x1d70], R10 ;  /* 0x001d700a01007387 */ /* 0x000fe20000100a00 */
[----:B------:R0:W-:Y:S02]  /*1e930*/  STL.64 [R1+0x1d68], R8 ;  /* 0x001d680801007387 */ /* 0x0001e40000100a00 */
[----:B0-----:R-:W-:Y:S01]  /*1e940*/  IMAD.MOV.U32 R8, RZ, RZ, R5 ;  /* 0x000000ffff087224 */ /* 0x001fe200078e0005 */
[----:B------:R-:W-:-:S02]  /*1e950*/  MOV R9, R0 ;  /* 0x0000000000097202 */ /* 0x000fc40000000f00 */
[----:B---3--:R-:W-:Y:S01]  /*1e960*/  MOV R5, R24 ;  /* 0x0000001800057202 */ /* 0x008fe20000000f00 */
[----:B------:R-:W-:Y:S01]  /*1e970*/  IMAD.MOV.U32 R0, RZ, RZ, R25 ;  /* 0x000000ffff007224 */ /* 0x000fe200078e0019 */
[----:B----4-:R-:W-:Y:S01]  /*1e980*/  HMMA.16816.F32 R20, R12, R24, R20 ;  /* 0x000000180c14723c */ /* 0x010fe20000001814 */
[----:B------:R-:W3:Y:S11]  /*1e990*/  LDL.LU.64 R24, [R1+0x1e20] ;  /* 0x001e200001187983 */ /* 0x000ef60000300a00 */
[----:B------:R-:W-:Y:S11]  /*1e9a0*/  @!UPT UIADD3 URZ, URZ, URZ, URZ ;  /* 0x0000003f3f3ff290 */ /* 0x000ff6000fffe03f */
[----:B------:R0:W-:Y:S01]  /*1e9b0*/  STL.64 [R1+0xb8], R22 ;  /* 0x0000b81601007387 */ /* 0x0001e20000100a00 */
[----:B------:R-:W-:Y:S02]  /*1e9c0*/  MOV R26, R20 ;  /* 0x00000014001a7202 */ /* 0x000fe40000000f00 */
[----:B------:R-:W-:Y:S01]  /*1e9d0*/  MOV R27, R21 ;  /* 0x00000015001b7202 */ /* 0x000fe20000000f00 */
[----:B------:R-:W4:Y:S01]  /*1e9e0*/  LDL.LU R20, [R1+0x1a0] ;  /* 0x0001a00001147983 */ /* 0x000f220000300800 */
[----:B------:R-:W4:Y:S04]  /*1e9f0*/  LDL.LU R21, [R1+0x1a4] ;  /* 0x0001a40001157983 */ /* 0x000f280000300800 */
[----:B0-----:R-:W2:Y:S01]  /*1ea00*/  LDL.LU R22, [R1+0x1a8] ;  /* 0x0001a80001167983 */ /* 0x001ea20000300800 */
[----:B------:R-:W2:Y:S03]  /*1ea10*/  LDL.LU R23, [R1+0x1ac] ;  /* 0x0001ac0001177983 */ /* 0x000ea60000300800 */
[----:B--2---:R-:W-:Y:S01]  /*1ea20*/  STL.64 [R1+0x1df8], R22 ;  /* 0x001df81601007387 */ /* 0x004fe20000100a00 */
[----:B----4-:R0:W-:Y:S03]  /*1ea30*/  STL.64 [R1+0x1df0], R20 ;  /* 0x001df01401007387 */ /* 0x0101e60000100a00 */
[----:B0-----:R-:W2:Y:S04]  /*1ea40*/  LDL.LU.64 R20, [R1+0x70] ;  /* 0x0000700001147983 */ /* 0x001ea80000300a00 */
[----:B--2---:R0:W-:Y:S04]  /*1ea50*/  STL.64 [R1+0x1e08], R20 ;  /* 0x001e081401007387 */ /* 0x0041e80000100a00 */
[----:B0-----:R-:W2:Y:S01]  /*1ea60*/  LDL.LU R20, [R1+0xd0] ;  /* 0x0000d00001147983 */ /* 0x001ea20000300800 */
[----:B------:R-:W2:Y:S02]  /*1ea70*/  LDL.LU R21, [R1+0xd4] ;  /* 0x0000d40001157983 */ /* 0x000ea40000300800 */
[----:B------:R-:W2:Y:S02]  /*1ea80*/  LDL.LU R22, [R1+0xd8] ;  /* 0x0000d80001167983 */ /* 0x000ea40000300800 */
[----:B------:R-:W2:Y:S01]  /*1ea90*/  LDL.LU R23, [R1+0xdc] ;  /* 0x0000dc0001177983 */ /* 0x000ea20000300800 */
[----:B------:R-:W-:Y:S01]  /*1eaa0*/  STL.64 [R1+0x1db8], R26 ;  /* 0x001db81a01007387 */ /* 0x000fe20000100a00 */
[----:B---3--:R0:W-:Y:S02]  /*1eab0*/  STL.64 [R1+0x1db0], R24 ;  /* 0x001db01801007387 */ /* 0x0081e40000100a00 */
[----:B0-----:R-:W-:Y:S01]  /*1eac0*/  IMAD.MOV.U32 R24, RZ, RZ, R7 ;  /* 0x000000ffff187224 */ /* 0x001fe200078e0007 */
[----:B------:R-:W-:-:S07]  /*1ead0*/  MOV R25, R6 ;  /* 0x0000000600197202 */ /* 0x000fce0000000f00 */
[----:B------:R-:W-:Y:S01]  /*1eae0*/  HMMA.16816.F32 R12, R12, R24, R16 ;  /* 0x000000180c0c723c */ /* 0x000fe20000001810 */
[----:B------:R-:W2:Y:S01]  /*1eaf0*/  LDL.LU.64 R18, [R1+0x1e18] ;  /* 0x001e180001127983 */ /* 0x000ea20000300a00 */
[----:B------:R-:W2:Y:S02]  /*1eb00*/  LDL.LU.64 R16, [R1+0x1e10] ;  /* 0x001e100001107983 */ /* 0x000ea40000300a00 */
[----:B------:R0:W-:Y:S02]  /*1eb10*/  STL.64 [R1+0x1e00], R24 ;  /* 0x001e001801007387 */ /* 0x0001e40000100a00 */
[----:B0-----:R-:W3:Y:S01]  /*1eb20*/  LDL.LU R24, [R1+0x180] ;  /* 0x0001800001187983 */ /* 0x001ee20000300800 */
[----:B------:R-:W3:Y:S02]  /*1eb30*/  LDL.LU R25, [R1+0x184] ;  /* 0x0001840001197983 */ /* 0x000ee40000300800 */
[----:B------:R-:W3:Y:S02]  /*1eb40*/  LDL.LU R26, [R1+0x188] ;  /* 0x00018800011a7983 */ /* 0x000ee40000300800 */
[----:B------:R-:W3:Y:S11]  /*1eb50*/  LDL.LU R27, [R1+0x18c] ;  /* 0x00018c00011b7983 */ /* 0x000ef60000300800 */
[----:B------:R-:W-:Y:S01]  /*1eb60*/  @!UPT UIADD3 URZ, URZ, URZ, URZ ;  /* 0x0000003f3f3ff290 */ /* 0x000fe2000fffe03f */
[----:B------:R0:W-:Y:S01]  /*1eb70*/  STL.64 [R1+0x1d08], R14 ;  /* 0x001d080e01007387 */ /* 0x0001e20000100a00 */
[----:B------:R1:W-:Y:S03]  /*1eb80*/  STL.64 [R1+0x1d00], R12 ;  /* 0x001d000c01007387 */ /* 0x0003e60000100a00 */
[----:B0-----:R-:W4:Y:S01]  /*1eb90*/  LDL R14, [R1+0x68] ;  /* 0x00006800010e7983 */ /* 0x001f220000100800 */
[----:B-1----:R-:W-:-:S03]  /*1eba0*/  MOV R12, R5 ;  /* 0x00000005000c7202 */ /* 0x002fc60000000f00 */
[----:B------:R-:W4:Y:S01]  /*1ebb0*/  LDL R15, [R1+0x6c] ;  /* 0x00006c00010f7983 */ /* 0x000f220000100800 */
[----:B--2---:R-:W-:Y:S11]  /*1ebc0*/  HMMA.16816.F32 R20, R16, R8, R20 ;  /* 0x000000081014723c */ /* 0x004ff60000001814 */
[----:B------:R-:W-:Y:S11]  /*1ebd0*/  @!UPT UIADD3 URZ, URZ, URZ, URZ ;  /* 0x0000003f3f3ff290 */ /* 0x000ff6000fffe03f */
[----:B------:R-:W-:Y:S02]  /*1ebe0*/  @!UPT UIADD3 URZ, URZ, URZ, URZ ;  /* 0x0000003f3f3ff290 */ /* 0x000fe4000fffe03f */
[----:B------:R-:W-:Y:S02]  /*1ebf0*/  MOV R5, R20 ;  /* 0x0000001400057202 */ /* 0x000fe40000000f00 */
[----:B------:R-:W-:Y:S02]  /*1ec00*/  MOV R6, R21 ;  /* 0x0000001500067202 */ /* 0x000fe40000000f00 */
[----:B------:R-:W3:Y:S01]  /*1ec10*/  LDL.LU.64 R20, [R1+0x1e08] ;  /* 0x001e080001147983 */ /* 0x000ee20000300a00 */
[----:B------:R-:W-:Y:S02]  /*1ec20*/  IMAD.MOV.U32 R13, RZ, RZ, R0 ;  /* 0x000000ffff0d7224 */ /* 0x000fe400078e0000 */
[----:B------:R-:W-:Y:S01]  /*1ec30*/  IMAD.MOV.U32 R7, RZ, RZ, R22 ;  /* 0x000000ffff077224 */ /* 0x000fe200078e0016 */
[----:B------:R-:W-:-:S04]  /*1ec40*/  MOV R0, R23 ;  /* 0x0000001700007202 */ /* 0x000fc80000000f00 */
[----:B------:R-:W-:Y:S01]  /*1ec50*/  STL.64 [R1+0x1d80], R6 ;  /* 0x001d800601007387 */ /* 0x000fe20000100a00 */
[----:B------:R0:W-:Y:S03]  /*1ec60*/  STL.64 [R1+0x1d78], R4 ;  /* 0x001d780401007387 */ /* 0x0001e60000100a00 */
[----:B0-----:R-:W2:Y:S01]  /*1ec70*/  LDL.LU R4, [R1+0x170] ;  /* 0x0001700001047983 */ /* 0x001ea20000300800 */
[----:B------:R-:W-:Y:S02]  /*1ec80*/  MOV R7, R3 ;  /* 0x0000000300077202 */ /* 0x000fe40000000f00 */
[----:B------:R-:W-:Y:S01]  /*1ec90*/  MOV R5, R29 ;  /* 0x0000001d00057202 */ /* 0x000fe20000000f00 */
[----:B------:R-:W-:Y:S01]  /*1eca0*/  IMAD.MOV.U32 R6, RZ, RZ, R28 ;  /* 0x000000ffff067224 */ /* 0x000fe200078e001c */
[----:B---3--:R-:W-:Y:S01]  /*1ecb0*/  HMMA.16816.F32 R24, R16, R20, R24 ;  /* 0x000000141018723c */ /* 0x008fe20000001818 */
[----:B------:R-:W-:Y:S01]  /*1ecc0*/  MOV R11, R20 ;  /* 0x00000014000b7202 */ /* 0x000fe20000000f00 */
[----:B------:R-:W-:-:S02]  /*1ecd0*/  IMAD.MOV.U32 R10, RZ, RZ, R21 ;  /* 0x000000ffff0a7224 */ /* 0x000fc400078e0015 */
[----:B------:R-:W0:Y:S11]  /*1ece0*/  LDSM.16.MT88.4 R20, [R2+0x16800] ;  /* 0x016800000214783b */ /* 0x000e360000004200 */
[----:B------:R-:W-:Y:S08]  /*1ecf0*/  @!UPT UIADD3 URZ, URZ, URZ, URZ ;  /* 0x0000003f3f3ff290 */ /* 0x000ff0000fffe03f */
[----:B------:R1:W-:Y:S01]  /*1ed00*/  STL.64 [R1+0xd0], R24 ;  /* 0x0000d01801007387 */ /* 0x0003e20000100a00 */
[----:B------:R-:W-:Y:S03]  /*1ed10*/  STL.64 [R1+0xd8], R26 ;  /* 0x0000d81a01007387 */ /* 0x000fe60000100a00 */
[----:B-1----:R-:W3:Y:S01]  /*1ed20*/  LDL.LU.64 R24, [R1+0x1e00] ;  /* 0x001e000001187983 */ /* 0x002ee20000300a00 */
[----:B0-----:R-:W-:Y:S01]  /*1ed30*/  IMAD.MOV.U32 R3, RZ, RZ, R22 ;  /* 0x000000ffff037224 */ /* 0x001fe200078e0016 */
[----:B------:R-:W-:Y:S02]  /*1ed40*/  MOV R2, R23 ;  /* 0x0000001700027202 */ /* 0x000fe40000000f00 */
[----:B------:R-:W-:Y:S02]  /*1ed50*/  MOV R29, R20 ;  /* 0x00000014001d7202 */ /* 0x000fe40000000f00 */
[----:B------:R-:W-:Y:S01]  /*1ed60*/  MOV R28, R21 ;  /* 0x00000015001c7202 */ /* 0x000fe20000000f00 */
[----:B------:R-:W2:Y:S01]  /*1ed70*/  LDL.LU.64 R22, [R1+0x1df8] ;  /* 0x001df80001167983 */ /* 0x000ea20000300a00 */
[----:B------:R-:W2:Y:S02]  /*1ed80*/  LDL.LU.64 R20, [R1+0x1df0] ;  /* 0x001df00001147983 */ /* 0x000ea40000300a00 */
[----:B--2---:R-:W-:Y:S11]  /*1ed90*/  HMMA.16816.F32 R20, R16, R12, R20 ;  /* 0x0000000c1014723c */ /* 0x004ff60000001814 */
[----:B------:R-:W-:Y:S11]  /*1eda0*/  @!UPT UIADD3 URZ, URZ, URZ, URZ ;  /* 0x0000003f3f3ff290 */ /* 0x000ff6000fffe03f */
[----:B------:R-:W-:Y:S01]  /*1edb0*/  @!UPT UIADD3 URZ, URZ, URZ, URZ ;  /* 0x0000003f3f3ff290 */ /* 0x000fe2000fffe03f */
[----:B------:R-:W-:Y:S01]  /*1edc0*/  STL.64 [R1+0x110], R20 ;  /* 0x0001101401007387 */ /* 0x000fe20000100a00 */
[----:B------:R0:W-:Y:S03]  /*1edd0*/  STL.64 [R1+0x118], R22 ;  /* 0x0001181601007387 */ /* 0x0001e60000100a00 */
[----:B0-----:R-:W2:Y:S01]  /*1ede0*/  LDL.LU.64 R22, [R1+0x1de8] ;  /* 0x001de80001167983 */ /* 0x001ea20000300a00 */
[----:B------:R-:W2:Y:S02]  /*1edf0*/  LDL.LU.64 R20, [R1+0x1de0] ;  /* 0x001de00001147983 */ /* 0x000ea40000300a00 */
[----:B----4-:R-:W-:Y:S02]  /*1ee00*/  STL.64 [R1+0x1dd8], R14 ;  /* 0x001dd80e01007387 */ /* 0x010fe40000100a00 */
[----:B------:R0:W-:Y:S02]  /*1ee10*/  STL.64 [R1+0x1dd0], R12 ;  /* 0x001dd00c01007387 */ /* 0x0001e40000100a00 */
[----:B0-----:R-:W4:Y:S01]  /*1ee20*/  LDL.LU R12, [R1+0x190] ;  /* 0x00019000010c7983 */ /* 0x001f220000300800 */
[----:B------:R-:W4:Y:S02]  /*1ee30*/  LDL.LU R13, [R1+0x194] ;  /* 0x00019400010d7983 */ /* 0x000f240000300800 */
[----:B------:R-:W4:Y:S02]  /*1ee40*/  LDL.LU R14, [R1+0x198] ;  /* 0x00019800010e7983 */ /* 0x000f240000300800 */
[----:B------:R-:W4:Y:S01]  /*1ee50*/  LDL.LU R15, [R1+0x19c] ;  /* 0x00019c00010f7983 */ /* 0x000f220000300800 */
[----:B---3--:R-:W-:Y:S01]  /*1ee60*/  STL.64 [R1+0x1dc8], R24 ;  /* 0x001dc81801007387 */ /* 0x008fe20000100a00 */
[----:B--2---:R-:W-:Y:S08]  /*1ee70*/  HMMA.16816.F32 R4, R20, R8, R4 ;  /* 0x000000081404723c */ /* 0x004ff00000001804 */
[----:B----4-:R-:W-:Y:S11]  /*1ee80*/  HMMA.16816.F32 R12, R16, R24, R12 ;  /* 0x00000018100c723c */ /* 0x010ff6000000180c */
[----:B------:R-:W-:Y:S11]  /*1ee90*/  @!UPT UIADD3 URZ, URZ, URZ, URZ ;  /* 0x0000003f3f3ff290 */ /* 0x000ff6000fffe03f */
[----:B------:R-:W-:Y:S02]  /*1eea0*/  @!UPT UIADD3 URZ, URZ, URZ, URZ ;  /* 0x0000003f3f3ff290 */ /* 0x000fe4000fffe03f */
[----:B------:R-:W-:Y:S02]  /*1eeb0*/  MOV R16, R15 ;  /* 0x0000000f00107202 */ /* 0x000fe40000000f00 */
[----:B------:R-:W-:Y:S01]  /*1eec0*/  MOV R17, R14 ;  /* 0x0000000e00117202 */ /* 0x000fe20000000f00 */
[----:B------:R-:W-:Y:S01]  /*1eed0*/  IMAD.MOV.U32 R18, RZ, RZ, R13 ;  /* 0x000000ffff127224 */ /* 0x000fe200078e000d */
[----:B------:R-:W-:Y:S01]  /*1eee0*/  MOV R19, R12 ;  /* 0x0000000c00137202 */ /* 0x000fe20000000f00 */
[----:B------:R0:W-:Y:S02]  /*1eef0*/  STL [R1+0x1ccc], R16 ;  /* 0x001ccc1001007387 */ /* 0x0001e40000100800 */
[----:B------:R1:W-:Y:S02]  /*1ef00*/  STL [R1+0x1cc8], R17 ;  /* 0x001cc81101007387 */ /* 0x0003e40000100800 */
[----:B------:R2:W-:Y:S02]  /*1ef10*/  STL [R1+0x1cc4], R18 ;  /* 0x001cc41201007387 */ /* 0x0005e40000100800 */
[----:B------:R3:W-:Y:S01]  /*1ef20*/  STL [R1+0x1cc0], R19 ;  /* 0x001cc01301007387 */ /* 0x0007e20000100800 */
[----:B0-----:R-:W4:Y:S01]  /*1ef30*/  LDL.LU R16, [R1+0x160] ;  /* 0x0001600001107983 */ /* 0x001f220000300800 */
[----:B-1----:R-:W4:Y:S02]  /*1ef40*/  LDL.LU R17, [R1+0x164] ;  /* 0x0001640001117983 */ /* 0x002f240000300800 */
[----:B--2---:R-:W4:Y:S02]  /*1ef50*/  LDL.LU R18, [R1+0x168] ;  /* 0x0001680001127983 */ /* 0x004f240000300800 */
[----:B---3--:R-:W4:Y:S01]  /*1ef60*/  LDL.LU R19, [R1+0x16c] ;  /* 0x00016c0001137983 */ /* 0x008f220000300800 */
[----:B------:R-:W2:Y:S01]  /*1ef70*/  LDL.LU R24, [R1+0x150] ;  /* 0x0001500001187983 */ /* 0x000ea20000300800 */
[----:B------:R0:W-:Y:S02]  /*1ef80*/  STL.64 [R1+0x100], R4 ;  /* 0x0001000401007387 */ /* 0x0001e40000100a00 */
[----:B------:R1:W-:Y:S02]  /*1ef90*/  STL.64 [R1+0x108], R6 ;  /* 0x0001080601007387 */ /* 0x0003e40000100a00 */
[----:B------:R-:W2:Y:S01]  /*1efa0*/  LDL.LU R25, [R1+0x154] ;  /* 0x0001540001197983 */ /* 0x000ea20000300800 */
[----:B------:R-:W2:Y:S01]  /*1efb0*/  LDL.LU R26, [R1+0x158] ;  /* 0x00015800011a7983 */ /* 0x000ea20000300800 */
[----:B------:R-:W2:Y:S03]  /*1efc0*/  LDL.LU R27, [R1+0x15c] ;  /* 0x00015c00011b7983 */ /* 0x000ea60000300800 */
[----:B0-----:R-:W3:Y:S01]  /*1efd0*/  LDL.LU R4, [R1+0x40] ;  /* 0x0000400001047983 */ /* 0x001ee20000300800 */
[----:B------:R-:W3:Y:S02]  /*1efe0*/  LDL.LU R5, [R1+0x44] ;  /* 0x0000440001057983 */ /* 0x000ee40000300800 */
[----:B-1----:R-:W2:Y:S02]  /*1eff0*/  LDL.LU R6, [R1+0x48] ;  /* 0x0000480001067983 */ /* 0x002ea40000300800 */
[----:B------:R-:W2:Y:S02]  /*1f000*/  LDL.LU R7, [R1+0x4c] ;  /* 0x00004c0001077983 */ /* 0x000ea40000300800 */
[----:B--2---:R0:W-:Y:S01]  /*1f010*/  STL.64 [R1+0x1d90], R6 ;  /* 0x001d900601007387 */ /* 0x0041e20000100a00 */
[----:B---3--:R1:W-:Y:S03]  /*1f020*/  STL.64 [R1+0x1d88], R4 ;  /* 0x001d880401007387 */ /* 0x0083e60000100a00 */
[----:B0-----:R-:W2:Y:S01]  /*1f030*/  LDL.64 R6, [R1+0x88] ;  /* 0x0000880001067983 */ /* 0x001ea20000100a00 */
[----:B------:R-:W-:Y:S01]  /*1f040*/  MOV R13, R10 ;  /* 0x0000000a000d7202 */ /* 0x000fe20000000f00 */
[----:B------:R-:W-:-:S07]  /*1f050*/  IMAD.MOV.U32 R12, RZ, RZ, R11 ;  /* 0x000000ffff0c7224 */ /* 0x000fce00078e000b */
[C---:B----4-:R-:W-:Y:S01]  /*1f060*/  HMMA.16816.F32 R12, R20.reuse, R12, R16 ;  /* 0x0000000c140c723c */ /* 0x050fe20000001810 */
[----:B--2---:R0:W-:Y:S01]  /*1f070*/  STL.64 [R1+0x1dc0], R6 ;  /* 0x001dc00601007387 */ /* 0x0041e20000100a00 */
[----:B-1----:R-:W2:Y:S02]  /*1f080*/  LDL.LU R4, [R1+0xa0] ;  /* 0x0000a00001047983 */ /* 0x002ea40000300800 */
[----:B------:R-:W2:Y:S01]  /*1f090*/  LDL.LU R5, [R1+0xa4] ;  /* 0x0000a40001057983 */ /* 0x000ea20000300800 */
[----:B0-----:R-:W2:Y:S01]  /*1f0a0*/  LDL.LU R6, [R1+0xa8] ;  /* 0x0000a80001067983 */ /* 0x001ea20000300800 */
[----:B------:R-:W2:Y:S02]  /*1f0b0*/  LDL.LU R7, [R1+0xac] ;  /* 0x0000ac0001077983 */ /* 0x000ea40000300800 */
[----:B------:R-:W3:Y:S02]  /*1f0c0*/  LDL.LU R8, [R1+0x30] ;  /* 0x0000300001087983 */ /* 0x000ee40000300800 */
[----:B------:R-:W3:Y:S01]  /*1f0d0*/  LDL.LU R9, [R1+0x34] ;  /* 0x0000340001097983 */ /* 0x000ee20000300800 */
[----:B------:R-:W4:Y:S01]  /*1f0e0*/  LDL.LU R10, [R1+0x38] ;  /* 0x00003800010a7983 */ /* 0x000f220000300800 */
[----:B------:R-:W4:Y:S11]  /*1f0f0*/  LDL.LU R11, [R1+0x3c] ;  /* 0x00003c00010b7983 */ /* 0x000f360000300800 */
[----:B------:R-:W-:Y:S01]  /*1f100*/  @!UPT UIADD3 URZ, URZ, URZ, URZ ;  /* 0x0000003f3f3ff290 */ /* 0x000fe2000fffe03f */
[----:B------:R-:W-:Y:S02]  /*1f110*/  MOV R18, R14 ;  /* 0x0000000e00127202 */ /* 0x000fe40000000f00 */
[----:B------:R-:W-:Y:S02]  /*1f120*/  MOV R19, R15 ;  /* 0x0000000f00137202 */ /* 0x000fe40000000f00 */
[----:B------:R-:W-:Y:S01]  /*1f130*/  MOV R16, R12 ;  /* 0x0000000c00107202 */ /* 0x000fe20000000f00 */
[----:B------:R-:W-:Y:S01]  /*1f140*/  IMAD.MOV.U32 R17, RZ, RZ, R13 ;  /* 0x000000ffff117224 */ /* 0x000fe200078e000d */
[----:B----4-:R-:W-:Y:S01]  /*1f150*/  STL.64 [R1+0x1da0], R10 ;  /* 0x001da00a01007387 */ /* 0x010fe20000100a00 */
[----:B---3--:R0:W-:Y:S03]  /*1f160*/  STL.64 [R1+0x1d98], R8 ;  /* 0x001d980801007387 */ /* 0x0081e60000100a00 */
[----:B0-----:R-:W3:Y:S01]  /*1f170*/  LDL.LU R8, [R1+0x50] ;  /* 0x0000500001087983 */ /* 0x001ee20000300800 */
[----:B------:R-:W3:Y:S02]  /*1f180*/  LDL.LU R9, [R1+0x54] ;  /* 0x0000540001097983 */ /* 0x000ee40000300800 */
[----:B------:R-:W3:Y:S02]  /*1f190*/  LDL.LU R10, [R1+0x58] ;  /* 0x00005800010a7983 */ /* 0x000ee40000300800 */
[----:B------:R-:W3:Y:S01]  /*1f1a0*/  LDL.LU R11, [R1+0x5c] ;  /* 0x00005c00010b7983 */ /* 0x000ee20000300800 */
[----:B------:R-:W4:Y:S01]  /*1f1b0*/  LDL.LU.64 R14, [R1+0x1dd8] ;  /* 0x001dd800010e7983 */ /* 0x000f220000300a00 */
[----:B------:R-:W2:Y:S02]  /*1f1c0*/  LDL.LU.64 R12, [R1+0x1dd0] ;  /* 0x001dd000010c7983 */ /* 0x000ea40000300a00 */
[----:B------:R-:W-:Y:S02]  /*1f1d0*/  STL [R1+0x1cd8], R17 ;  /* 0x001cd81101007387 */ /* 0x000fe40000100800 */
[----:B------:R-:W-:Y:S01]  /*1f1e0*/  STL [R1+0x1cd4], R18 ;  /* 0x001cd41201007387 */ /* 0x000fe20000100800 */
[----:B------:R-:W-:Y:S01]  /*1f1f0*/  STL [R1+0x1cd0], R19 ;  /* 0x001cd01301007387 */ /* 0x000fe20000100800 */
[C---:B--2---:R-:W-:Y:S11]  /*1f200*/  HMMA.16816.F32 R24, R20.reuse, R12, R24 ;  /* 0x0000000c1418723c */ /* 0x044ff60000001818 */
[----:B------:R-:W-:Y:S11]  /*1f210*/  @!UPT UIADD3 URZ, URZ, URZ, URZ ;  /* 0x0000003f3f3ff290 */ /* 0x000ff6000fffe03f */
[----:B------:R-:W-:Y:S01]  /*1f220*/  @!UPT UIADD3 URZ, URZ, URZ, URZ ;  /* 0x0000003f3f3ff290 */ /* 0x000fe2000fffe03f */
[----:B------:R0:W-:Y:S01]  /*1f230*/  STL.64 [R1+0x150], R24 ;  /* 0x0001501801007387 */ /* 0x0001e20000100a00 */
[----:B------:R1:W-:Y:S03]  /*1f240*/  STL.64 [R1+0x158], R26 ;  /* 0x0001581a01007387 */ /* 0x0003e60000100a00 */
[----:B0-----:R-:W2:Y:S02]  /*1f250*/  LDL.LU.64 R24, [R1+0x1dc8] ;  /* 0x001dc80001187983 */ /* 0x001ea40000300a00 */
[----:B--2---:R-:W-:Y:S02]  /*1f260*/  HMMA.16816.F32 R20, R20, R24, R4 ;  /* 0x000000181414723c */ /* 0x004fe40000001804 */
[----:B------:R-:W2:Y:S01]  /*1f270*/  LDL.LU.64 R6, [R1+0x1dc0] ;  /* 0x001dc00001067983 */ /* 0x000ea20000300a00 */
[----:B-1----:R-:W2:Y:S02]  /*1f280*/  LDL.LU.64 R26, [R1+0x1db8] ;  /* 0x001db800011a7983 */ /* 0x002ea40000300a00 */
[----:B------:R-:W3:Y:S11]  /*1f290*/  LDL.LU.64 R24, [R1+0x1db0] ;  /* 0x001db00001187983 */ /* 0x000ef60000300a00 */
[----:B------:R-:W-:Y:S08]  /*1f2a0*/  @!UPT UIADD3 URZ, URZ, URZ, URZ ;  /* 0x0000003f3f3ff290 */ /* 0x000ff0000fffe03f */
[----:B------:R-:W-:Y:S02]  /*1f2b0*/  MOV R18, R21 ;  /* 0x0000001500127202 */ /* 0x000fe40000000f00 */
[----:B------:R-:W-:Y:S01]  /*1f2c0*/  MOV R19, R22 ;  /* 0x0000001600137202 */ /* 0x000fe20000000f00 */
[----:B------:R0:W-:Y:S04]  /*1f2d0*/  STL [R1+0x14c], R23 ;  /* 0x00014c1701007387 */ /* 0x0001e80000100800 */
[----:B0-----:R-:W3:Y:S01]  /*1f2e0*/  LDL.64 R22, [R1+0x98] ;  /* 0x0000980001167983 */ /* 0x001ee20000100a00 */
[----:B------:R0:W-:Y:S03]  /*1f2f0*/  STL.64 [R1+0x1ce8], R18 ;  /* 0x001ce81201007387 */ /* 0x0001e60000100a00 */
[----:B0-----:R-:W3:Y:S01]  /*1f300*/  LDL R19, [R1+0x10cc] ;  /* 0x0010cc0001137983 */ /* 0x001ee20000100800 */
[----:B------:R-:W-:-:S05]  /*1f310*/  IMAD.MOV.U32 R17, RZ, RZ, R20 ;  /* 0x000000ffff117224 */ /* 0x000fca00078e0014 */
[----:B------:R2:W-:Y:S02]  /*1f320*/  STL.64 [R1+0x1ce0], R16 ;  /* 0x001ce01001007387 */ /* 0x0005e40000100a00 */
[----:B--2---:R-:W-:Y:S01]  /*1f330*/  IMAD.MOV.U32 R16, RZ, RZ, R26 ;  /* 0x000000ffff107224 */ /* 0x004fe200078e001a */
[----:B------:R-:W-:Y:S01]  /*1f340*/  MOV R17, R27 ;  /* 0x0000001b00117202 */ /* 0x000fe20000000f00 */
[----:B---3--:R0:W-:Y:S01]  /*1f350*/  STL [R1+0x1d10], R19 ;  /* 0x001d101301007387 */ /* 0x0081e20000100800 */
[----:B------:R-:W2:Y:S02]  /*1f360*/  LDL.LU R26, [R1+0x1dac] ;  /* 0x001dac00011a7983 */ /* 0x000ea40000300800 */
[----:B------:R-:W2:Y:S02]  /*1f370*/  LDL.LU R27, [R1+0x1da8] ;  /* 0x001da800011b7983 */ /* 0x000ea40000300800 */
[----:B------:R-:W3:Y:S01]  /*1f380*/  LDL.LU R18, [R1+0xb8] ;  /* 0x0000b80001127983 */ /* 0x000ee20000300800 */
[----:B0-----:R-:W3:Y:S01]  /*1f390*/  LDL.LU R19, [R1+0xbc] ;  /* 0x0000bc0001137983 */ /* 0x001ee20000300800 */
[----:B------:R-:W-:Y:S01]  /*1f3a0*/  MOV R13, R6 ;  /* 0x00000006000d7202 */ /* 0x000fe20000000f00 */
[----:B------:R-:W-:Y:S01]  /*1f3b0*/  IMAD.MOV.U32 R12, RZ, RZ, R7 ;  /* 0x000000ffff0c7224 */ /* 0x000fe200078e0007 */
[C---:B--2---:R-:W-:Y:S01]  /*1f3c0*/  HMMA.16816.F32 R8, R24.reuse, R6, R8 ;  /* 0x000000061808723c */ /* 0x044fe20000001808 */
[----:B---3--:R0:W-:Y:S01]  /*1f3d0*/  STL.64 [R1+0x1d20], R18 ;  /* 0x001d201201007387 */ /* 0x0081e20000100a00 */
[----:B------:R-:W-:Y:S03]  /*1f3e0*/  STL.64 [R1+0x1d18], R16 ;  /* 0x001d181001007387 */ /* 0x000fe60000100a00 */
[----:B0-----:R-:W2:Y:S04]  /*1f3f0*/  LDL R18, [R1+0x78] ;  /* 0x0000780001127983 */ /* 0x001ea80000100800 */
[----:B------:R-:W2:Y:S11]  /*1f400*/  LDL R19, [R1+0x7c] ;  /* 0x00007c0001137983 */ /* 0x000eb60000100800 */
[----:B------:R-:W-:Y:S03]  /*1f410*/  @!UPT UIADD3 URZ, URZ, URZ, URZ ;  /* 0x0000003f3f3ff290 */ /* 0x000fe6000fffe03f */
[----:B------:R-:W-:Y:S02]  /*1f420*/  STL.64 [R1+0x130], R8 ;  /* 0x0001300801007387 */ /* 0x000fe40000100a00 */
[----:B------:R0:W-:Y:S02]  /*1f430*/  STL.64 [R1+0x138], R10 ;  /* 0x0001380a01007387 */ /* 0x0001e40000100a00 */
[----:B0-----:R-:W4:Y:S01]  /*1f440*/  LDL.LU.64 R10, [R1+0x1da0] ;  /* 0x001da000010a7983 */ /* 0x001f220000300a00 */
[----:B------:R-:W4:Y:S02]  /*1f450*/  LDL.LU.64 R8, [R1+0x1d98] ;  /* 0x001d980001087983 */ /* 0x000f240000300a00 */
[----:B------:R-:W2:Y:S02]  /*1f460*/  LDL.LU.64 R6, [R1+0x1d90] ;  /* 0x001d900001067983 */ /* 0x000ea40000300a00 */
[----:B------:R-:W2:Y:S02]  /*1f470*/  LDL.LU.64 R4, [R1+0x1d88] ;  /* 0x001d880001047983 */ /* 0x000ea40000300a00 */
[C---:B--2---:R-:W-:Y:S08]  /*1f480*/  HMMA.16816.F32 R4, R24.reuse, R18, R4 ;  /* 0x000000121804723c */ /* 0x044ff00000001804 */
[----:B----4-:R-:W-:Y:S11]  /*1f490*/  HMMA.16816.F32 R8, R24, R14, R8 ;  /* 0x0000000e1808723c */ /* 0x010ff60000001808 */
[----:B------:R-:W-:Y:S04]  /*1f4a0*/  @!UPT UIADD3 URZ, URZ, URZ, URZ ;  /* 0x0000003f3f3ff290 */ /* 0x000fe8000fffe03f */
[----:B------:R-:W-:Y:S01]  /*1f4b0*/  STL.64 [R1+0x1e0], R4 ;  /* 0x0001e00401007387 */ /* 0x000fe20000100a00 */
[----:B------:R0:W-:Y:S03]  /*1f4c0*/  STL.64 [R1+0x1e8], R6 ;  /* 0x0001e80601007387 */ /* 0x0001e60000100a00 */
[----:B0-----:R-:W2:Y:S01]  /*1f4d0*/  LDL.LU.64 R6, [R1+0x1d80] ;  /* 0x001d800001067983 */ /* 0x001ea20000300a00 */
[----:B------:R-:W3:Y:S02]  /*1f4e0*/  LDL.LU.64 R4, [R1+0x1d78] ;  /* 0x001d780001047983 */ /* 0x000ee40000300a00 */
[----:B------:R-:W-:Y:S02]  /*1f4f0*/  STL.64 [R1+0x1d30], R18 ;  /* 0x001d301201007387 */ /* 0x000fe40000100a00 */
[----:B------:R-:W-:Y:S01]  /*1f500*/  STL.64 [R1+0x1d0], R8 ;  /* 0x0001d00801007387 */ /* 0x000fe20000100a00 */
[----:B------:R0:W-:Y:S04]  /*1f510*/  STL.64 [R1+0x1d8], R10 ;  /* 0x0001d80a01007387 */ /* 0x0001e80000100a00 */
[----:B0-----:R-:W4:Y:S01]  /*1f520*/  LDL.LU.64 R10, [R1+0x1d70] ;  /* 0x001d7000010a7983 */ /* 0x001f220000300a00 */
[----:B------:R-:W2:Y:S01]  /*1f530*/  LDL.LU.64 R8, [R1+0x1d68] ;  /* 0x001d680001087983 */ /* 0x000ea20000300a00 */
[----:B------:R-:W-:-:S02]  /*1f540*/  MOV R19, R12 ;  /* 0x0000000c00137202 */ /* 0x000fc40000000f00 */
[----:B------:R-:W-:Y:S01]  /*1f550*/  MOV R18, R13 ;  /* 0x0000000d00127202 */ /* 0x000fe20000000f00 */
[----:B------:R0:W-:Y:S01]  /*1f560*/  STL.64 [R1+0x1d28], R14 ;  /* 0x001d280e01007387 */ /* 0x0001e20000100a00 */
[----:B----4-:R-:W-:Y:S01]  /*1f570*/  MOV R13, R10 ;  /* 0x0000000a000d7202 */ /* 0x010fe20000000f00 */
[----:B--2---:R-:W-:Y:S01]  /*1f580*/  IMAD.MOV.U32 R12, RZ, RZ, R9 ;  /* 0x000000ffff0c7224 */ /* 0x004fe200078e0009 */
[----:B0-----:R-:W-:Y:S01]  /*1f590*/  MOV R14, R11 ;  /* 0x0000000b000e7202 */ /* 0x001fe20000000f00 */
[----:B------:R-:W2:Y:S01]  /*1f5a0*/  LDL.LU R9, [R1+0x1d64] ;  /* 0x001d640001097983 */ /* 0x000ea20000300800 */
[----:B------:R-:W2:Y:S02]  /*1f5b0*/  LDL.LU R10, [R1+0x1d60] ;  /* 0x001d6000010a7983 */ /* 0x000ea40000300800 */
[----:B------:R-:W2:Y:S02]  /*1f5c0*/  LDL.LU R11, [R1+0x1d5c] ;  /* 0x001d5c00010b7983 */ /* 0x000ea40000300800 */
[----:B---3--:R-:W-:-:S02]  /*1f5d0*/  IMAD.MOV.U32 R15, RZ, RZ, R4 ;  /* 0x000000ffff0f7224 */ /* 0x008fc400078e0004 */
[----:B------:R-:W3:Y:S03]  /*1f5e0*/  LDL.LU R4, [R1+0x1d58] ;  /* 0x001d580001047983 */ /* 0x000ee60000300800 */
[----:B------:R-:W-:Y:S02]  /*1f5f0*/  STL.64 [R1+0x1d40], R14 ;  /* 0x001d400e01007387 */ /* 0x000fe40000100a00 */
[----:B------:R0:W-:Y:S02]  /*1f600*/  STL.64 [R1+0x1d38], R12 ;  /* 0x001d380c01007387 */ /* 0x0001e40000100a00 */
[----:B0-----:R-:W3:Y:S01]  /*1f610*/  LDL.LU R12, [R1+0x20] ;  /* 0x00002000010c7983 */ /* 0x001ee20000300800 */
[----:B------:R-:W3:Y:S02]  /*1f620*/  LDL.LU R13, [R1+0x24] ;  /* 0x00002400010d7983 */ /* 0x000ee40000300800 */
[----:B------:R-:W3:Y:S02]  /*1f630*/  LDL.LU R14, [R1+0x28] ;  /* 0x00002800010e7983 */ /* 0x000ee40000300800 */
[----:B------:R-:W3:Y:S01]  /*1f640*/  LDL.LU R15, [R1+0x2c] ;  /* 0x00002c00010f7983 */ /* 0x000ee20000300800 */
[----:B--2---:R-:W-:Y:S11]  /*1f650*/  HMMA.16816.F32 R8, R24, R22, R8 ;  /* 0x000000161808723c */ /* 0x004ff60000001808 */
[----:B------:R-:W-:Y:S11]  /*1f660*/  @!UPT UIADD3 URZ, URZ, URZ, URZ ;  /* 0x0000003f3f3ff290 */ /* 0x000ff6000fffe03f */
[----:B------:R-:W-:Y:S01]  /*1f670*/  @!UPT UIADD3 URZ, URZ, URZ, URZ ;  /* 0x0000003f3f3ff290 */ /* 0x000fe2000fffe03f */
[----:B------:R0:W-:Y:S01]  /*1f680*/  STL.64 [R1+0x1b0], R8 ;  /* 0x0001b00801007387 */ /* 0x0001e20000100a00 */
[----:B------:R1:W-:Y:S02]  /*1f690*/  STL.64 [R1+0x1b8], R10 ;  /* 0x0001b80a01007387 */ /* 0x0003e40000100a00 */
[----:B0-----:R-:W-:Y:S01]  /*1f6a0*/  IMAD.MOV.U32 R8, RZ, RZ, R5 ;  /* 0x000000ffff087224 */ /* 0x001fe200078e0005 */
[----:B-1----:R-:W-:Y:S01]  /*1f6b0*/  MOV R10, R7 ;  /* 0x00000007000a7202 */ /* 0x002fe20000000f00 */
[----:B------:R-:W-:Y:S01]  /*1f6c0*/  IMAD.MOV.U32 R11, RZ, RZ, R0 ;  /* 0x000000ffff0b7224 */ /* 0x000fe200078e0000 */
[----:B------:R-:W3:Y:S01]  /*1f6d0*/  LDL.LU R5, [R1+0x1d54] ;  /* 0x001d540001057983 */ /* 0x000ee20000300800 */
[----:B------:R-:W-:Y:S02]  /*1f6e0*/  MOV R9, R6 ;  /* 0x0000000600097202 */ /* 0x000fe40000000f00 */
[----:B------:R-:W3:Y:S02]  /*1f6f0*/  LDL.LU R6, [R1+0x1d50] ;  /* 0x001d500001067983 */ /* 0x000ee40000300800 */
[----:B------:R-:W3:Y:S01]  /*1f700*/  LDL.LU R7, [R1+0x1d4c] ;  /* 0x001d4c0001077983 */ /* 0x000ee20000300800 */
[----:B------:R-:W2:Y:S01]  /*1f710*/  LDL.LU R0, [R1+0x1d48] ;  /* 0x001d480001007983 */ /* 0x000ea20000300800 */
[----:B------:R0:W-:Y:S02]  /*1f720*/  STL.64 [R1+0x1cf8], R10 ;  /* 0x001cf80a01007387 */ /* 0x0001e40000100a00 */
[----:B------:R-:W-:Y:S02]  /*1f730*/  STL.64 [R1+0x1cf0], R8 ;  /* 0x001cf00801007387 */ /* 0x000fe40000100a00 */
[----:B------:R-:W4:Y:S01]  /*1f740*/  LDL R27, [R1+0x10d0] ;  /* 0x0010d000011b7983 */ /* 0x000f220000100800 */
[----:B------:R-:W-:-:S02]  /*1f750*/  MOV R17, R22 ;  /* 0x0000001600117202 */ /* 0x000fc40000000f00 */
[----:B------:R-:W-:Y:S01]  /*1f760*/  MOV R16, R23 ;  /* 0x0000001700107202 */ /* 0x000fe20000000f00 */
[----:B------:R-:W2:Y:S04]  /*1f770*/  LDL R25, [R1+0x10d8] ;  /* 0x0010d80001197983 */ /* 0x000ea80000100800 */
[----:B------:R-:W2:Y:S01]  /*1f780*/  LDL R26, [R1+0x10d4] ;  /* 0x0010d400011a7983 */ /* 0x000ea20000100800 */
[----:B0-----:R-:W-:Y:S02]  /*1f790*/  MOV R10, R17 ;  /* 0x00000011000a7202 */ /* 0x001fe40000000f00 */
[----:B------:R-:W-:Y:S01]  /*1f7a0*/  MOV R11, R16 ;  /* 0x00000010000b7202 */ /* 0x000fe20000000f00 */
[----:B----4-:R-:W0:Y:S01]  /*1f7b0*/  LDSM.16.MT88.4 R20, [R27+0x16800] ;  /* 0x016800001b14783b */ /* 0x010e220000004200 */
[C---:B---3--:R-:W-:Y:S03]  /*1f7c0*/  HMMA.16816.F32 R16, R4.reuse, R18, R12 ;  /* 0x000000120410723c */ /* 0x048fe6000000180c */
[----:B------:R-:W-:Y:S04]  /*1f7d0*/  STL [R1+0x1cb8], R27 ;  /* 0x001cb81b01007387 */ /* 0x000fe80000100800 */
[----:B0-----:R-:W-:Y:S01]  /*1f7e0*/  STL.64 [R1+0x1c90], R22 ;  /* 0x001c901601007387 */ /* 0x001fe20000100a00 */
[----:B------:R-:W-:Y:S02]  /*1f7f0*/  STL.64 [R1+0x1c88], R20 ;  /* 0x001c881401007387 */ /* 0x000fe40000100a00 */
[----:B------:R-:W3:Y:S02]  /*1f800*/  LDL.LU.64 R14, [R1+0x1d40] ;  /* 0x001d4000010e7983 */ /* 0x000ee40000300a00 */
[----:B------:R-:W3:Y:S11]  /*1f810*/  LDL.LU.64 R12, [R1+0x1d38] ;  /* 0x001d3800010c7983 */ /* 0x000ef60000300a00 */
[----:B------:R-:W-:Y:S01]  /*1f820*/  STL.64 [R1+0x1a0], R16 ;  /* 0x0001a01001007387 */ /* 0x000fe20000100a00 */
[----:B------:R0:W-:Y:S03]  /*1f830*/  STL.64 [R1+0x1a8], R18 ;  /* 0x0001a81201007387 */ /* 0x0001e60000100a00 */
[----:B0-----:R-:W3:Y:S02]  /*1f840*/  LDL.LU.64 R18, [R1+0x1d30] ;  /* 0x001d300001127983 */ /* 0x001ee40000300a00 */
[C---:B---3--:R-:W-:Y:S02]  /*1f850*/  HMMA.16816.F32 R16, R4.reuse, R18, R12 ;  /* 0x000000120410723c */ /* 0x048fe4000000180c */
[----:B------:R-:W3:Y:S11]  /*1f860*/  LDL.LU.64 R14, [R1+0x1d28] ;  /* 0x001d2800010e7983 */ /* 0x000ef60000300a00 */
[----:B------:R-:W-:Y:S10]  /*1f870*/  @!UPT UIADD3 URZ, URZ, URZ, URZ ;  /* 0x0000003f3f3ff290 */ /* 0x000ff4000fffe03f */
[----:B------:R-:W-:Y:S01]  /*1f880*/  STL.64 [R1+0x190], R16 ;  /* 0x0001901001007387 */ /* 0x000fe20000100a00 */
[----:B------:R-:W-:Y:S02]  /*1f890*/  STL.64 [R1+0x198], R18 ;  /* 0x0001981201007387 */ /* 0x000fe40000100a00 */
[----:B--2---:R-:W0:Y:S02]  /*1f8a0*/  LDSM.16.MT88.4 R16, [R0+0x17000] ;  /* 0x017000000010783b */ /* 0x004e240000004200 */
[----:B0-----:R-:W-:Y:S02]  /*1f8b0*/  STL.64 [R1+0x50], R16 ;  /* 0x0000501001007387 */ /* 0x001fe40000100a00 */
[----:B------:R0:W-:Y:S02]  /*1f8c0*/  STL.64 [R1+0x58], R18 ;  /* 0x0000581201007387 */ /* 0x0001e40000100a00 */
[----:B0-----:R-:W3:Y:S01]  /*1f8d0*/  LDL.LU.64 R18, [R1+0x1d20] ;  /* 0x001d200001127983 */ /* 0x001ee20000300a00 */
[----:B------:R-:W3:Y:S02]  /*1f8e0*/  LDL.LU.64 R16, [R1+0x1d18] ;  /* 0x001d180001107983 */ /* 0x000ee40000300a00 */
[----:B------:R-:W-:Y:S01]  /*1f8f0*/  IMAD.MOV.U32 R20, RZ, RZ, R29 ;  /* 0x000000ffff147224 */ /* 0x000fe200078e001d */
[C---:B---3--:R-:W-:Y:S01]  /*1f900*/  HMMA.16816.F32 R12, R4.reuse, R14, R16 ;  /* 0x0000000e040c723c */ /* 0x048fe20000001810 */
[----:B------:R-:W2:Y:S01]  /*1f910*/  LDL.LU R19, [R1+0x1d10] ;  /* 0x001d100001137983 */ /* 0x000ea20000300800 */
[----:B------:R-:W-:Y:S01]  /*1f920*/  MOV R21, R28 ;  /* 0x0000001c00157202 */ /* 0x000fe20000000f00 */
[----:B------:R-:W-:Y:S11]  /*1f930*/  IMAD.MOV.U32 R23, RZ, RZ, R2 ;  /* 0x000000ffff177224 */ /* 0x000ff600078e0002 */
[----:B------:R-:W-:Y:S09]  /*1f940*/  @!UPT UIADD3 URZ, URZ, URZ, URZ ;  /* 0x0000003f3f3ff290 */ /* 0x000ff2000fffe03f */
[----:B------:R-:W-:Y:S01]  /*1f950*/  STL [R1+0x180], R12 ;  /* 0x0001800c01007387 */ /* 0x000fe20000100800 */
[----:B------:R-:W-:Y:S02]  /*1f960*/  MOV R29, R13 ;  /* 0x0000000d001d7202 */ /* 0x000fe40000000f00 */
[----:B------:R-:W-:Y:S01]  /*1f970*/  MOV R28, R14 ;  /* 0x0000000e001c7202 */ /* 0x000fe20000000f00 */
[----:B------:R-:W-:Y:S01]  /*1f980*/  IMAD.MOV.U32 R2, RZ, RZ, R15 ;  /* 0x000000ffff027224 */ /* 0x000fe200078e000f */
[----:B------:R-:W-:Y:S01]  /*1f990*/  MOV R22, R3 ;  /* 0x0000000300167202 */ /* 0x000fe20000000f00 */
[----:B------:R-:W-:Y:S04]  /*1f9a0*/  STL [R1+0x1cbc], R29 ;  /* 0x001cbc1d01007387 */ /* 0x000fe80000100800 */
[----:B--2---:R-:W0:Y:S04]  /*1f9b0*/  LDSM.16.M88.4 R12, [R19+0x180] ;  /* 0x00018000130c783b */ /* 0x004e280000000200 */
[----:B0-----:R-:W-:Y:S01]  /*1f9c0*/  STL.64 [R1+0x40], R12 ;  /* 0x0000400c01007387 */ /* 0x001fe20000100a00 */
[----:B------:R-:W-:Y:S01]  /*1f9d0*/  MOV R3, R14 ;  /* 0x0000000e00037202 */ /* 0x000fe20000000f00 */
[----:B------:R0:W-:Y:S02]  /*1f9e0*/  STL.64 [R1+0x48], R14 ;  /* 0x0000480e01007387 */ /* 0x0001e40000100a00 */
[----:B------:R-:W-:Y:S01]  /*1f9f0*/  IMAD.MOV.U32 R0, RZ, RZ, R15 ;  /* 0x000000ffff007224 */ /* 0x000fe200078e000f */
[----:B------:R-:W-:Y:S01]  /*1fa00*/  MOV R24, R13 ;  /* 0x0000000d00187202 */ /* 0x000fe20000000f00 */
[----:B0-----:R-:W2:Y:S01]  /*1fa10*/  LDL.LU.64 R14, [R1+0x1d08] ;  /* 0x001d0800010e7983 */ /* 0x001ea20000300a00 */
[----:B------:R-:W2:Y:S02]  /*1fa20*/  LDL.LU.64 R12, [R1+0x1d00] ;  /* 0x001d0000010c7983 */ /* 0x000ea40000300a00 */
[----:B------:R-:W-:Y:S02]  /*1fa30*/  STL [R1+0x1b7c], R0 ;  /* 0x001b7c0001007387 */ /* 0x000fe40000100800 */
[----:B------:R-:W-:Y:S01]  /*1fa40*/  STL [R1+0x1b78], R3 ;  /* 0x001b780301007387 */ /* 0x000fe20000100800 */
[----:B--2---:R-:W-:Y:S01]  /*1fa50*/  HMMA.16816.F32 R4, R4, R10, R12 ;  /* 0x0000000a0404723c */ /* 0x004fe2000000180c */
[----:B------:R-:W2:Y:S01]  /*1fa60*/  LDL.LU.64 R10, [R1+0x1cf8] ;  /* 0x001cf800010a7983 */ /* 0x000ea20000300a00 */
[----:B------:R-:W2:Y:S02]  /*1fa70*/  LDL.LU.64 R8, [R1+0x1cf0] ;  /* 0x001cf00001087983 */ /* 0x000ea40000300a00 */
[----:B------:R-:W2:Y:S11]  /*1fa80*/  LDL.LU.64 R14, [R1+0x88] ;  /* 0x00008800010e7983 */ /* 0x000eb60000300a00 */
[----:B------:R-:W-:Y:S08]  /*1fa90*/  @!UPT UIADD3 URZ, URZ, URZ, URZ ;  /* 0x0000003f3f3ff290 */ /* 0x000ff0000fffe03f */
[----:B------:R-:W-:Y:S01]  /*1faa0*/  STL.64 [R1+0x120], R4 ;  /* 0x0001200401007387 */ /* 0x000fe20000100a00 */
[----:B------:R-:W-:Y:S02]  /*1fab0*/  STL.64 [R1+0x128], R6 ;  /* 0x0001280601007387 */ /* 0x000fe40000100a00 */
[----:B------:R-:W0:Y:S02]  /*1fac0*/  LDSM.16.M88.4 R4, [R19+0x4180] ;  /* 0x004180001304783b */ /* 0x000e240000000200 */
[----:B0-----:R-:W-:Y:S02]  /*1fad0*/  STL [R1+0x1b74], R6 ;  /* 0x001b740601007387 */ /* 0x001fe40000100800 */
[----:B------:R0:W-:Y:S02]  /*1fae0*/  STL [R1+0x1b70], R7 ;  /* 0x001b700701007387 */ /* 0x0001e40000100800 */
[----:B------:R-:W-:Y:S01]  /*1faf0*/  STL.64 [R1+0x1c70], R4 ;  /* 0x001c700401007387 */ /* 0x000fe20000100a00 */
[----:B0-----:R-:W3:Y:S01]  /*1fb00*/  LDL.LU.64 R6, [R1+0x78] ;  /* 0x0000780001067983 */ /* 0x001ee20000300a00 */
[----:B--2---:R-:W-:Y:S01]  /*1fb10*/  HMMA.16816.F32 R8, R20, R14, R8 ;  /* 0x0000000e1408723c */ /* 0x004fe20000001808 */
[----:B------:R-:W-:-:S02]  /*1fb20*/  MOV R29, R14 ;  /* 0x0000000e001d7202 */ /* 0x000fc40000000f00 */
[----:B------:R-:W-:Y:S02]  /*1fb30*/  MOV R27, R15 ;  /* 0x0000000f001b7202 */ /* 0x000fe40000000f00 */
[----:B------:R-:W0:Y:S11]  /*1fb40*/  LDSM.16.M88.4 R12, [R19+0x8180] ;  /* 0x00818000130c783b */ /* 0x000e360000000200 */
[----:B------:R-:W-:Y:S07]  /*1fb50*/  @!UPT UIADD3 URZ, URZ, URZ, URZ ;  /* 0x0000003f3f3ff290 */ /* 0x000fee000fffe03f */
[----:B------:R-:W-:Y:S01]  /*1fb60*/  STL.64 [R1+0x1c0], R8 ;  /* 0x0001c00801007387 */ /* 0x000fe20000100a00 */
[----:B------:R-:W-:Y:S02]  /*1fb70*/  STL [R1+0x1c8], R10 ;  /* 0x0001c80a01007387 */ /* 0x000fe40000100800 */
[----:B------:R-:W-:Y:S02]  /*1fb80*/  IMAD.MOV.U32 R0, RZ, RZ, R11 ;  /* 0x000000ffff007224 */ /* 0x000fe400078e000b */
[----:B------:R-:W1:Y:S02]  /*1fb90*/  LDSM.16.M88.4 R8, [R19+0xc180] ;  /* 0x00c180001308783b */ /* 0x000e640000000200 */
[----:B------:R-:W2:Y:S02]  /*1fba0*/  LDSM.16.MT88.4 R16, [R25+0x17000] ;  /* 0x017000001910783b */ /* 0x000ea40000004200 */
[----:B------:R-:W-:Y:S04]  /*1fbb0*/  STL [R1+0x1b80], R0 ;  /* 0x001b800001007387 */ /* 0x000fe80000100800 */
[----:B0-----:R-:W-:Y:S01]  /*1fbc0*/  STL [R1+0x1b48], R14 ;  /* 0x001b480e01007387 */ /* 0x001fe20000100800 */
[----:B------:R-:W-:Y:S02]  /*1fbd0*/  STL [R1+0x1ad0], R15 ;  /* 0x001ad00f01007387 */ /* 0x000fe40000100800 */
[----:B------:R0:W-:Y:S02]  /*1fbe0*/  STL.64 [R1+0x1c28], R12 ;  /* 0x001c280c01007387 */ /* 0x0001e40000100a00 */
[----:B0-----:R-:W3:Y:S01]  /*1fbf0*/  LDL.LU R12, [R1+0xd0] ;  /* 0x0000d000010c7983 */ /* 0x001ee20000300800 */
[----:B------:R-:W3:Y:S02]  /*1fc00*/  LDL.LU R13, [R1+0xd4] ;  /* 0x0000d400010d7983 */ /* 0x000ee40000300800 */
[----:B------:R-:W3:Y:S02]  /*1fc10*/  LDL.LU R14, [R1+0xd8] ;  /* 0x0000d800010e7983 */ /* 0x000ee40000300800 */
[----:B------:R-:W3:Y:S01]  /*1fc20*/  LDL.LU R15, [R1+0xdc] ;  /* 0x0000dc00010f7983 */ /* 0x000ee20000300800 */
[----:B-1----:R2:W-:Y:S01]  /*1fc30*/  STL.64 [R1+0x1c20], R10 ;  /* 0x001c200a01007387 */ /* 0x0025e20000100a00 */
[----:B------:R0:W-:Y:S01]  /*1fc40*/  STL.64 [R1+0x1c18], R8 ;  /* 0x001c180801007387 */ /* 0x0001e20000100a00 */
[----:B--2---:R-:W-:Y:S01]  /*1fc50*/  MOV R11, R16 ;  /* 0x00000010000b7202 */ /* 0x004fe20000000f00 */
[----:B0-----:R-:W-:Y:S01]  /*1fc60*/  IMAD.MOV.U32 R9, RZ, RZ, R18 ;  /* 0x000000ffff097224 */ /* 0x001fe200078e0012 */
[----:B------:R-:W-:-:S02]  /*1fc70*/  MOV R8, R19 ;  /* 0x0000001300087202 */ /* 0x000fc40000000f00 */
[----:B------:R-:W-:Y:S01]  /*1fc80*/  MOV R10, R17 ;  /* 0x00000011000a7202 */ /* 0x000fe20000000f00 */
[----:B------:R-:W2:Y:S01]  /*1fc90*/  LDL.LU.64 R18, [R1+0x1ce8] ;  /* 0x001ce80001127983 */ /* 0x000ea20000300a00 */
[----:B------:R-:W4:Y:S03]  /*1fca0*/  LDL.LU.64 R16, [R1+0x1ce0] ;  /* 0x001ce00001107983 */ /* 0x000f260000300a00 */
[----:B------:R-:W-:Y:S01]  /*1fcb0*/  STL.64 [R1+0x1c38], R10 ;  /* 0x001c380a01007387 */ /* 0x000fe20000100a00 */
[----:B------:R-:W-:Y:S02]  /*1fcc0*/  STL.64 [R1+0x1c30], R8 ;  /* 0x001c300801007387 */ /* 0x000fe40000100a00 */
[----:B------:R-:W0:Y:S02]  /*1fcd0*/  LDSM.16.MT88.4 R8, [R26+0x17000] ;  /* 0x017000001a08783b */ /* 0x000e240000004200 */
[----:B0-----:R-:W-:Y:S02]  /*1fce0*/  STL.64 [R1], R8 ;  /* 0x0000000801007387 */ /* 0x001fe40000100a00 */
[----:B------:R3:W-:Y:S02]  /*1fcf0*/  STL.64 [R1+0x8], R10 ;  /* 0x0000080a01007387 */ /* 0x0007e40000100a00 */
[----:B---3--:R-:W-:Y:S11]  /*1fd00*/  HMMA.16816.F32 R8, R20, R6, R12 ;  /* 0x000000061408723c */ /* 0x008ff6000000180c */
[----:B------:R-:W-:Y:S11]  /*1fd10*/  @!UPT UIADD3 URZ, URZ, URZ, URZ ;  /* 0x0000003f3f3ff290 */ /* 0x000ff6000fffe03f */
[----:B------:R-:W-:Y:S01]  /*1fd20*/  @!UPT UIADD3 URZ, URZ, URZ, URZ ;  /* 0x0000003f3f3ff290 */ /* 0x000fe2000fffe03f */
[----:B------:R4:W-:Y:S01]  /*1fd30*/  STL.64 [R1+0xe0], R8 ;  /* 0x0000e00801007387 */ /* 0x0009e20000100a00 */
[----:B------:R0:W-:Y:S01]  /*1fd40*/  STL.64 [R1+0xe8], R10 ;  /* 0x0000e80a01007387 */ /* 0x0001e20000100a00 */
[----:B----4-:R-:W-:Y:S02]  /*1fd50*/  MOV R8, R17 ;  /* 0x0000001100087202 */ /* 0x010fe40000000f00 */
[----:B--2---:R-:W-:Y:S01]  /*1fd60*/  MOV R9, R18 ;  /* 0x0000001200097202 */ /* 0x004fe20000000f00 */
[----:B------:R-:W2:Y:S01]  /*1fd70*/  LDL.LU R17, [R1+0x1cd8] ;  /* 0x001cd80001117983 */ /* 0x000ea20000300800 */
[----:B------:R-:W3:Y:S02]  /*1fd80*/  LDL.LU R18, [R1+0x1cd4] ;  /* 0x001cd40001127983 */ /* 0x000ee40000300800 */
[----:B0-----:R-:W-:Y:S02]  /*1fd90*/  IMAD.MOV.U32 R10, RZ, RZ, R19 ;  /* 0x000000ffff0a7224 */ /* 0x001fe400078e0013 */
[----:B------:R-:W4:Y:S01]  /*1fda0*/  LDL.LU R19, [R1+0x1cd0] ;  /* 0x001cd00001137983 */ /* 0x000f220000300800 */
[----:B------:R-:W4:Y:S02]  /*1fdb0*/  LDL.LU R11, [R1+0x14c] ;  /* 0x00014c00010b7983 */ /* 0x000f240000300800 */
[----:B------:R-:W4:Y:S01]  /*1fdc0*/  LDL.LU.64 R14, [R1+0x98] ;  /* 0x00009800010e7983 */ /* 0x000f220000300a00 */
[----:B------:R-:W-:-:S02]  /*1fdd0*/  MOV R4, R16 ;  /* 0x0000001000047202 */ /* 0x000fc40000000f00 */
[----:B------:R-:W-:Y:S01]  /*1fde0*/  MOV R3, R6 ;  /* 0x0000000600037202 */ /* 0x000fe20000000f00 */
[----:B------:R-:W-:Y:S01]  /*1fdf0*/  IMAD.MOV.U32 R0, RZ, RZ, R7 ;  /* 0x000000ffff007224 */ /* 0x000fe200078e0007 */
[----:B--2---:R-:W-:Y:S01]  /*1fe00*/  MOV R5, R17 ;  /* 0x0000001100057202 */ /* 0x004fe20000000f00 */
[----:B---3--:R-:W-:Y:S01]  /*1fe10*/  IMAD.MOV.U32 R6, RZ, RZ, R18 ;  /* 0x000000ffff067224 */ /* 0x008fe200078e0012 */
[----:B----4-:R0:W-:Y:S01]  /*1fe20*/  STL.64 [R1+0x1ca0], R14 ;  /* 0x001ca00e01007387 */ /* 0x0101e20000100a00 */
[----:B------:R-:W2:Y:S02]  /*1fe30*/  LDL.LU R16, [R1+0x1ccc] ;  /* 0x001ccc0001107983 */ /* 0x000ea40000300800 */
[----:B------:R-:W3:Y:S02]  /*1fe40*/  LDL.LU R17, [R1+0x1cc8] ;  /* 0x001cc80001117983 */ /* 0x000ee40000300800 */
[----:B------:R-:W4:Y:S01]  /*1fe50*/  LDL.LU R18, [R1+0x1cc4] ;  /* 0x001cc40001127983 */ /* 0x000f220000300800 */
[----:B------:R-:W-:-:S02]  /*1fe60*/  MOV R7, R19 ;  /* 0x0000001300077202 */ /* 0x000fc40000000f00 */
[----:B------:R-:W4:Y:S01]  /*1fe70*/  LDL.LU R19, [R1+0x1cc0] ;  /* 0x001cc00001137983 */ /* 0x000f220000300800 */
[----:B------:R-:W4:Y:S02]  /*1fe80*/  LDL.LU R12, [R1+0x110] ;  /* 0x00011000010c7983 */ /* 0x000f240000300800 */
[----:B------:R-:W4:Y:S01]  /*1fe90*/  LDL.LU R13, [R1+0x114] ;  /* 0x00011400010d7983 */ /* 0x000f220000300800 */
[----:B0-----:R-:W4:Y:S01]  /*1fea0*/  LDL.LU R14, [R1+0x118] ;  /* 0x00011800010e7983 */ /* 0x001f220000300800 */
[----:B------:R-:W4:Y:S02]  /*1feb0*/  LDL.LU R15, [R1+0x11c] ;  /* 0x00011c00010f7983 */ /* 0x000f240000300800 */
[----:B------:R0:W-:Y:S02]  /*1fec0*/  STL.64 [R1+0x1c80], R6 ;  /* 0x001c800601007387 */ /* 0x0001e40000100a00 */
[----:B------:R-:W-:Y:S01]  /*1fed0*/  STL.64 [R1+0x1c78], R4 ;  /* 0x001c780401007387 */ /* 0x000fe20000100a00 */
[----:B0-----:R-:W-:Y:S01]  /*1fee0*/  MOV R6, R29 ;  /* 0x0000001d00067202 */ /* 0x001fe20000000f00 */
[----:B------:R-:W-:Y:S01]  /*1fef0*/  IMAD.MOV.U32 R7, RZ, RZ, R27 ;  /* 0x000000ffff077224 */ /* 0x000fe200078e001b */
[----:B------:R-:W4:Y:S01]  /*1ff00*/  LDL.LU R29, [R1+0x1cbc] ;  /* 0x001cbc00011d7983 */ /* 0x000f220000300800 */
[----:B------:R-:W4:Y:S03]  /*1ff10*/  LDL.LU R27, [R1+0x1cb8] ;  /* 0x001cb800011b7983 */ /* 0x000f260000300800 */
[----:B------:R2:W-:Y:S02]  /*1ff20*/  STL.64 [R1+0x1c98], R6 ;  /* 0x001c980601007387 */ /* 0x0005e40000100a00 */
[----:B--2---:R-:W-:Y:S01]  /*1ff30*/  MOV R7, R16 ;  /* 0x0000001000077202 */ /* 0x004fe20000000f00 */
[----:B---3--:R-:W-:Y:S01]  /*1ff40*/  IMAD.MOV.U32 R6, RZ, RZ, R17 ;  /* 0x000000ffff067224 */ /* 0x008fe200078e0011 */
[----:B----4-:R-:W-:-:S02]  /*1ff50*/  MOV R5, R18 ;  /* 0x0000001200057202 */ /* 0x010fc40000000f00 */
[----:B------:R-:W-:Y:S02]  /*1ff60*/  MOV R4, R19 ;  /* 0x0000001300047202 */ /* 0x000fe40000000f00 */
[----:B------:R0:W-:Y:S04]  /*1ff70*/  STL.64 [R1+0x1cb0], R6 ;  /* 0x001cb00601007387 */ /* 0x0001e80000100a00 */
[----:B------:R-:W-:Y:S04]  /*1ff80*/  STL.64 [R1+0x1ca8], R4 ;  /* 0x001ca80401007387 */ /* 0x000fe80000100a00 */
[----:B0-----:R-:W2:Y:S01]  /*1ff90*/  LDL.LU.64 R6, [R1+0x68] ;  /* 0x0000680001067983 */ /* 0x001ea20000300a00 */
[----:B------:R0:W-:Y:S03]  /*1ffa0*/  STL.64 [R1+0x1c48], R10 ;  /* 0x001c480a01007387 */ /* 0x0001e60000100a00 */
[----:B------:R-:W1:Y:S04]  /*1ffb0*/  LDSM.16.MT88.4 R16, [R27+0x17000] ;  /* 0x017000001b10783b */ /* 0x000e680000004200 */
[----:B0-----:R-:W3:Y:S01]  /*1ffc0*/  LDL R11, [R1+0x3b8] ;  /* 0x0003b800010b7983 */ /* 0x001ee20000100800 */
[----:B------:R-:W-:Y:S02]  /*1ffd0*/  STL.64 [R1+0x1c40], R8 ;  /* 0x001c400801007387 */ /* 0x000fe40000100a00 */
[----:B------:R-:W-:Y:S02]  /*1ffe0*/  STL.64 [R1+0x1c58], R26 ;  /* 0x001c581a01007387 */ /* 0x000fe40000100a00 */
[----:B------:R0:W-:Y:S02]  /*1fff0*/  STL.64 [R1+0x1c50], R24 ;  /* 0x001c501801007387 */ /* 0x0001e40000100a00 */
[----:B0-----:R-:W4:Y:S01]  /*20000*/  LDL.LU R24, [R1+0x150] ;  /* 0x0001500001187983 */ /* 0x001f220000300800 */
[----:B------:R-:W4:Y:S02]  /*20010*/  LDL.LU R25, [R1+0x154] ;  /* 0x0001540001197983 */ /* 0x000f240000300800 */
[----:B------:R-:W3:Y:S02]  /*20020*/  LDL.LU R26, [R1+0x158] ;  /* 0x00015800011a7983 */ /* 0x000ee40000300800 */
[----:B------:R-:W3:Y:S01]  /*20030*/  LDL.LU R27, [R1+0x15c] ;  /* 0x00015c00011b7983 */ /* 0x000ee20000300800 */
[----:B--2---:R-:W-:Y:S01]  /*20040*/  HMMA.16816.F32 R12, R20, R6, R12 ;  /* 0x00000006140c723c */ /* 0x004fe2000000180c */
[----:B------:R-:W-:Y:S01]  /*20050*/  MOV R9, R6 ;  /* 0x0000000600097202 */ /* 0x000fe20000000f00 */
[----:B---3--:R0:W-:Y:S01]  /*20060*/  STL.64 [R1+0x1c68], R26 ;  /* 0x001c681a01007387 */ /* 0x0081e20000100a00 */
[----:B----4-:R-:W-:Y:S02]  /*20070*/  STL.64 [R1+0x1c60], R24 ;  /* 0x001c601801007387 */ /* 0x010fe40000100a00 */
[----:B-1----:R-:W-:Y:S02]  /*20080*/  STL.64 [R1+0x1b68], R18 ;  /* 0x001b681201007387 */ /* 0x002fe40000100a00 */
[----:B------:R1:W-:Y:S01]  /*20090*/  STL.64 [R1+0x1b60], R16 ;  /* 0x001b601001007387 */ /* 0x0003e20000100a00 */
[----:B0-----:R-:W-:Y:S01]  /*200a0*/  MOV R26, R3 ;  /* 0x00000003001a7202 */ /* 0x001fe20000000f00 */
[----:B-1----:R-:W2:Y:S01]  /*200b0*/  LDL.LU R16, [R1+0x100] ;  /* 0x0001000001107983 */ /* 0x002ea20000300800 */
[----:B------:R-:W2:Y:S02]  /*200c0*/  LDL.LU R17, [R1+0x104] ;  /* 0x0001040001117983 */ /* 0x000ea40000300800 */
[----:B------:R-:W2:Y:S02]  /*200d0*/  LDL.LU R18, [R1+0x108] ;  /* 0x0001080001127983 */ /* 0x000ea40000300800 */
[----:B------:R-:W2:Y:S01]  /*200e0*/  LDL.LU R19, [R1+0x10c] ;  /* 0x00010c0001137983 */ /* 0x000ea20000300800 */
[----:B------:R-:W-:-:S02]  /*200f0*/  MOV R3, R7 ;  /* 0x0000000700037202 */ /* 0x000fc40000000f00 */
[----:B------:R-:W3:Y:S01]  /*20100*/  LDL.LU.64 R6, [R1+0x1cb0] ;  /* 0x001cb00001067983 */ /* 0x000ee20000300a00 */
[----:B------:R-:W3:Y:S02]  /*20110*/  LDL.LU.64 R4, [R1+0x1ca8] ;  /* 0x001ca80001047983 */ /* 0x000ee40000300a00 */
[----:B------:R-:W-:-:S03]  /*20120*/  IMAD.MOV.U32 R27, RZ, RZ, R0 ;  /* 0x000000ffff1b7224 */ /* 0x000fc600078e0000 */
[----:B------:R-:W-:Y:S01]  /*20130*/  STL.64 [R1+0x170], R12 ;  /* 0x0001700c01007387 */ /* 0x000fe20000100a00 */
[----:B------:R0:W-:Y:S01]  /*20140*/  STL [R1+0x17c], R15 ;  /* 0x00017c0f01007387 */ /* 0x0001e20000100800 */
[----:B------:R-:W-:-:S03]  /*20150*/  IMAD.MOV.U32 R0, RZ, RZ, R14 ;  /* 0x000000ffff007224 */ /* 0x000fc600078e000e */
[----:B0-----:R-:W3:Y:S02]  /*20160*/  LDL.LU.64 R14, [R1+0x1ca0] ;  /* 0x001ca000010e7983 */ /* 0x001ee40000300a00 */
[----:B------:R-:W-:Y:S01]  /*20170*/  STL [R1+0x1b90], R0 ;  /* 0x001b900001007387 */ /* 0x000fe20000100800 */
[----:B---3--:R-:W-:Y:S01]  /*20180*/  HMMA.16816.F32 R20, R20, R14, R4 ;  /* 0x0000000e1414723c */ /* 0x008fe20000001804 */
[----:B------:R-:W2:Y:S11]  /*20190*/  LDL.LU.64 R6, [R1+0x1c98] ;  /* 0x001c980001067983 */ /* 0x000eb60000300a00 */
[----:B------:R-:W-:Y:S11]  /*201a0*/  @!UPT UIADD3 URZ, URZ, URZ, URZ ;  /* 0x0000003f3f3ff290 */ /* 0x000ff6000fffe03f */
[----:B------:R-:W-:Y:S01]  /*201b0*/  STL.64 [R1+0xf0], R20 ;  /* 0x0000f01401007387 */ /* 0x000fe20000100a00 */
[----:B------:R0:W-:Y:S03]  /*201c0*/  STL.64 [R1+0xf8], R22 ;  /* 0x0000f81601007387 */ /* 0x0001e60000100a00 */
[----:B0-----:R-:W2:Y:S01]  /*201d0*/  LDL.LU.64 R22, [R1+0x1c90] ;  /* 0x001c900001167983 */ /* 0x001ea20000300a00 */
[----:B------:R-:W2:Y:S02]  /*201e0*/  LDL.LU.64 R20, [R1+0x1c88] ;  /* 0x001c880001147983 */ /* 0x000ea40000300a00 */
[----:B------:R-:W3:Y:S01]  /*201f0*/  LDL.LU R12, [R1+0x130] ;  /* 0x00013000010c7983 */ /* 0x000ee20000300800 */
[----:B------:R-:W-:Y:S01]  /*20200*/  MOV R8, R14 ;  /* 0x0000000e00087202 */ /* 0x000fe20000000f00 */
[----:B------:R-:W3:Y:S01]  /*20210*/  LDL.LU R13, [R1+0x134] ;  /* 0x00013400010d7983 */ /* 0x000ee20000300800 */
[----:B------:R-:W-:Y:S01]  /*20220*/  MOV R0, R15 ;  /* 0x0000000f00007202 */ /* 0x000fe20000000f00 */
[----:B------:R-:W3:Y:S02]  /*20230*/  LDL.LU R14, [R1+0x138] ;  /* 0x00013800010e7983 */ /* 0x000ee40000300800 */
[----:B------:R-:W3:Y:S01]  /*20240*/  LDL.LU R15, [R1+0x13c] ;  /* 0x00013c00010f7983 */ /* 0x000ee20000300800 */
[C---:B--2---:R-:W-:Y:S11]  /*20250*/  HMMA.16816.F32 R4, R20.reuse, R6, R16 ;  /* 0x000000061404723c */ /* 0x044ff60000001810 */
[----:B------:R-:W-:Y:S11]  /*20260*/  @!UPT UIADD3 URZ, URZ, URZ, URZ ;  /* 0x0000003f3f3ff290 */ /* 0x000ff6000fffe03f */
[----:B------:R-:W-:Y:S02]  /*20270*/  @!UPT UIADD3 URZ, URZ, URZ, URZ ;  /* 0x0000003f3f3ff290 */ /* 0x000fe4000fffe03f */
[----:B------:R-:W-:Y:S01]  /*20280*/  MOV R17, R6 ;  /* 0x0000000600117202 */ /* 0x000fe20000000f00 */
[----:B------:R-:W-:Y:S02]  /*20290*/  IMAD.MOV.U32 R16, RZ, RZ, R7 ;  /* 0x000000ffff107224 */ /* 0x000fe400078e0007 */
[----:B------:R-:W-:Y:S01]  /*202a0*/  IMAD.MOV.U32 R19, RZ, RZ, R4 ;  /* 0x000000ffff137224 */ /* 0x000fe200078e0004 */
[----:B------:R-:W-:Y:S01]  /*202b0*/  MOV R18, R5 ;  /* 0x0000000500127202 */ /* 0x000fe20000000f00 */
[----:B------:R-:W2:Y:S01]  /*202c0*/  LDL.LU.64 R6, [R1+0x1c80] ;  /* 0x001c800001067983 */ /* 0x000ea20000300a00 */
[----:B------:R-:W2:Y:S02]  /*202d0*/  LDL.LU.64 R4, [R1+0x1c78] ;  /* 0x001c780001047983 */ /* 0x000ea40000300a00 */
[----:B------:R-:W-:Y:S01]  /*202e0*/  STL [R1+0x1ba0], R16 ;  /* 0x001ba01001007387 */ /* 0x000fe20000100800 */
[----:B------:R-:W-:Y:S01]  /*202f0*/  STL [R1+0x1b9c], R18 ;  /* 0x001b9c1201007387 */ /* 0x000fe20000100800 */
[----:B------:R0:W-:Y:S02]  /*20300*/  STL [R1+0x1b98], R19 ;  /* 0x001b981301007387 */ /* 0x0001e40000100800 */
[----:B------:R-:W-:Y:S01]  /*20310*/  STL [R1+0x1b94], R17 ;  /* 0x001b941101007387 */ /* 0x000fe20000100800 */
[----:B0-----:R-:W-:Y:S01]  /*20320*/  MOV R19, R3 ;  /* 0x0000000300137202 */ /* 0x001fe20000000f00 */
[C---:B--2---:R-:W-:Y:S01]  /*20330*/  HMMA.16816.F32 R24, R20.reuse, R26, R4 ;  /* 0x0000001a1418723c */ /* 0x044fe20000001804 */
[----:B------:R-:W2:Y:S11]  /*20340*/  LDL.LU.64 R4, [R1+0x1c70] ;  /* 0x001c700001047983 */ /* 0x000eb60000300a00 */
[----:B------:R-:W-:Y:S11]  /*20350*/  @!UPT UIADD3 URZ, URZ, URZ, URZ ;  /* 0x0000003f3f3ff290 */ /* 0x000ff6000fffe03f */
[----:B------:R0:W-:Y:S01]  /*20360*/  STL [R1+0xa4], R25 ;  /* 0x0000a41901007387 */ /* 0x0001e20000100800 */
[----:B------:R-:W-:Y:S02]  /*20370*/  MOV R6, R26 ;  /* 0x0000001a00067202 */ /* 0x000fe40000000f00 */
[----:B------:R-:W-:Y:S01]  /*20380*/  MOV R7, R27 ;  /* 0x0000001b00077202 */ /* 0x000fe20000000f00 */
[----:B------:R-:W-:Y:S01]  /*20390*/  IMAD.MOV.U32 R3, RZ, RZ, R24 ;  /* 0x000000ffff037224 */ /* 0x000fe200078e0018 */
[----:B------:R-:W4:Y:S04]  /*203a0*/  LDL.LU.64 R26, [R1+0x1c68] ;  /* 0x001c6800011a7983 */ /* 0x000f280000300a00 */
[----:B0-----:R-:W4:Y:S01]  /*203b0*/  LDL.LU.64 R24, [R1+0x1c60] ;  /* 0x001c600001187983 */ /* 0x001f220000300a00 */
[----:B------:R-:W-:Y:S01]  /*203c0*/  MOV R18, R9 ;  /* 0x0000000900127202 */ /* 0x000fe20000000f00 */
[----:B------:R-:W-:Y:S02]  /*203d0*/  STL [R1+0x1b8c], R7 ;  /* 0x001b8c0701007387 */ /* 0x000fe40000100800 */
[----:B------:R-:W-:Y:S01]  /*203e0*/  STL [R1+0x1b88], R6 ;  /* 0x001b880601007387 */ /* 0x000fe20000100800 */
[----:B------:R-:W-:Y:S03]  /*203f0*/  STL [R1+0x1b84], R3 ;  /* 0x001b840301007387 */ /* 0x000fe60000100800 */
[----:B----4-:R-:W-:Y:S01]  /*20400*/  HMMA.16816.F32 R16, R20, R18, R24 ;  /* 0x000000121410723c */ /* 0x010fe20000001818 */
[----:B------:R-:W4:Y:S01]  /*20410*/  LDL.LU.64 R26, [R1+0x1c58] ;  /* 0x001c5800011a7983 */ /* 0x000f220000300a00 */
[----:B------:R-:W2:Y:S11]  /*20420*/  LDL.LU.64 R24, [R1+0x1c50] ;  /* 0x001c500001187983 */ /* 0x000eb60000300a00 */
[----:B------:R-:W-:Y:S10]  /*20430*/  @!UPT UIADD3 URZ, URZ, URZ, URZ ;  /* 0x0000003f3f3ff290 */ /* 0x000ff4000fffe03f */
[----:B------:R-:W-:Y:S01]  /*20440*/  STL [R1+0xc4], R17 ;  /* 0x0000c41101007387 */ /* 0x000fe20000100800 */
[----:B------:R0:W-:Y:S02]  /*20450*/  STL.64 [R1+0xc8], R18 ;  /* 0x0000c81201007387 */ /* 0x0001e40000100a00 */
[----:B0-----:R-:W-:Y:S02]  /*20460*/  MOV R18, R8 ;  /* 0x0000000800127202 */ /* 0x001fe40000000f00 */
[----:B------:R-:W0:Y:S01]  /*20470*/  LDSM.16.MT88.4 R8, [R11+0x17800] ;  /* 0x017800000b08783b */ /* 0x000e220000004200 */
[----:B------:R-:W-:-:S05]  /*20480*/  IMAD.MOV.U32 R17, RZ, RZ, R16 ;  /* 0x000000ffff117224 */ /* 0x000fca00078e0010 */
[----:B------:R-:W-:Y:S04]  /*20490*/  STL [R1+0x1ba4], R17 ;  /* 0x001ba41101007387 */ /* 0x000fe80000100800 */
[----:B0-----:R-:W-:Y:S01]  /*204a0*/  STL.64 [R1+0x20], R8 ;  /* 0x0000200801007387 */ /* 0x001fe20000100a00 */
[----:B------:R0:W-:Y:S03]  /*204b0*/  STL.64 [R1+0x28], R10 ;  /* 0x0000280a01007387 */ /* 0x0001e60000100a00 */
[----:B0-----:R-:W2:Y:S01]  /*204c0*/  LDL.LU.64 R10, [R1+0x1c48] ;  /* 0x001c4800010a7983 */ /* 0x001ea20000300a00 */
[----:B------:R-:W2:Y:S01]  /*204d0*/  LDL.LU.64 R8, [R1+0x1c40] ;  /* 0x001c400001087983 */ /* 0x000ea20000300a00 */
[----:B------:R-:W-:-:S07]  /*204e0*/  MOV R19, R0 ;  /* 0x0000000000137202 */ /* 0x000fce0000000f00 */
[----:B--2---:R-:W-:Y:S01]  /*204f0*/  HMMA.16816.F32 R20, R20, R18, R8 ;  /* 0x000000121414723c */ /* 0x004fe20000001808 */
[----:B------:R-:W2:Y:S01]  /*20500*/  LDL.LU.64 R10, [R1+0x1c38] ;  /* 0x001c3800010a7983 */ /* 0x000ea20000300a00 */
[----:B------:R-:W2:Y:S11]  /*20510*/  LDL.LU.64 R8, [R1+0x1c30] ;  /* 0x001c300001087983 */ /* 0x000eb60000300a00 */
[----:B------:R-:W-:Y:S11]  /*20520*/  @!UPT UIADD3 URZ, URZ, URZ, URZ ;  /* 0x0000003f3f3ff290 */ /* 0x000ff6000fffe03f */
[----:B------:R-:W-:Y:S01]  /*20530*/  IMAD.MOV.U32 R16, RZ, RZ, R21 ;  /* 0x000000ffff107224 */ /* 0x000fe200078e0015 */
[----:B------:R-:W-:Y:S02]  /*20540*/  MOV R18, R22 ;  /* 0x0000001600127202 */ /* 0x000fe40000000f00 */
[----:B------:R-:W-:Y:S01]  /*20550*/  MOV R19, R23 ;  /* 0x0000001700137202 */ /* 0x000fe20000000f00 */
[----:B------:R0:W-:Y:S04]  /*20560*/  STL [R1+0x90], R20 ;  /* 0x0000901401007387 */ /* 0x0001e80000100800 */
[----:B0-----:R-:W3:Y:S01]  /*20570*/  LDL R20, [R1+0x40] ;  /* 0x0000400001147983 */ /* 0x001ee20000100800 */
[----:B------:R0:W-:Y:S02]  /*20580*/  STL [R1+0x1bb4], R16 ;  /* 0x001bb41001007387 */ /* 0x0001e40000100800 */
[----:B------:R-:W-:Y:S02]  /*20590*/  STL [R1+0x1bb0], R18 ;  /* 0x001bb01201007387 */ /* 0x000fe40000100800 */
[----:B------:R1:W-:Y:S01]  /*205a0*/  STL [R1+0x1bac], R19 ;  /* 0x001bac1301007387 */ /* 0x0003e20000100800 */
[----:B0-----:R-:W3:Y:S01]  /*205b0*/  LDL.LU.64 R16, [R1+0x50] ;  /* 0x0000500001107983 */ /* 0x001ee20000300a00 */
[----:B-1----:R-:W3:Y:S02]  /*205c0*/  LDL.LU.64 R18, [R1+0x58] ;  /* 0x0000580001127983 */ /* 0x002ee40000300a00 */
[----:B------:R-:W-:-:S07]  /*205d0*/  IMAD.MOV.U32 R21, RZ, RZ, R24 ;  /* 0x000000ffff157224 */ /* 0x000fce00078e0018 */
[----:B---3--:R-:W-:Y:S01]  /*205e0*/  HMMA.16816.F32 R20, R16, R20, R12 ;  /* 0x000000141014723c */ /* 0x008fe2000000180c */
[----:B------:R-:W3:Y:S01]  /*205f0*/  LDL.LU.64 R12, [R1+0x1c28] ;  /* 0x001c2800010c7983 */ /* 0x000ee20000300a00 */
[----:B------:R-:W-:Y:S02]  /*20600*/  MOV R7, R16 ;  /* 0x0000001000077202 */ /* 0x000fe40000000f00 */
[----:B------:R-:W-:Y:S01]  /*20610*/  MOV R6, R17 ;  /* 0x0000001100067202 */ /* 0x000fe20000000f00 */
[----:B------:R-:W-:Y:S01]  /*20620*/  IMAD.MOV.U32 R3, RZ, RZ, R18 ;  /* 0x000000ffff037224 */ /* 0x000fe200078e0012 */
[----:B------:R-:W-:Y:S02]  /*20630*/  MOV R0, R19 ;  /* 0x0000001300007202 */ /* 0x000fe40000000f00 */
[----:B------:R-:W-:Y:S11]  /*20640*/  LDSM.16.MT88.4 R16, [R25+0x17800] ;  /* 0x017800001910783b */ /* 0x000ff60000004200 */
[----:B------:R-:W-:Y:S04]  /*20650*/  @!UPT UIADD3 URZ, URZ, URZ, URZ ;  /* 0x0000003f3f3ff290 */ /* 0x000fe8000fffe03f */
[----:B------:R-:W-:Y:S01]  /*20660*/  STL.64 [R1+0x80], R20 ;  /* 0x0000801401007387 */ /* 0x000fe20000100a00 */
[----:B------:R-:W-:Y:S01]  /*20670*/  STL [R1+0x88], R22 ;  /* 0x0000881601007387 */ /* 0x000fe20000100800 */
[----:B------:R-:W-:Y:S02]  /*20680*/  MOV R14, R23 ;  /* 0x00000017000e7202 */ /* 0x000fe40000000f00 */
[----:B----4-:R-:W0:Y:S02]  /*20690*/  LDSM.16.MT88.4 R20, [R26+0x17800] ;  /* 0x017800001a14783b */ /* 0x010e240000004200 */
[----:B------:R-:W1:Y:S02]  /*206a0*/  LDSM.16.MT88.4 R24, [R27+0x17800] ;  /* 0x017800001b18783b */ /* 0x000e640000004200 */
[----:B------:R-:W-:Y:S02]  /*206b0*/  STL [R1+0x1ba8], R14 ;  /* 0x001ba80e01007387 */ /* 0x000fe40000100800 */
[----:B------:R-:W-:Y:S06]  /*206c0*/  BAR.SYNC.DEFER_BLOCKING 0x0 ;  /* 0x0000000000007b1d */ /* 0x000fec0000010000 */
[----:B0-----:R-:W-:Y:S01]  /*206d0*/  STL.64 [R1+0x1a58], R22 ;  /* 0x001a581601007387 */ /* 0x001fe20000100a00 */
[----:B------:R0:W-:Y:S02]  /*206e0*/  STL.64 [R1+0x10], R16 ;  /* 0x0000101001007387 */ /* 0x0001e40000100a00 */
[----:B------:R4:W-:Y:S02]  /*206f0*/  STL.64 [R1+0x18], R18 ;  /* 0x0000181201007387 */ /* 0x0009e40000100a00 */
[----:B------:R-:W-:Y:S01]  /*20700*/  STL.64 [R1+0x1a50], R20 ;  /* 0x001a501401007387 */ /* 0x000fe20000100a00 */
[----:B0-----:R-:W3:Y:S01]  /*20710*/  LDL.LU R16, [R1+0x1e0] ;  /* 0x0001e00001107983 */ /* 0x001ee20000300800 */
[----:B------:R-:W3:Y:S02]  /*20720*/  LDL.LU R17, [R1+0x1e4] ;  /* 0x0001e40001117983 */ /* 0x000ee40000300800 */
[----:B----4-:R-:W3:Y:S02]  /*20730*/  LDL.LU R18, [R1+0x1e8] ;  /* 0x0001e80001127983 */ /* 0x010ee40000300800 */
[----:B------:R-:W3:Y:S01]  /*20740*/  LDL.LU R19, [R1+0x1ec] ;  /* 0x0001ec0001137983 */ /* 0x000ee20000300800 */
[----:B-1----:R2:W-:Y:S01]  /*20750*/  STL.64 [R1+0x1a68], R26 ;  /* 0x001a681a01007387 */ /* 0x0025e20000100a00 */
[----:B------:R0:W-:Y:S01]  /*20760*/  STL.64 [R1+0x1a60], R24 ;  /* 0x001a601801007387 */ /* 0x0001e20000100a00 */
[----:B--2---:R-:W-:Y:S01]  /*20770*/  MOV R26, R9 ;  /* 0x00000009001a7202 */ /* 0x004fe20000000f00 */
[----:B------:R-:W-:-:S02]  /*20780*/  IMAD.MOV.U32 R27, RZ, RZ, R8 ;  /* 0x000000ffff1b7224 */ /* 0x000fc400078e0008 */
[----:B0-----:R-:W-:Y:S01]  /*20790*/  IMAD.MOV.U32 R24, RZ, RZ, R11 ;  /* 0x000000ffff187224 */ /* 0x001fe200078e000b */
[----:B------:R-:W-:Y:S01]  /*207a0*/  MOV R25, R10 ;  /* 0x0000000a00197202 */ /* 0x000fe20000000f00 */
[----:B------:R-:W2:Y:S01]  /*207b0*/  LDL.LU R8, [R1+0x1d0] ;  /* 0x0001d00001087983 */ /* 0x000ea20000300800 */
[----:B------:R-:W2:Y:S02]  /*207c0*/  LDL.LU R9, [R1+0x1d4] ;  /* 0x0001d40001097983 */ /* 0x000ea40000300800 */
[----:B------:R-:W2:Y:S02]  /*207d0*/  LDL.LU R10, [R1+0x1d8] ;  /* 0x0001d800010a7983 */ /* 0x000ea40000300800 */
[----:B------:R-:W2:Y:S01]  /*207e0*/  LDL.LU R11, [R1+0x1dc] ;  /* 0x0001dc00010b7983 */ /* 0x000ea20000300800 */
[----:B------:R0:W-:Y:S01]  /*207f0*/  STL.64 [R1+0x1c00], R26 ;  /* 0x001c001a01007387 */ /* 0x0001e20000100a00 */
[----:B------:R1:W-:Y:S02]  /*20800*/  STL.64 [R1+0x1bf8], R24 ;  /* 0x001bf81801007387 */ /* 0x0003e40000100a00 */
[----:B------:R-:W4:Y:S02]  /*20810*/  LDL.LU R20, [R1+0x190] ;  /* 0x0001900001147983 */ /* 0x000f240000300800 */
[----:B------:R-:W4:Y:S01]  /*20820*/  LDL.LU R21, [R1+0x194] ;  /* 0x0001940001157983 */ /* 0x000f220000300800 */
[----:B------:R-:W2:Y:S01]  /*20830*/  LDL.LU R22, [R1+0x198] ;  /* 0x0001980001167983 */ /* 0x000ea20000300800 */
[----:B------:R-:W2:Y:S02]  /*20840*/  LDL.LU R23, [R1+0x19c] ;  /* 0x00019c0001177983 */ /* 0x000ea40000300800 */
[----:B0-----:R-:W-:Y:S01]  /*20850*/  IMAD.MOV.U32 R26, RZ, RZ, R3 ;  /* 0x000000ffff1a7224 */ /* 0x001fe200078e0003 */
[----:B-1----:R-:W-:-:S02]  /*20860*/  MOV R24, R7 ;  /* 0x0000000700187202 */ /* 0x002fc40000000f00 */
[----:B------:R-:W-:Y:S02]  /*20870*/  MOV R25, R6 ;  /* 0x0000000600197202 */ /* 0x000fe40000000f00 */
[----:B------:R-:W-:Y:S01]  /*20880*/  MOV R27, R0 ;  /* 0x00000000001b7202 */ /* 0x000fe20000000f00 */
[----:B--2---:R-:W-:Y:S01]  /*20890*/  STL.64 [R1+0x1be0], R22 ;  /* 0x001be01601007387 */ /* 0x004fe20000100a00 */
[----:B----4-:R0:W-:Y:S03]  /*208a0*/  STL.64 [R1+0x1bd8], R20 ;  /* 0x001bd81401007387 */ /* 0x0101e60000100a00 */
[----:B0-----:R-:W2:Y:S01]  /*208b0*/  LDL.LU R20, [R1+0x1a0] ;  /* 0x0001a00001147983 */ /* 0x001ea20000300800 */
[----:B------:R-:W2:Y:S02]  /*208c0*/  LDL.LU R21, [R1+0x1a4] ;  /* 0x0001a40001157983 */ /* 0x000ea40000300800 */
[----:B------:R-:W4:Y:S02]  /*208d0*/  LDL.LU R22, [R1+0x1a8] ;  /* 0x0001a80001167983 */ /* 0x000f240000300800 */
[----:B------:R-:W4:Y:S01]  /*208e0*/  LDL.LU R23, [R1+0x1ac] ;  /* 0x0001ac0001177983 */ /* 0x000f220000300800 */
[C---:B---3--:R-:W-:Y:S08]  /*208f0*/  HMMA.16816.F32 R16, R24.reuse, R4, R16 ;  /* 0x000000041810723c */ /* 0x048ff00000001810 */
[----:B------:R-:W-:Y:S11]  /*20900*/  HMMA.16816.F32 R8, R24, R12, R8 ;  /* 0x0000000c1808723c */ /* 0x000ff60000001808 */
[----:B------:R-:W-:Y:S05]  /*20910*/  @!UPT UIADD3 URZ, URZ, URZ, URZ ;  /* 0x0000003f3f3ff290 */ /* 0x000fea000fffe03f */
[----:B------:R-:W-:Y:S01]  /*20920*/  MOV R6, R18 ;  /* 0x0000001200067202 */ /* 0x000fe20000000f00 */
[----:B------:R-:W-:Y:S01]  /*20930*/  IMAD.MOV.U32 R7, RZ, RZ, R17 ;  /* 0x000000ffff077224 */ /* 0x000fe200078e0011 */
[----:B------:R-:W-:Y:S02]  /*20940*/  MOV R0, R16 ;  /* 0x0000001000007202 */ /* 0x000fe40000000f00 */
[----:B------:R-:W-:-:S04]  /*20950*/  MOV R3, R19 ;  /* 0x0000001300037202 */ /* 0x000fc80000000f00 */
[----:B------:R-:W-:Y:S01]  /*20960*/  MOV R14, R10 ;  /* 0x0000000a000e7202 */ /* 0x000fe20000000f00 */
[----:B------:R-:W-:Y:S02]  /*20970*/  IMAD.MOV.U32 R17, RZ, RZ, R11 ;  /* 0x000000ffff117224 */ /* 0x000fe400078e000b */
[----:B------:R-:W-:Y:S01]  /*20980*/  IMAD.MOV.U32 R18, RZ, RZ, R8 ;  /* 0x000000ffff127224 */ /* 0x000fe200078e0008 */
[----:B------:R-:W-:Y:S01]  /*20990*/  MOV R19, R9 ;  /* 0x0000000900137202 */ /* 0x000fe20000000f00 */
[----:B----4-:R-:W-:Y:S01]  /*209a0*/  STL.64 [R1+0x1c10], R22 ;  /* 0x001c101601007387 */ /* 0x010fe20000100a00 */
[----:B--2---:R0:W-:Y:S03]  /*209b0*/  STL.64 [R1+0x1c08], R20 ;  /* 0x001c081401007387 */ /* 0x0041e60000100a00 */
[----:B0-----:R-:W2:Y:S01]  /*209c0*/  LDL.LU R20, [R1+0x1b0] ;  /* 0x0001b00001147983 */ /* 0x001ea20000300800 */
[----:B------:R-:W2:Y:S02]  /*209d0*/  LDL.LU R21, [R1+0x1b4] ;  /* 0x0001b40001157983 */ /* 0x000ea40000300800 */
[----:B------:R-:W2:Y:S02]  /*209e0*/  LDL.LU R22, [R1+0x1b8] ;  /* 0x0001b80001167983 */ /* 0x000ea40000300800 */
[----:B------:R-:W2:Y:S01]  /*209f0*/  LDL.LU R23, [R1+0x1bc] ;  /* 0x0001bc0001177983 */ /* 0x000ea20000300800 */
[----:B------:R-:W-:Y:S01]  /*20a00*/  STL [R1+0x1bc0], R6 ;  /* 0x001bc00601007387 */ /* 0x000fe20000100800 */
[----:B------:R-:W-:Y:S02]  /*20a10*/  STL [R1+0x1bbc], R7 ;  /* 0x001bbc0701007387 */ /* 0x000fe40000100800 */
[----:B------:R-:W-:Y:S02]  /*20a20*/  STL [R1+0x1bb8], R0 ;  /* 0x001bb80001007387 */ /* 0x000fe40000100800 */
[----:B------:R-:W3:Y:S01]  /*20a30*/  LDL.LU.64 R10, [R1+0x1c20] ;  /* 0x001c2000010a7983 */ /* 0x000ee20000300a00 */
[----:B------:R-:W2:Y:S01]  /*20a40*/  LDL.LU.64 R8, [R1+0x1c18] ;  /* 0x001c180001087983 */ /* 0x000ea20000300a00 */
[----:B------:R-:W-:Y:S02]  /*20a50*/  STL [R1+0x1bf0], R14 ;  /* 0x001bf00e01007387 */ /* 0x000fe40000100800 */
[----:B------:R0:W-:Y:S02]  /*20a60*/  STL.64 [R1+0x1be8], R12 ;  /* 0x001be80c01007387 */ /* 0x0001e40000100a00 */
[----:B0-----:R-:W4:Y:S01]  /*20a70*/  LDL.LU.64 R12, [R1+0x40] ;  /* 0x00004000010c7983 */ /* 0x001f220000300a00 */
[----:B--2---:R-:W-:Y:S03]  /*20a80*/  HMMA.16816.F32 R24, R24, R8, R20 ;  /* 0x000000081818723c */ /* 0x004fe60000001814 */
[----:B------:R-:W2:Y:S01]  /*20a90*/  LDL.LU.64 R22, [R1+0x1c10] ;  /* 0x001c100001167983 */ /* 0x000ea20000300a00 */
[----:B------:R-:W2:Y:S11]  /*20aa0*/  LDL.LU.64 R20, [R1+0x1c08] ;  /* 0x001c080001147983 */ /* 0x000eb60000300a00 */
[----:B------:R-:W-:Y:S09]  /*20ab0*/  @!UPT UIADD3 URZ, URZ, URZ, URZ ;  /* 0x0000003f3f3ff290 */ /* 0x000ff2000fffe03f */
[----:B------:R-:W-:Y:S01]  /*20ac0*/  IMAD.MOV.U32 R0, RZ, RZ, R26 ;  /* 0x000000ffff007224 */ /* 0x000fe200078e001a */
[----:B------:R-:W-:Y:S02]  /*20ad0*/  MOV R16, R27 ;  /* 0x0000001b00107202 */ /* 0x000fe40000000f00 */
[----:B------:R-:W-:Y:S02]  /*20ae0*/  MOV R6, R24 ;  /* 0x0000001800067202 */ /* 0x000fe40000000f00 */
[----:B------:R-:W-:Y:S01]  /*20af0*/  MOV R7, R25 ;  /* 0x0000001900077202 */ /* 0x000fe20000000f00 */
[----:B------:R-:W2:Y:S01]  /*20b00*/  LDL.LU.64 R26, [R1+0x1c00] ;  /* 0x001c0000011a7983 */ /* 0x000ea20000300a00 */
[----:B------:R-:W2:Y:S02]  /*20b10*/  LDL.LU.64 R24, [R1+0x1bf8] ;  /* 0x001bf80001187983 */ /* 0x000ea40000300a00 */
[----:B---3--:R-:W-:Y:S02]  /*20b20*/  STL.64 [R1+0x1bd0], R10 ;  /* 0x001bd00a01007387 */ /* 0x008fe40000100a00 */
[----:B------:R0:W-:Y:S02]  /*20b30*/  STL.64 [R1+0x1bc8], R8 ;  /* 0x001bc80801007387 */ /* 0x0001e40000100a00 */
[----:B----4-:R-:W-:Y:S01]  /*20b40*/  IMAD.MOV.U32 R15, RZ, RZ, R13 ;  /* 0x000000ffff0f7224 */ /* 0x010fe200078e000d */
[----:B0-----:R-:W3:Y:S01]  /*20b50*/  LDL.LU R8, [R1+0x180] ;  /* 0x0001800001087983 */ /* 0x001ee20000300800 */
[----:B------:R-:W-:Y:S01]  /*20b60*/  MOV R9, R29 ;  /* 0x0000001d00097202 */ /* 0x000fe20000000f00 */
[----:B------:R-:W-:-:S02]  /*20b70*/  MOV R29, R12 ;  /* 0x0000000c001d7202 */ /* 0x000fc40000000f00 */
[----:B------:R-:W4:Y:S02]  /*20b80*/  LDL.LU R14, [R1+0x1bf0] ;  /* 0x001bf000010e7983 */ /* 0x000f240000300800 */
[----:B------:R-:W-:Y:S01]  /*20b90*/  IMAD.MOV.U32 R10, RZ, RZ, R28 ;  /* 0x000000ffff0a7224 */ /* 0x000fe200078e001c */
[----:B------:R-:W-:Y:S01]  /*20ba0*/  MOV R11, R2 ;  /* 0x00000002000b7202 */ /* 0x000fe20000000f00 */
[C---:B--2---:R-:W-:Y:S01]  /*20bb0*/  HMMA.16816.F32 R20, R24.reuse, R12, R20 ;  /* 0x0000000c1814723c */ /* 0x044fe20000001814 */
[----:B------:R-:W3:Y:S11]  /*20bc0*/  LDL.LU.64 R12, [R1+0x1be8] ;  /* 0x001be800010c7983 */ /* 0x000ef60000300a00 */
[----:B------:R-:W-:Y:S11]  /*20bd0*/  @!UPT UIADD3 URZ, URZ, URZ, URZ ;  /* 0x0000003f3f3ff290 */ /* 0x000ff6000fffe03f */
[----:B------:R0:W-:Y:S01]  /*20be0*/  STL.64 [R1+0x110], R20 ;  /* 0x0001101401007387 */ /* 0x0001e20000100a00 */
[----:B------:R-:W-:Y:S02]  /*20bf0*/  MOV R28, R22 ;  /* 0x00000016001c7202 */ /* 0x000fe40000000f00 */
[----:B------:R-:W-:Y:S02]  /*20c00*/  MOV R2, R23 ;  /* 0x0000001700027202 */ /* 0x000fe40000000f00 */
[----:B------:R-:W2:Y:S04]  /*20c10*/  LDL.LU.64 R22, [R1+0x1be0] ;  /* 0x001be00001167983 */ /* 0x000ea80000300a00 */
[----:B0-----:R-:W2:Y:S01]  /*20c20*/  LDL.LU.64 R20, [R1+0x1bd8] ;  /* 0x001bd80001147983 */ /* 0x001ea20000300a00 */
[----:B------:R-:W-:Y:S02]  /*20c30*/  STL [R1+0x1a44], R2 ;  /* 0x001a440201007387 */ /* 0x000fe40000100800 */
[----:B------:R-:W-:Y:S01]  /*20c40*/  STL [R1+0x1a40], R28 ;  /* 0x001a401c01007387 */ /* 0x000fe20000100800 */
[C---:B--2---:R-:W-:Y:S11]  /*20c50*/  HMMA.16816.F32 R20, R24.reuse, R4, R20 ;  /* 0x000000041814723c */ /* 0x044ff60000001814 */
[----:B------:R-:W-:Y:S11]  /*20c60*/  @!UPT UIADD3 URZ, URZ, URZ, URZ ;  /* 0x0000003f3f3ff290 */ /* 0x000ff6000fffe03f */
[----:B------:R-:W-:Y:S01]  /*20c70*/  @!UPT UIADD3 URZ, URZ, URZ, URZ ;  /* 0x0000003f3f3ff290 */ /* 0x000fe2000fffe03f */
[----:B------:R-:W-:Y:S01]  /*20c80*/  STL.64 [R1+0x1a78], R22 ;  /* 0x001a781601007387 */ /* 0x000fe20000100a00 */
[----:B------:R0:W-:Y:S03]  /*20c90*/  STL.64 [R1+0x1a70], R20 ;  /* 0x001a701401007387 */ /* 0x0001e60000100a00 */
[----:B0-----:R-:W2:Y:S01]  /*20ca0*/  LDL.LU R20, [R1+0x20] ;  /* 0x0000200001147983 */ /* 0x001ea20000300800 */
[----:B------:R-:W2:Y:S02]  /*20cb0*/  LDL.LU R21, [R1+0x24] ;  /* 0x0000240001157983 */ /* 0x000ea40000300800 */
[----:B------:R-:W2:Y:S02]  /*20cc0*/  LDL.LU R22, [R1+0x28] ;  /* 0x0000280001167983 */ /* 0x000ea40000300800 */
[----:B------:R-:W2:Y:S01]  /*20cd0*/  LDL.LU R23, [R1+0x2c] ;  /* 0x00002c0001177983 */ /* 0x000ea20000300800 */
[C---:B---3--:R-:W-:Y:S01]  /*20ce0*/  HMMA.16816.F32 R8, R24.reuse, R12, R8 ;  /* 0x0000000c1808723c */ /* 0x048fe20000001808 */
[----:B--2---:R-:W-:Y:S01]  /*20cf0*/  STL.64 [R1+0x1ae0], R22 ;  /* 0x001ae01601007387 */ /* 0x004fe20000100a00 */
[----:B------:R0:W-:Y:S03]  /*20d00*/  STL.64 [R1+0x1ad8], R20 ;  /* 0x001ad81401007387 */ /* 0x0001e60000100a00 */
[----:B0-----:R-:W2:Y:S01]  /*20d10*/  LDL.LU R20, [R1+0x120] ;  /* 0x0001200001147983 */ /* 0x001ea20000300800 */
[----:B------:R-:W2:Y:S02]  /*20d20*/  LDL.LU R21, [R1+0x124] ;  /* 0x0001240001157983 */ /* 0x000ea40000300800 */
[----:B------:R-:W2:Y:S02]  /*20d30*/  LDL.LU R22, [R1+0x128] ;  /* 0x0001280001167983 */ /* 0x000ea40000300800 */
[----:B------:R-:W2:Y:S11]  /*20d40*/  LDL.LU R23, [R1+0x12c] ;  /* 0x00012c0001177983 */ /* 0x000eb60000300800 */
[----:B------:R-:W-:Y:S02]  /*20d50*/  @!UPT UIADD3 URZ, URZ, URZ, URZ ;  /* 0x0000003f3f3ff290 */ /* 0x000fe4000fffe03f */
[----:B------:R-:W-:Y:S01]  /*20d60*/  STL.64 [R1+0x130], R8 ;  /* 0x0001300801007387 */ /* 0x000fe20000100a00 */
[----:B------:R0:W-:Y:S03]  /*20d70*/  STL.64 [R1+0x138], R10 ;  /* 0x0001380a01007387 */ /* 0x0001e60000100a00 */
[----:B0-----:R-:W3:Y:S01]  /*20d80*/  LDL.LU.64 R10, [R1+0x1bd0] ;  /* 0x001bd000010a7983 */ /* 0x001ee20000300a00 */
[----:B------:R-:W2:Y:S02]  /*20d90*/  LDL.LU.64 R8, [R1+0x1bc8] ;  /* 0x001bc80001087983 */ /* 0x000ea40000300a00 */
[----:B--2---:R-:W-:Y:S11]  /*20da0*/  HMMA.16816.F32 R20, R24, R8, R20 ;  /* 0x000000081814723c */ /* 0x004ff60000001814 */
[----:B------:R-:W-:Y:S11]  /*20db0*/  @!UPT UIADD3 URZ, URZ, URZ, URZ ;  /* 0x0000003f3f3ff290 */ /* 0x000ff6000fffe03f */
[----:B------:R-:W-:Y:S01]  /*20dc0*/  @!UPT UIADD3 URZ, URZ, URZ, URZ ;  /* 0x0000003f3f3ff290 */ /* 0x000fe2000fffe03f */
[----:B------:R-:W-:Y:S01]  /*20dd0*/  STL.64 [R1+0x108], R22 ;  /* 0x0001081601007387 */ /* 0x000fe20000100a00 */
[----:B---3--:R-:W-:Y:S02]  /*20de0*/  STL.64 [R1+0x1b30], R10 ;  /* 0x001b300a01007387 */ /* 0x008fe40000100a00 */
[----:B------:R-:W-:Y:S02]  /*20df0*/  STL.64 [R1+0x1b28], R8 ;  /* 0x001b280801007387 */ /* 0x000fe40000100a00 */
[----:B------:R-:W2:Y:S01]  /*20e00*/  LDL.LU.64 R24, [R1+0x10] ;  /* 0x0000100001187983 */ /* 0x000ea20000300a00 */
[----:B------:R-:W3:Y:S01]  /*20e10*/  LDL.LU.64 R26, [R1+0x18] ;  /* 0x00001800011a7983 */ /* 0x000ee20000300a00 */
[----:B------:R-:W-:-:S03]  /*20e20*/  IMAD.MOV.U32 R2, RZ, RZ, R20 ;  /* 0x000000ffff027224 */ /* 0x000fc600078e0014 */
[----:B---3--:R0:W-:Y:S01]  /*20e30*/  STL.64 [R1+0x1a88], R26 ;  /* 0x001a881a01007387 */ /* 0x0081e20000100a00 */
[----:B--2---:R1:W-:Y:S01]  /*20e40*/  STL.64 [R1+0x1a80], R24 ;  /* 0x001a801801007387 */ /* 0x0043e20000100a00 */
[----:B0-----:R-:W-:Y:S02]  /*20e50*/  MOV R26, R0 ;  /* 0x00000000001a7202 */ /* 0x001fe40000000f00 */
[----:B-1----:R-:W-:Y:S02]  /*20e60*/  MOV R24, R6 ;  /* 0x0000000600187202 */ /* 0x002fe40000000f00 */
[----:B------:R-:W-:Y:S01]  /*20e70*/  MOV R27, R16 ;  /* 0x00000010001b7202 */ /* 0x000fe20000000f00 */
[----:B------:R-:W2:Y:S01]  /*20e80*/  LDL.LU R6, [R1+0x1bc0] ;  /* 0x001bc00001067983 */ /* 0x000ea20000300800 */
[----:B------:R-:W-:Y:S02]  /*20e90*/  IMAD.MOV.U32 R25, RZ, RZ, R7 ;  /* 0x000000ffff197224 */ /* 0x000fe400078e0007 */
[----:B------:R-:W3:Y:S02]  /*20ea0*/  LDL.LU R7, [R1+0x1bbc] ;  /* 0x001bbc0001077983 */ /* 0x000ee40000300800 */
[----:B------:R-:W2:Y:S01]  /*20eb0*/  LDL.LU R0, [R1+0x1bb8] ;  /* 0x001bb80001007983 */ /* 0x000ea20000300800 */
[----:B------:R-:W2:Y:S01]  /*20ec0*/  LDL.LU R16, [R1+0x1bb4] ;  /* 0x001bb40001107983 */ /* 0x000ea20000300800 */
[----:B------:R-:W-:Y:S02]  /*20ed0*/  STL.64 [R1+0x1a98], R26 ;  /* 0x001a981a01007387 */ /* 0x000fe40000100a00 */
[----:B------:R0:W-:Y:S02]  /*20ee0*/  STL.64 [R1+0x1a90], R24 ;  /* 0x001a901801007387 */ /* 0x0001e40000100a00 */
[----:B0-----:R-:W-:Y:S01]  /*20ef0*/  IMAD.MOV.U32 R24, RZ, RZ, R18 ;  /* 0x000000ffff187224 */ /* 0x001fe200078e0012 */
[----:B------:R-:W-:Y:S01]  /*20f00*/  MOV R25, R19 ;  /* 0x0000001300197202 */ /* 0x000fe20000000f00 */
[----:B------:R-:W3:Y:S01]  /*20f10*/  LDL.LU R18, [R1+0x1bb0] ;  /* 0x001bb00001127983 */ /* 0x000ee20000300800 */
[----:B------:R-:W3:Y:S01]  /*20f20*/  LDL.LU R19, [R1+0x1bac] ;  /* 0x001bac0001137983 */ /* 0x000ee20000300800 */
[----:B----4-:R-:W-:Y:S01]  /*20f30*/  MOV R26, R14 ;  /* 0x0000000e001a7202 */ /* 0x010fe20000000f00 */
[----:B------:R-:W-:Y:S01]  /*20f40*/  IMAD.MOV.U32 R27, RZ, RZ, R17 ;  /* 0x000000ffff1b7224 */ /* 0x000fe200078e0011 */
[----:B------:R-:W4:Y:S01]  /*20f50*/  LDL.LU R14, [R1+0x1ba8] ;  /* 0x001ba800010e7983 */ /* 0x000f220000300800 */
[----:B------:R-:W4:Y:S02]  /*20f60*/  LDL.LU R17, [R1+0x1ba4] ;  /* 0x001ba40001117983 */ /* 0x000f240000300800 */
[----:B------:R-:W4:Y:S01]  /*20f70*/  LDL.LU R20, [R1+0x90] ;  /* 0x0000900001147983 */ /* 0x000f220000300800 */
[----:B------:R-:W-:-:S02]  /*20f80*/  MOV R28, R21 ;  /* 0x00000015001c7202 */ /* 0x000fc40000000f00 */
[----:B--2---:R-:W-:Y:S02]  /*20f90*/  MOV R21, R16 ;  /* 0x0000001000157202 */ /* 0x004fe40000000f00 */
[----:B------:R-:W2:Y:S01]  /*20fa0*/  LDL.LU R16, [R1+0x1ba0] ;  /* 0x001ba00001107983 */ /* 0x000ea20000300800 */
[----:B---3--:R-:W-:Y:S01]  /*20fb0*/  MOV R22, R18 ;  /* 0x0000001200167202 */ /* 0x008fe20000000f00 */
[----:B------:R-:W-:Y:S02]  /*20fc0*/  IMAD.MOV.U32 R23, RZ, RZ, R19 ;  /* 0x000000ffff177224 */ /* 0x000fe400078e0013 */
[----:B------:R-:W3:Y:S01]  /*20fd0*/  LDL.LU R18, [R1+0x1b9c] ;  /* 0x001b9c0001127983 */ /* 0x000ee20000300800 */
[----:B------:R-:W2:Y:S03]  /*20fe0*/  LDL.LU R19, [R1+0x1b98] ;  /* 0x001b980001137983 */ /* 0x000ea60000300800 */
[----:B------:R-:W-:Y:S01]  /*20ff0*/  STL.64 [R1+0x1af0], R22 ;  /* 0x001af01601007387 */ /* 0x000fe20000100a00 */
[----:B----4-:R0:W-:Y:S02]  /*21000*/  STL.64 [R1+0x1ae8], R20 ;  /* 0x001ae81401007387 */ /* 0x0101e40000100a00 */
[----:B0-----:R-:W-:-:S02]  /*21010*/  MOV R20, R17 ;  /* 0x0000001100147202 */ /* 0x001fc40000000f00 */
[----:B------:R-:W4:Y:S01]  /*21020*/  LDL.LU R17, [R1+0x1b94] ;  /* 0x001b940001117983 */ /* 0x000f220000300800 */
[----:B------:R-:W2:Y:S02]  /*21030*/  LDL.LU R21, [R1+0xc4] ;  /* 0x0000c40001157983 */ /* 0x000ea40000300800 */
[----:B------:R-:W2:Y:S02]  /*21040*/  LDL.LU R22, [R1+0xc8] ;  /* 0x0000c80001167983 */ /* 0x000ea40000300800 */
[----:B------:R-:W2:Y:S02]  /*21050*/  LDL.LU R23, [R1+0xcc] ;  /* 0x0000cc0001177983 */ /* 0x000ea40000300800 */
[----:B--2---:R4:W-:Y:S01]  /*21060*/  STL.64 [R1+0x1b00], R22 ;  /* 0x001b001601007387 */ /* 0x0049e20000100a00 */
[----:B------:R0:W-:Y:S01]  /*21070*/  STL.64 [R1+0x1af8], R20 ;  /* 0x001af81401007387 */ /* 0x0001e20000100a00 */
[----:B----4-:R-:W-:Y:S02]  /*21080*/  MOV R22, R17 ;  /* 0x0000001100167202 */ /* 0x010fe40000000f00 */
[----:B------:R-:W-:-:S02]  /*21090*/  MOV R23, R16 ;  /* 0x0000001000177202 */ /* 0x000fc40000000f00 */
[----:B0-----:R-:W-:Y:S01]  /*210a0*/  MOV R20, R19 ;  /* 0x0000001300147202 */ /* 0x001fe20000000f00 */
[----:B---3--:R-:W-:Y:S02]  /*210b0*/  IMAD.MOV.U32 R21, RZ, RZ, R18 ;  /* 0x000000ffff157224 */ /* 0x008fe400078e0012 */
[----:B------:R-:W-:Y:S03]  /*210c0*/  STL.64 [R1+0x1b10], R22 ;  /* 0x001b101601007387 */ /* 0x000fe60000100a00 */
[----:B------:R0:W-:Y:S02]  /*210d0*/  STL.64 [R1+0x1b08], R20 ;  /* 0x001b081401007387 */ /* 0x0001e40000100a00 */
[----:B0-----:R-:W2:Y:S01]  /*210e0*/  LDL.LU R20, [R1] ;  /* 0x0000000001147983 */ /* 0x001ea20000300800 */
[----:B------:R-:W2:Y:S02]  /*210f0*/  LDL.LU R21, [R1+0x4] ;  /* 0x0000040001157983 */ /* 0x000ea40000300800 */
[----:B------:R-:W2:Y:S02]  /*21100*/  LDL.LU R22, [R1+0x8] ;  /* 0x0000080001167983 */ /* 0x000ea40000300800 */
[----:B------:R-:W2:Y:S01]  /*21110*/  LDL.LU R23, [R1+0xc] ;  /* 0x00000c0001177983 */ /* 0x000ea20000300800 */
[----:B------:R-:W2:Y:S01]  /*21120*/  LDL.LU R16, [R1+0xe0] ;  /* 0x0000e00001107983 */ /* 0x000ea20000300800 */
[----:B------:R-:W2:Y:S02]  /*21130*/  LDL.LU R17, [R1+0xe4] ;  /* 0x0000e40001117983 */ /* 0x000ea40000300800 */
[----:B------:R-:W2:Y:S02]  /*21140*/  LDL.LU R18, [R1+0xe8] ;  /* 0x0000e80001127983 */ /* 0x000ea40000300800 */
[----:B------:R-:W2:Y:S01]  /*21150*/  LDL.LU R19, [R1+0xec] ;  /* 0x0000ec0001137983 */ /* 0x000ea20000300800 */
[----:B------:R-:W-:Y:S01]  /*21160*/  STL.64 [R1+0x1aa8], R26 ;  /* 0x001aa81a01007387 */ /* 0x000fe20000100a00 */
[----:B------:R0:W-:Y:S02]  /*21170*/  STL.64 [R1+0x1aa0], R24 ;  /* 0x001aa01801007387 */ /* 0x0001e40000100a00 */
[----:B0-----:R-:W-:-:S02]  /*21180*/  IMAD.MOV.U32 R24, RZ, RZ, R0 ;  /* 0x000000ffff187224 */ /* 0x001fc400078e0000 */
[----:B------:R-:W3:Y:S01]  /*21190*/  LDL.LU R0, [R1+0x1b90] ;  /* 0x001b900001007983 */ /* 0x000ee20000300800 */
[----:B------:R-:W-:Y:S02]  /*211a0*/  MOV R25, R7 ;  /* 0x0000000700197202 */ /* 0x000fe40000000f00 */
[----:B------:R-:W4:Y:S01]  /*211b0*/  LDL.LU R7, [R1+0x1b8c] ;  /* 0x001b8c0001077983 */ /* 0x000f220000300800 */
[----:B------:R-:W-:Y:S01]  /*211c0*/  MOV R26, R6 ;  /* 0x00000006001a7202 */ /* 0x000fe20000000f00 */
[----:B------:R-:W-:Y:S01]  /*211d0*/  IMAD.MOV.U32 R27, RZ, RZ, R3 ;  /* 0x000000ffff1b7224 */ /* 0x000fe200078e0003 */
[----:B------:R-:W2:Y:S01]  /*211e0*/  LDL.LU R6, [R1+0x1b88] ;  /* 0x001b880001067983 */ /* 0x000ea20000300800 */
[----:B------:R-:W2:Y:S02]  /*211f0*/  LDL.LU R3, [R1+0x1b84] ;  /* 0x001b840001037983 */ /* 0x000ea40000300800 */
[----:B------:R-:W2:Y:S02]  /*21200*/  LDL.LU R8, [R1+0x170] ;  /* 0x0001700001087983 */ /* 0x000ea40000300800 */
[----:B------:R-:W2:Y:S01]  /*21210*/  LDL.LU R9, [R1+0x174] ;  /* 0x0001740001097983 */ /* 0x000ea20000300800 */
[----:B---3--:R-:W-:-:S02]  /*21220*/  MOV R10, R0 ;  /* 0x00000000000a7202 */ /* 0x008fc40000000f00 */
[----:B------:R-:W3:Y:S01]  /*21230*/  LDL.LU R0, [R1+0x1b80] ;  /* 0x001b800001007983 */ /* 0x000ee20000300800 */
[----:B------:R-:W2:Y:S03]  /*21240*/  LDL.LU R11, [R1+0x17c] ;  /* 0x00017c00010b7983 */ /* 0x000ea60000300800 */
[----:B--2---:R-:W-:Y:S01]  /*21250*/  STL.64 [R1+0x1b40], R10 ;  /* 0x001b400a01007387 */ /* 0x004fe20000100a00 */
[----:B------:R0:W-:Y:S03]  /*21260*/  STL.64 [R1+0x1b38], R8 ;  /* 0x001b380801007387 */ /* 0x0001e60000100a00 */
[----:B0-----:R-:W2:Y:S01]  /*21270*/  LDL.LU R8, [R1+0x1c0] ;  /* 0x0001c00001087983 */ /* 0x001ea20000300800 */
[----:B------:R-:W2:Y:S02]  /*21280*/  LDL.LU R9, [R1+0x1c4] ;  /* 0x0001c40001097983 */ /* 0x000ea40000300800 */
[----:B------:R-:W2:Y:S01]  /*21290*/  LDL.LU R10, [R1+0x1c8] ;  /* 0x0001c800010a7983 */ /* 0x000ea20000300800 */
[----:B---3--:R-:W-:-:S02]  /*212a0*/  MOV R11, R0 ;  /* 0x00000000000b7202 */ /* 0x008fc40000000f00 */
[----:B------:R-:W3:Y:S01]  /*212b0*/  LDL.LU R0, [R1+0x1b7c] ;  /* 0x001b7c0001007983 */ /* 0x000ee20000300800 */
[----:B------:R-:W-:Y:S03]  /*212c0*/  HMMA.16816.F32 R16, R20, R4, R16 ;  /* 0x000000041410723c */ /* 0x000fe60000001810 */
[----:B--2---:R-:W-:Y:S01]  /*212d0*/  STL.64 [R1+0x1b58], R10 ;  /* 0x001b580a01007387 */ /* 0x004fe20000100a00 */
[----:B------:R0:W-:Y:S02]  /*212e0*/  STL.64 [R1+0x1b50], R8 ;  /* 0x001b500801007387 */ /* 0x0001e40000100a00 */
[----:B0-----:R-:W-:Y:S02]  /*212f0*/  IMAD.MOV.U32 R8, RZ, RZ, R3 ;  /* 0x000000ffff087224 */ /* 0x001fe400078e0003 */
[----:B------:R-:W2:Y:S01]  /*21300*/  LDL.LU R3, [R1+0x1b78] ;  /* 0x001b780001037983 */ /* 0x000ea20000300800 */
[----:B------:R-:W2:Y:S01]  /*21310*/  LDL.LU R9, [R1+0xa4] ;  /* 0x0000a40001097983 */ /* 0x000ea20000300800 */
[----:B------:R-:W-:-:S02]  /*21320*/  MOV R10, R6 ;  /* 0x00000006000a7202 */ /* 0x000fc40000000f00 */
[----:B----4-:R-:W-:Y:S01]  /*21330*/  MOV R11, R7 ;  /* 0x00000007000b7202 */ /* 0x010fe20000000f00 */
[----:B------:R-:W4:Y:S01]  /*21340*/  LDL.LU R6, [R1+0x1b74] ;  /* 0x001b740001067983 */ /* 0x000f220000300800 */
[----:B------:R-:W4:Y:S02]  /*21350*/  LDL.LU R7, [R1+0x1b70] ;  /* 0x001b700001077983 */ /* 0x000f240000300800 */
[----:B------:R3:W-:Y:S02]  /*21360*/  STL.64 [R1+0x1ab8], R26 ;  /* 0x001ab81a01007387 */ /* 0x0007e40000100a00 */
[----:B------:R0:W-:Y:S01]  /*21370*/  STL.64 [R1+0x1ab0], R24 ;  /* 0x001ab01801007387 */ /* 0x0001e20000100a00 */
[----:B------:R1:W-:Y:S01]  /*21380*/  STL [R1+0x1a4c], R28 ;  /* 0x001a4c1c01007387 */ /* 0x0003e20000100800 */
[----:B------:R0:W-:Y:S02]  /*21390*/  STL [R1+0x1a48], R2 ;  /* 0x001a480201007387 */ /* 0x0001e40000100800 */
[----:B---3--:R-:W-:-:S02]  /*213a0*/  IMAD.MOV.U32 R27, RZ, RZ, R0 ;  /* 0x000000ffff1b7224 */ /* 0x008fc400078e0000 */
[----:B0-----:R-:W-:Y:S01]  /*213b0*/  IMAD.MOV.U32 R24, RZ, RZ, R29 ;  /* 0x000000ffff187224 */ /* 0x001fe200078e001d */
[----:B------:R-:W-:Y:S02]  /*213c0*/  MOV R25, R15 ;  /* 0x0000000f00197202 */ /* 0x000fe40000000f00 */
[----:B------:R-:W-:Y:S01]  /*213d0*/  MOV R0, R19 ;  /* 0x0000001300007202 */ /* 0x000fe20000000f00 */
[----:B------:R-:W-:Y:S01]  /*213e0*/  MOV R15, R16 ;  /* 0x00000010000f7202 */ /* 0x000fe20000000f00 */
[----:B------:R-:W-:Y:S02]  /*213f0*/  MOV R29, R17 ;  /* 0x00000011001d7202 */ /* 0x000fe40000000f00 */
[----:B--2---:R-:W-:Y:S01]  /*21400*/  MOV R26, R3 ;  /* 0x00000003001a7202 */ /* 0x004fe20000000f00 */
[----:B------:R-:W-:Y:S02]  /*21410*/  IMAD.MOV.U32 R3, RZ, RZ, R18 ;  /* 0x000000ffff037224 */ /* 0x000fe400078e0012 */
[----:B------:R-:W2:Y:S01]  /*21420*/  LDL.LU.64 R18, [R1+0x1b68] ;  /* 0x001b680001127983 */ /* 0x000ea20000300a00 */
[----:B------:R-:W2:Y:S02]  /*21430*/  LDL.LU.64 R16, [R1+0x1b60] ;  /* 0x001b600001107983 */ /* 0x000ea40000300a00 */
[----:B--2---:R-:W-:Y:S11]  /*21440*/  HMMA.16816.F32 R8, R16, R4, R8 ;  /* 0x000000041008723c */ /* 0x004ff60000001808 */
[----:B------:R-:W-:Y:S11]  /*21450*/  @!UPT UIADD3 URZ, URZ, URZ, URZ ;  /* 0x0000003f3f3ff290 */ /* 0x000ff6000fffe03f */
[----:B------:R-:W-:Y:S02]  /*21460*/  @!UPT UIADD3 URZ, URZ, URZ, URZ ;  /* 0x0000003f3f3ff290 */ /* 0x000fe4000fffe03f */
[----:B------:R-:W-:Y:S02]  /*21470*/  MOV R5, R10 ;  /* 0x0000000a00057202 */ /* 0x000fe40000000f00 */
[----:B------:R-:W-:Y:S02]  /*21480*/  MOV R4, R11 ;  /* 0x0000000b00047202 */ /* 0x000fe40000000f00 */
[----:B-1----:R-:W-:Y:S01]  /*21490*/  MOV R28, R8 ;  /* 0x00000008001c7202 */ /* 0x002fe20000000f00 */
[----:B------:R-:W-:Y:S01]  /*214a0*/  IMAD.MOV.U32 R2, RZ, RZ, R9 ;  /* 0x000000ffff027224 */ /* 0x000fe200078e0009 */
[----:B------:R-:W2:Y:S01]  /*214b0*/  LDL.LU.64 R10, [R1+0x1b58] ;  /* 0x001b5800010a7983 */ /* 0x000ea20000300a00 */
[----:B------:R-:W2:Y:S02]  /*214c0*/  LDL.LU.64 R8, [R1+0x1b50] ;  /* 0x001b500001087983 */ /* 0x000ea40000300a00 */
[----:B------:R-:W-:Y:S02]  /*214d0*/  STL.64 [R1+0x1b20], R18 ;  /* 0x001b201201007387 */ /* 0x000fe40000100a00 */
[----:B------:R0:W-:Y:S02]  /*214e0*/  STL.64 [R1+0x1b18], R16 ;  /* 0x001b181001007387 */ /* 0x0001e40000100a00 */
[----:B0-----:R-:W3:Y:S01]  /*214f0*/  LDL.LU R16, [R1+0xf0] ;  /* 0x0000f00001107983 */ /* 0x001ee20000300800 */
[----:B------:R-:W3:Y:S02]  /*21500*/  LDL.LU R17, [R1+0xf4] ;  /* 0x0000f40001117983 */ /* 0x000ee40000300800 */
[----:B------:R-:W3:Y:S02]  /*21510*/  LDL.LU R18, [R1+0xf8] ;  /* 0x0000f80001127983 */ /* 0x000ee40000300800 */
[----:B------:R-:W3:Y:S01]  /*21520*/  LDL.LU R19, [R1+0xfc] ;  /* 0x0000fc0001137983 */ /* 0x000ee20000300800 */
[----:B----4-:R-:W-:Y:S01]  /*21530*/  STL.64 [R1+0x1ac8], R6 ;  /* 0x001ac80601007387 */ /* 0x010fe20000100a00 */
[----:B------:R0:W-:Y:S03]  /*21540*/  STL.64 [R1+0x1ac0], R4 ;  /* 0x001ac00401007387 */ /* 0x0001e60000100a00 */
[----:B0-----:R-:W4:Y:S01]  /*21550*/  LDL.LU R4, [R1+0x80] ;  /* 0x0000800001047983 */ /* 0x001f220000300800 */
[----:B------:R-:W4:Y:S02]  /*21560*/  LDL.LU R5, [R1+0x84] ;  /* 0x0000840001057983 */ /* 0x000f240000300800 */
[----:B------:R-:W4:Y:S02]  /*21570*/  LDL.LU R6, [R1+0x88] ;  /* 0x0000880001067983 */ /* 0x000f240000300800 */
[----:B------:R-:W-:-:S02]  /*21580*/  IMAD.MOV.U32 R7, RZ, RZ, R14 ;  /* 0x000000ffff077224 */ /* 0x000fc400078e000e */
        /* <DEDUP_REMOVED lines=13> */
[----:B0-----:R-:W2:Y:S01]  /*21660*/  LDL.LU.64 R10, [R1+0x1b30] ;  /* 0x001b3000010a7983 */ /* 0x001ea20000300a00 */
[----:B------:R-:W3:Y:S02]  /*21670*/  LDL.LU.64 R8, [R1+0x1b28] ;  /* 0x001b280001087983 */ /* 0x000ee40000300a00 */
[----:B---3--:R-:W-:Y:S01]  /*21680*/  HMMA.16816.F32 R20, R20, R8, R16 ;  /* 0x000000081414723c */ /* 0x008fe20000001810 */
[----:B------:R-:W3:Y:S01]  /*21690*/  LDL.LU.64 R18, [R1+0x1b20] ;  /* 0x001b200001127983 */ /* 0x000ee20000300a00 */
[----:B------:R-:W3:Y:S11]  /*216a0*/  LDL.LU.64 R16, [R1+0x1b18] ;  /* 0x001b180001107983 */ /* 0x000ef60000300a00 */
[----:B------:R-:W-:Y:S10]  /*216b0*/  @!UPT UIADD3 URZ, URZ, URZ, URZ ;  /* 0x0000003f3f3ff290 */ /* 0x000ff4000fffe03f */
[----:B------:R-:W-:Y:S01]  /*216c0*/  STL.64 [R1+0xf0], R20 ;  /* 0x0000f01401007387 */ /* 0x000fe20000100a00 */
[----:B------:R0:W-:Y:S03]  /*216d0*/  STL.64 [R1+0xf8], R22 ;  /* 0x0000f81601007387 */ /* 0x0001e60000100a00 */
[----:B0-----:R-:W3:Y:S01]  /*216e0*/  LDL.LU.64 R22, [R1+0x1b10] ;  /* 0x001b100001167983 */ /* 0x001ee20000300a00 */
[----:B------:R-:W3:Y:S02]  /*216f0*/  LDL.LU.64 R20, [R1+0x1b08] ;  /* 0x001b080001147983 */ /* 0x000ee40000300a00 */
[C---:B---3--:R-:W-:Y:S11]  /*21700*/  HMMA.16816.F32 R20, R16.reuse, R24, R20 ;  /* 0x000000181014723c */ /* 0x048ff60000001814 */
[----:B------:R-:W-:Y:S11]  /*21710*/  @!UPT UIADD3 URZ, URZ, URZ, URZ ;  /* 0x0000003f3f3ff290 */ /* 0x000ff6000fffe03f */
[----:B------:R-:W-:Y:S01]  /*21720*/  @!UPT UIADD3 URZ, URZ, URZ, URZ ;  /* 0x0000003f3f3ff290 */ /* 0x000fe2000fffe03f */
        /* <DEDUP_REMOVED lines=11> */
[----:B---3--:R-:W-:Y:S01]  /*217e0*/  HMMA.16816.F32 R16, R16, R8, R20 ;  /* 0x000000081010723c */ /* 0x008fe20000001814 */
[----:B------:R-:W4:Y:S01]  /*217f0*/  LDL.LU.64 R22, [R1+0x1ae0] ;  /* 0x001ae00001167983 */ /* 0x000f220000300a00 */
[----:B------:R-:W4:Y:S11]  /*21800*/  LDL.LU.64 R20, [R1+0x1ad8] ;  /* 0x001ad80001147983 */ /* 0x000f360000300a00 */
[----:B------:R-:W-:Y:S10]  /*21810*/  @!UPT UIADD3 URZ, URZ, URZ, URZ ;  /* 0x0000003f3f3ff290 */ /* 0x000ff4000fffe03f */
[----:B------:R0:W-:Y:S01]  /*21820*/  STL.64 [R1+0x90], R16 ;  /* 0x0000901001007387 */ /* 0x0001e20000100a00 */
[----:B------:R-:W-:Y:S01]  /*21830*/  STL.64 [R1+0x98], R18 ;  /* 0x0000981201007387 */ /* 0x000fe20000100a00 */
[----:B0-----:R-:W-:Y:S02]  /*21840*/  MOV R16, R15 ;  /* 0x0000000f00107202 */ /* 0x001fe40000000f00 */
[----:B------:R-:W3:Y:S01]  /*21850*/  LDL.LU R15, [R1+0x1ad0] ;  /* 0x001ad000010f7983 */ /* 0x000ee20000300800 */
[C---:B----4-:R-:W-:Y:S03]  /*21860*/  HMMA.16816.F32 R24, R20.reuse, R26, R4 ;  /* 0x0000001a1418723c */ /* 0x050fe60000001804 */
[----:B------:R-:W4:Y:S01]  /*21870*/  LDL.LU.64 R6, [R1+0x1ac8] ;  /* 0x001ac80001067983 */ /* 0x000f220000300a00 */
[----:B------:R-:W2:Y:S11]  /*21880*/  LDL.LU.64 R4, [R1+0x1ac0] ;  /* 0x001ac00001047983 */ /* 0x000eb60000300a00 */
[----:B------:R-:W-:Y:S08]  /*21890*/  @!UPT UIADD3 URZ, URZ, URZ, URZ ;  /* 0x0000003f3f3ff290 */ /* 0x000ff0000fffe03f */
[----:B------:R-:W-:Y:S01]  /*218a0*/  STL.64 [R1+0x80], R24 ;  /* 0x0000801801007387 */ /* 0x000fe20000100a00 */
[----:B------:R0:W-:Y:S03]  /*218b0*/  STL.64 [R1+0x88], R26 ;  /* 0x0000881a01007387 */ /* 0x0001e60000100a00 */
[----:B0-----:R-:W4:Y:S01]  /*218c0*/  LDL.LU.64 R26, [R1+0x1ab8] ;  /* 0x001ab800011a7983 */ /* 0x001f220000300a00 */
[----:B------:R-:W4:Y:S01]  /*218d0*/  LDL.LU.64 R24, [R1+0x1ab0] ;  /* 0x001ab00001187983 */ /* 0x000f220000300a00 */
[----:B------:R-:W-:Y:S01]  /*218e0*/  MOV R17, R29 ;  /* 0x0000001d00117202 */ /* 0x000fe20000000f00 */
[C---:B----4-:R-:W-:Y:S11]  /*218f0*/  HMMA.16816.F32 R24, R20.reuse, R6, R24 ;  /* 0x000000061418723c */ /* 0x050ff60000001818 */
[----:B------:R-:W-:Y:S11]  /*21900*/  @!UPT UIADD3 URZ, URZ, URZ, URZ ;  /* 0x0000003f3f3ff290 */ /* 0x000ff6000fffe03f */
[----:B------:R-:W-:Y:S02]  /*21910*/  @!UPT UIADD3 URZ, URZ, URZ, URZ ;  /* 0x0000003f3f3ff290 */ /* 0x000fe4000fffe03f */
[----:B------:R-:W-:Y:S01]  /*21920*/  IMAD.MOV.U32 R8, RZ, RZ, R26 ;  /* 0x000000ffff087224 */ /* 0x000fe200078e001a */
[----:B------:R-:W-:Y:S02]  /*21930*/  MOV R13, R27 ;  /* 0x0000001b000d7202 */ /* 0x000fe40000000f00 */
[----:B------:R-:W-:Y:S02]  /*21940*/  MOV R9, R24 ;  /* 0x0000001800097202 */ /* 0x000fe40000000f00 */
[----:B------:R-:W-:Y:S01]  /*21950*/  MOV R29, R25 ;  /* 0x00000019001d7202 */ /* 0x000fe20000000f00 */
[----:B------:R-:W3:Y:S01]  /*21960*/  LDL.LU.64 R26, [R1+0x1aa8] ;  /* 0x001aa800011a7983 */ /* 0x000ee20000300a00 */
[----:B------:R-:W3:Y:S02]  /*21970*/  LDL.LU.64 R24, [R1+0x1aa0] ;  /* 0x001aa00001187983 */ /* 0x000ee40000300a00 */
[----:B------:R-:W-:Y:S02]  /*21980*/  STL [R1+0x1a1c], R8 ;  /* 0x001a1c0801007387 */ /* 0x000fe40000100800 */
[----:B------:R-:W-:Y:S01]  /*21990*/  STL [R1+0x1a18], R9 ;  /* 0x001a180901007387 */ /* 0x000fe20000100800 */
[----:B------:R-:W-:Y:S01]  /*219a0*/  STL [R1+0x1a04], R13 ;  /* 0x001a040d01007387 */ /* 0x000fe20000100800 */
[----:B------:R-:W-:Y:S01]  /*219b0*/  STL [R1+0x1a00], R29 ;  /* 0x001a001d01007387 */ /* 0x000fe20000100800 */
[C---:B---3--:R-:W-:Y:S11]  /*219c0*/  HMMA.16816.F32 R24, R20.reuse, R14, R24 ;  /* 0x0000000e1418723c */ /* 0x048ff60000001818 */
[----:B------:R-:W-:Y:S11]  /*219d0*/  @!UPT UIADD3 URZ, URZ, URZ, URZ ;  /* 0x0000003f3f3ff290 */ /* 0x000ff6000fffe03f */
[----:B------:R-:W-:Y:S01]  /*219e0*/  @!UPT UIADD3 URZ, URZ, URZ, URZ ;  /* 0x0000003f3f3ff290 */ /* 0x000fe2000fffe03f */
[----:B------:R-:W-:Y:S01]  /*219f0*/  STL.64 [R1+0x70], R24 ;  /* 0x0000701801007387 */ /* 0x000fe20000100a00 */
[----:B------:R0:W-:Y:S03]  /*21a00*/  STL.64 [R1+0x78], R26 ;  /* 0x0000781a01007387 */ /* 0x0001e60000100a00 */
[----:B0-----:R-:W2:Y:S01]  /*21a10*/  LDL.LU.64 R26, [R1+0x1a98] ;  /* 0x001a9800011a7983 */ /* 0x001ea20000300a00 */
[----:B------:R-:W2:Y:S01]  /*21a20*/  LDL.LU.64 R24, [R1+0x1a90] ;  /* 0x001a900001187983 */ /* 0x000ea20000300a00 */
[----:B------:R-:W-:Y:S01]  /*21a30*/  MOV R19, R0 ;  /* 0x0000000000137202 */ /* 0x000fe20000000f00 */
[----:B--2---:R-:W-:Y:S01]  /*21a40*/  HMMA.16816.F32 R20, R20, R10, R24 ;  /* 0x0000000a1414723c */ /* 0x004fe20000001818 */
[----:B------:R-:W2:Y:S01]  /*21a50*/  LDL.LU.64 R26, [R1+0x1a88] ;  /* 0x001a8800011a7983 */ /* 0x000ea20000300a00 */
[----:B------:R-:W3:Y:S11]  /*21a60*/  LDL.LU.64 R24, [R1+0x1a80] ;  /* 0x001a800001187983 */ /* 0x000ef60000300a00 */
[----:B------:R-:W-:Y:S10]  /*21a70*/  @!UPT UIADD3 URZ, URZ, URZ, URZ ;  /* 0x0000003f3f3ff290 */ /* 0x000ff4000fffe03f */
[----:B------:R-:W-:Y:S01]  /*21a80*/  STL [R1+0x60], R20 ;  /* 0x0000601401007387 */ /* 0x000fe20000100800 */
[----:B------:R0:W-:Y:S02]  /*21a90*/  STL.64 [R1+0x68], R22 ;  /* 0x0000681601007387 */ /* 0x0001e40000100a00 */
[----:B------:R-:W-:Y:S01]  /*21aa0*/  IMAD.MOV.U32 R0, RZ, RZ, R21 ;  /* 0x000000ffff007224 */ /* 0x000fe200078e0015 */
[----:B0-----:R-:W4:Y:S01]  /*21ab0*/  LDL.LU.64 R22, [R1+0x1a78] ;  /* 0x001a780001167983 */ /* 0x001f220000300a00 */
[----:B------:R-:W4:Y:S02]  /*21ac0*/  LDL.LU.64 R20, [R1+0x1a70] ;  /* 0x001a700001147983 */ /* 0x000f240000300a00 */
[----:B------:R-:W-:Y:S02]  /*21ad0*/  IMAD.MOV.U32 R18, RZ, RZ, R3 ;  /* 0x000000ffff127224 */ /* 0x000fe400078e0003 */
[----:B------:R0:W-:Y:S02]  /*21ae0*/  STL [R1+0x1978], R0 ;  /* 0x0019780001007387 */ /* 0x0001e40000100800 */
[----:B--2---:R-:W-:Y:S01]  /*21af0*/  IMAD.MOV.U32 R3, RZ, RZ, R26 ;  /* 0x000000ffff037224 */ /* 0x004fe200078e001a */
[----:B0-----:R-:W-:-:S02]  /*21b00*/  MOV R0, R27 ;  /* 0x0000001b00007202 */ /* 0x001fc40000000f00 */
[----:B---3--:R-:W-:Y:S02]  /*21b10*/  MOV R9, R24 ;  /* 0x0000001800097202 */ /* 0x008fe40000000f00 */
[----:B------:R-:W-:Y:S01]  /*21b20*/  MOV R8, R25 ;  /* 0x0000001900087202 */ /* 0x000fe20000000f00 */
[-C--:B----4-:R-:W-:Y:S01]  /*21b30*/  HMMA.16816.F32 R20, R24, R6.reuse, R20 ;  /* 0x000000061814723c */ /* 0x090fe20000001814 */
[----:B------:R-:W2:Y:S01]  /*21b40*/  LDL.LU.64 R26, [R1+0x1a68] ;  /* 0x001a6800011a7983 */ /* 0x000ea20000300a00 */
[----:B------:R-:W2:Y:S11]  /*21b50*/  LDL.LU.64 R24, [R1+0x1a60] ;  /* 0x001a600001187983 */ /* 0x000eb60000300a00 */
[----:B------:R-:W-:Y:S10]  /*21b60*/  @!UPT UIADD3 URZ, URZ, URZ, URZ ;  /* 0x0000003f3f3ff290 */ /* 0x000ff4000fffe03f */
[----:B------:R-:W-:Y:S01]  /*21b70*/  STL [R1+0x24], R21 ;  /* 0x0000241501007387 */ /* 0x000fe20000100800 */
[----:B------:R0:W-:Y:S01]  /*21b80*/  STL.64 [R1+0x28], R22 ;  /* 0x0000281601007387 */ /* 0x0001e20000100a00 */
[----:B------:R-:W-:Y:S02]  /*21b90*/  MOV R12, R20 ;  /* 0x00000014000c7202 */ /* 0x000fe40000000f00 */
[----:B0-----:R-:W3:Y:S01]  /*21ba0*/  LDL.LU.64 R22, [R1+0x1a58] ;  /* 0x001a580001167983 */ /* 0x001ee20000300a00 */
[----:B------:R-:W3:Y:S02]  /*21bb0*/  LDL.LU.64 R20, [R1+0x1a50] ;  /* 0x001a500001147983 */ /* 0x000ee40000300a00 */
[-C--:B---3--:R-:W-:Y:S11]  /*21bc0*/  HMMA.16816.F32 R16, R20, R6.reuse, R16 ;  /* 0x000000061410723c */ /* 0x088ff60000001810 */
[----:B------:R-:W-:Y:S11]  /*21bd0*/  @!UPT UIADD3 URZ, URZ, URZ, URZ ;  /* 0x0000003f3f3ff290 */ /* 0x000ff6000fffe03f */
[----:B------:R-:W-:Y:S01]  /*21be0*/  @!UPT UIADD3 URZ, URZ, URZ, URZ ;  /* 0x0000003f3f3ff290 */ /* 0x000fe2000fffe03f */
[----:B------:R0:W-:Y:S01]  /*21bf0*/  STL.64 [R1+0x19f8], R18 ;  /* 0x0019f81201007387 */ /* 0x0001e20000100a00 */
[----:B------:R1:W-:Y:S01]  /*21c00*/  STL.64 [R1+0x19f0], R16 ;  /* 0x0019f01001007387 */ /* 0x0003e20000100a00 */
[----:B0-----:R-:W-:Y:S01]  /*21c10*/  MOV R18, R5 ;  /* 0x0000000500127202 */ /* 0x001fe20000000f00 */
[----:B-1----:R-:W-:Y:S01]  /*21c20*/  IMAD.MOV.U32 R16, RZ, RZ, R28 ;  /* 0x000000ffff107224 */ /* 0x002fe200078e001c */
[----:B------:R-:W-:Y:S01]  /*21c30*/  MOV R17, R2 ;  /* 0x0000000200117202 */ /* 0x000fe20000000f00 */
[----:B------:R-:W-:Y:S01]  /*21c40*/  IMAD.MOV.U32 R19, RZ, RZ, R4 ;  /* 0x000000ffff137224 */ /* 0x000fe200078e0004 */
[----:B------:R-:W3:Y:S01]  /*21c50*/  LDL.LU R28, [R1+0x1a4c] ;  /* 0x001a4c00011c7983 */ /* 0x000ee20000300800 */
[----:B------:R-:W4:Y:S05]  /*21c60*/  LDL.LU R2, [R1+0x1a48] ;  /* 0x001a480001027983 */ /* 0x000f2a0000300800 */
[----:B--2---:R-:W-:Y:S01]  /*21c70*/  HMMA.16816.F32 R4, R24, R6, R16 ;  /* 0x000000061804723c */ /* 0x004fe20000001810 */
[----:B------:R-:W-:Y:S11]  /*21c80*/  STL [R1+0x19e8], R23 ;  /* 0x0019e81701007387 */ /* 0x000ff60000100800 */
[----:B------:R-:W-:Y:S11]  /*21c90*/  @!UPT UIADD3 URZ, URZ, URZ, URZ ;  /* 0x0000003f3f3ff290 */ /* 0x000ff6000fffe03f */
[----:B------:R-:W-:Y:S01]  /*21ca0*/  STL.64 [R1+0x1a10], R6 ;  /* 0x001a100601007387 */ /* 0x000fe20000100a00 */
[----:B------:R0:W-:Y:S03]  /*21cb0*/  STL.64 [R1+0x1a08], R4 ;  /* 0x001a080401007387 */ /* 0x0001e60000100a00 */
[----:B0-----:R-:W2:Y:S01]  /*21cc0*/  LDL.LU R4, [R1+0x130] ;  /* 0x0001300001047983 */ /* 0x001ea20000300800 */
[----:B------:R-:W2:Y:S02]  /*21cd0*/  LDL.LU R5, [R1+0x134] ;  /* 0x0001340001057983 */ /* 0x000ea40000300800 */
[----:B------:R-:W2:Y:S02]  /*21ce0*/  LDL.LU R6, [R1+0x138] ;  /* 0x0001380001067983 */ /* 0x000ea40000300800 */
[----:B------:R-:W2:Y:S01]  /*21cf0*/  LDL.LU R7, [R1+0x13c] ;  /* 0x00013c0001077983 */ /* 0x000ea20000300800 */
[----:B---3--:R-:W-:-:S02]  /*21d00*/  MOV R17, R28 ;  /* 0x0000001c00117202 */ /* 0x008fc40000000f00 */
[----:B----4-:R-:W-:Y:S01]  /*21d10*/  MOV R16, R2 ;  /* 0x0000000200107202 */ /* 0x010fe20000000f00 */
[----:B--2---:R0:W-:Y:S01]  /*21d20*/  STL.64 [R1+0x1a28], R6 ;  /* 0x001a280601007387 */ /* 0x0041e20000100a00 */
[----:B------:R-:W-:Y:S03]  /*21d30*/  STL.64 [R1+0x1a20], R4 ;  /* 0x001a200401007387 */ /* 0x000fe60000100a00 */
[----:B0-----:R-:W2:Y:S04]  /*21d40*/  LDL R6, [R1+0x48] ;  /* 0x0000480001067983 */ /* 0x001ea80000100800 */
[----:B------:R-:W2:Y:S01]  /*21d50*/  LDL R7, [R1+0x4c] ;  /* 0x00004c0001077983 */ /* 0x000ea20000100800 */
[----:B------:R-:W3:Y:S02]  /*21d60*/  LDL.LU R2, [R1+0x1a44] ;  /* 0x001a440001027983 */ /* 0x000ee40000300800 */
[----:B------:R-:W4:Y:S02]  /*21d70*/  LDL.LU R28, [R1+0x1a40] ;  /* 0x001a4000011c7983 */ /* 0x000f240000300800 */
[----:B------:R-:W2:Y:S01]  /*21d80*/  LDL.LU R18, [R1+0x108] ;  /* 0x0001080001127983 */ /* 0x000ea20000300800 */
[----:B------:R-:W2:Y:S04]  /*21d90*/  LDL.LU R19, [R1+0x10c] ;  /* 0x00010c0001137983 */ /* 0x000ea80000300800 */
[----:B--2---:R-:W-:Y:S01]  /*21da0*/  STL.64 [R1+0x1a38], R18 ;  /* 0x001a381201007387 */ /* 0x004fe20000100a00 */
[----:B------:R0:W-:Y:S03]  /*21db0*/  STL.64 [R1+0x1a30], R16 ;  /* 0x001a301001007387 */ /* 0x0001e60000100a00 */
[----:B0-----:R-:W2:Y:S01]  /*21dc0*/  LDL.LU R16, [R1+0x110] ;  /* 0x0001100001107983 */ /* 0x001ea20000300800 */
[----:B------:R-:W2:Y:S01]  /*21dd0*/  LDL.LU R17, [R1+0x114] ;  /* 0x0001140001117983 */ /* 0x000ea20000300800 */
[----:B---3--:R-:W-:-:S02]  /*21de0*/  MOV R19, R2 ;  /* 0x0000000200137202 */ /* 0x008fc40000000f00 */
[----:B------:R-:W0:Y:S01]  /*21df0*/  S2R R2, SR_TID.X ;  /* 0x0000000000027919 */ /* 0x000e220000002100 */
[----:B----4-:R-:W-:Y:S02]  /*21e00*/  IMAD.MOV.U32 R18, RZ, RZ, R28 ;  /* 0x000000ffff127224 */ /* 0x010fe400078e001c */
[----:B------:R-:W1:Y:S02]  /*21e10*/  S2R R28, SR_TID.X ;  /* 0x00000000001c7919 */ /* 0x000e640000002100 */
[----:B------:R-:W-:Y:S01]  /*21e20*/  STL.64 [R1+0x19e0], R26 ;  /* 0x0019e01a01007387 */ /* 0x000fe20000100a00 */
[----:B------:R3:W-:Y:S02]  /*21e30*/  STL.64 [R1+0x19d8], R24 ;  /* 0x0019d81801007387 */ /* 0x0007e40000100a00 */
[----:B---3--:R-:W-:Y:S02]  /*21e40*/  MOV R24, R9 ;  /* 0x0000000900187202 */ /* 0x008fe40000000f00 */
[----:B------:R-:W3:Y:S01]  /*21e50*/  S2R R9, SR_TID.X ;  /* 0x0000000000097919 */ /* 0x000ee20000002100 */
[----:B------:R-:W-:Y:S01]  /*21e60*/  IMAD.MOV.U32 R25, RZ, RZ, R8 ;  /* 0x000000ffff197224 */ /* 0x000fe200078e0008 */
[----:B------:R-:W-:-:S02]  /*21e70*/  MOV R26, R3 ;  /* 0x00000003001a7202 */ /* 0x000fc40000000f00 */
[----:B------:R-:W-:Y:S01]  /*21e80*/  MOV R27, R0 ;  /* 0x00000000001b7202 */ /* 0x000fe20000000f00 */
[----:B------:R-:W4:Y:S01]  /*21e90*/  S2R R8, SR_CTAID.X ;  /* 0x0000000000087919 */ /* 0x000f220000002500 */
[----:B0-----:R-:W-:Y:S02]  /*21ea0*/  LOP3.LUT R2, R2, 0x3, RZ, 0xc0, !PT ;  /* 0x0000000302027812 */ /* 0x001fe400078ec0ff */
[----:B-1----:R-:W-:-:S03]  /*21eb0*/  LOP3.LUT R0, R28, 0x60, RZ, 0xc0, !PT ;  /* 0x000000601c007812 */ /* 0x002fc600078ec0ff */
[----:B------:R-:W-:-:S05]  /*21ec0*/  IMAD.SHL.U32 R2, R2, 0x2, RZ ;  /* 0x0000000202027824 */ /* 0x000fca00078e00ff */
[----:B------:R-:W-:-:S04]  /*21ed0*/  LEA.HI R0, R0, R2, RZ, 0x1e ;  /* 0x0000000200007211 */ /* 0x000fc800078ff0ff */
[----:B------:R-:W-:Y:S02]  /*21ee0*/  IADD3 R28, R0, UR4, RZ ;  /* 0x00000004001c7c10 */ /* 0x000fe4000fffe0ff */
[--C-:B---3--:R-:W-:Y:S02]  /*21ef0*/  SHF.R.U32.HI R0, RZ, 0x2, R9.reuse ;  /* 0x00000002ff007819 */ /* 0x108fe40000011609 */
[--C-:B------:R-:W-:Y:S01]  /*21f00*/  SHF.R.U32.HI R29, RZ, 0x2, R9.reuse ;  /* 0x00000002ff1d7819 */ /* 0x100fe20000011609 */
[----:B------:R-:W-:Y:S01]  /*21f10*/  SHF.R.U32.HI R9, RZ, 0x2, R9 ;  /* 0x00000002ff097819 */ /* 0x000fe20000011609 */
[----:B----4-:R-:W-:-:S03]  /*21f20*/  SHF.L.U32 R8, R8, 0x6, RZ ;  /* 0x0000000608087819 */ /* 0x010fc600000006ff */
[----:B------:R-:W-:Y:S02]  /*21f30*/  SGXT.U32 R9, R9, 0x3 ;  /* 0x000000030909781a */ /* 0x000fe40000000000 */
[----:B------:R-:W-:Y:S02]  /*21f40*/  SGXT.U32 R0, R0, 0x3 ;  /* 0x000000030000781a */ /* 0x000fe40000000000 */
[----:B------:R-:W-:Y:S02]  /*21f50*/  SGXT.U32 R29, R29, 0x3 ;  /* 0x000000031d1d781a */ /* 0x000fe40000000000 */
[----:B------:R-:W-:Y:S02]  /*21f60*/  IADD3 R3, R28, 0x20, RZ ;  /* 0x000000201c037810 */ /* 0x000fe40007ffe0ff */
[----:B------:R-:W-:Y:S02]  /*21f70*/  LOP3.LUT R9, R9, R8, RZ, 0xfc, !PT ;  /* 0x0000000809097212 */ /* 0x000fe400078efcff */
[----:B------:R-:W-:-:S02]  /*21f80*/  LOP3.LUT R0, R8, 0x18, R0, 0xfe, !PT ;  /* 0x0000001808007812 */ /* 0x000fc400078efe00 */
[----:B------:R-:W-:Y:S02]  /*21f90*/  LOP3.LUT R29, R8, 0x10, R29, 0xfe, !PT ;  /* 0x00000010081d7812 */ /* 0x000fe400078efe1d */
[-C--:B------:R-:W-:Y:S01]  /*21fa0*/  ISETP.GE.AND P2, PT, R9, R3.reuse, PT ;  /* 0x000000030900720c */ /* 0x080fe20003f46270 */
[----:B--2---:R-:W-:Y:S01]  /*21fb0*/  HMMA.16816.F32 R4, R24, R6, R16 ;  /* 0x000000061804723c */ /* 0x004fe20000001810 */
[----:B------:R-:W2:Y:S01]  /*21fc0*/  LDL.LU.64 R18, [R1+0x1a38] ;  /* 0x001a380001127983 */ /* 0x000ea20000300a00 */
[----:B------:R-:W2:Y:S11]  /*21fd0*/  LDL.LU.64 R16, [R1+0x1a30] ;  /* 0x001a300001107983 */ /* 0x000eb60000300a00 */
[----:B------:R-:W-:Y:S10]  /*21fe0*/  @!UPT UIADD3 URZ, URZ, URZ, URZ ;  /* 0x0000003f3f3ff290 */ /* 0x000ff4000fffe03f */
[----:B------:R-:W-:Y:S01]  /*21ff0*/  STL.64 [R1+0x50], R4 ;  /* 0x0000500401007387 */ /* 0x000fe20000100a00 */
[----:B------:R0:W-:Y:S03]  /*22000*/  STL.64 [R1+0x58], R6 ;  /* 0x0000580601007387 */ /* 0x0001e60000100a00 */
[----:B0-----:R-:W3:Y:S01]  /*22010*/  LDL.LU.64 R6, [R1+0x1a28] ;  /* 0x001a280001067983 */ /* 0x001ee20000300a00 */
[----:B------:R-:W3:Y:S02]  /*22020*/  LDL.LU.64 R4, [R1+0x1a20] ;  /* 0x001a200001047983 */ /* 0x000ee40000300a00 */
[----:B------:R-:W4:Y:S02]  /*22030*/  LDL.LU R8, [R1+0x1a1c] ;  /* 0x001a1c0001087983 */ /* 0x000f240000300800 */
[----:B------:R-:W2:Y:S01]  /*22040*/  LDL.LU R9, [R1+0x1a18] ;  /* 0x001a180001097983 */ /* 0x000ea20000300800 */
[----:B------:R-:W0:Y:S01]  /*22050*/  S2R R13, SR_TID.X ;  /* 0x00000000000d7919 */ /* 0x000e220000002100 */
[----:B------:R-:W-:-:S02]  /*22060*/  ISETP.GE.AND P4, PT, R29, R3, PT ;  /* 0x000000031d00720c */ /* 0x000fc40003f86270 */
[----:B------:R-:W1:Y:S01]  /*22070*/  S2R R29, SR_CTAID.X ;  /* 0x00000000001d7919 */ /* 0x000e620000002500 */
[----:B------:R-:W-:Y:S01]  /*22080*/  ISETP.GE.AND P5, PT, R0, R3, PT ;  /* 0x000000030000720c */ /* 0x000fe20003fa6270 */
[----:B------:R-:W1:Y:S01]  /*22090*/  S2R R23, SR_CTAID.X ;  /* 0x0000000000177919 */ /* 0x000e620000002500 */
[--C-:B0-----:R-:W-:Y:S02]  /*220a0*/  SHF.R.U32.HI R2, RZ, 0x2, R13.reuse ;  /* 0x00000002ff027819 */ /* 0x101fe4000001160d */
[--C-:B------:R-:W-:Y:S01]  /*220b0*/  SHF.R.U32.HI R0, RZ, 0x2, R13.reuse ;  /* 0x00000002ff007819 */ /* 0x100fe2000001160d */
[----:B------:R-:W-:Y:S02]  /*220c0*/  SHF.R.U32.HI R13, RZ, 0x2, R13 ;  /* 0x00000002ff0d7819 */ /* 0x000fe4000001160d */
[----:B-1----:R-:W-:Y:S02]  /*220d0*/  IMAD.SHL.U32 R29, R29, 0x40, RZ ;  /* 0x000000401d1d7824 */ /* 0x002fe400078e00ff */
[----:B------:R-:W-:-:S04]  /*220e0*/  SGXT.U32 R13, R13, 0x3 ;  /* 0x000000030d0d781a */ /* 0x000fc80000000000 */
[----:B------:R-:W-:-:S04]  /*220f0*/  LOP3.LUT R13, R29, 0x20, R13, 0xfe, !PT ;  /* 0x000000201d0d7812 */ /* 0x000fc800078efe0d */
[----:B------:R-:W-:Y:S02]  /*22100*/  ISETP.GE.AND P6, PT, R13, R3, PT ;  /* 0x000000030d00720c */ /* 0x000fe40003fc6270 */
[----:B------:R-:W0:Y:S01]  /*22110*/  S2R R13, SR_CTAID.X ;  /* 0x00000000000d7919 */ /* 0x000e220000002500 */
[----:B------:R-:W-:Y:S02]  /*22120*/  SHF.L.U32 R23, R23, 0x6, RZ ;  /* 0x0000000617177819 */ /* 0x000fe400000006ff */
[----:B------:R-:W-:-:S04]  /*22130*/  SGXT.U32 R2, R2, 0x3 ;  /* 0x000000030202781a */ /* 0x000fc80000000000 */
[----:B------:R-:W-:-:S04]  /*22140*/  LOP3.LUT R2, R23, 0x8, R2, 0xfe, !PT ;  /* 0x0000000817027812 */ /* 0x000fc800078efe02 */
[----:B------:R-:W-:Y:S02]  /*22150*/  ISETP.GE.AND P3, PT, R2, R3, PT ;  /* 0x000000030200720c */ /* 0x000fe40003f66270 */
[----:B0-----:R-:W-:Y:S01]  /*22160*/  SHF.L.U32 R13, R13, 0x6, RZ ;  /* 0x000000060d0d7819 */ /* 0x001fe200000006ff */
[----:B---3--:R-:W-:Y:S01]  /*22170*/  HMMA.16816.F32 R4, R24, R14, R4 ;  /* 0x0000000e1804723c */ /* 0x008fe20000001804 */
[----:B--2---:R-:W-:-:S05]  /*22180*/  FMUL R9, R9, c[0x0][0x188] ;  /* 0x0000620009097a20 */ /* 0x004fca0000400000 */
[----:B------:R-:W-:Y:S02]  /*22190*/  FSEL R29, R9, -INF , P2 ;  /* 0xff800000091d7808 */ /* 0x000fe40001000000 */
[----:B------:R-:W0:Y:S01]  /*221a0*/  S2R R9, SR_TID.X ;  /* 0x0000000000097919 */ /* 0x000e220000002100 */
[----:B----4-:R-:W-:Y:S11]  /*221b0*/  FMUL R8, R8, c[0x0][0x188] ;  /* 0x0000620008087a20 */ /* 0x010ff60000400000 */
[----:B------:R-:W-:Y:S03]  /*221c0*/  @!UPT UIADD3 URZ, URZ, URZ, URZ ;  /* 0x0000003f3f3ff290 */ /* 0x000fe6000fffe03f */
[----:B------:R-:W-:Y:S01]  /*221d0*/  STL.64 [R1+0x30], R4 ;  /* 0x0000300401007387 */ /* 0x000fe20000100a00 */
[----:B------:R1:W-:Y:S03]  /*221e0*/  STL.64 [R1+0x38], R6 ;  /* 0x0000380601007387 */ /* 0x0003e60000100a00 */
[----:B-1----:R-:W2:Y:S01]  /*221f0*/  LDL.LU.64 R6, [R1+0x1a10] ;  /* 0x001a100001067983 */ /* 0x002ea20000300a00 */
[----:B------:R-:W3:Y:S02]  /*22200*/  LDL.LU.64 R4, [R1+0x1a08] ;  /* 0x001a080001047983 */ /* 0x000ee40000300a00 */
[----:B------:R0:W-:Y:S02]  /*22210*/  STL [R1+0x110], R29 ;  /* 0x0001101d01007387 */ /* 0x0001e40000100800 */
[--C-:B0-----:R-:W-:Y:S01]  /*22220*/  SHF.R.U32.HI R29, RZ, 0x2, R9.reuse ;  /* 0x00000002ff1d7819 */ /* 0x101fe20000011609 */
[----:B------:R-:W-:-:S03]  /*22230*/  SHF.R.U32.HI R9, RZ, 0x2, R9 ;  /* 0x00000002ff097819 */ /* 0x000fc60000011609 */
[----:B------:R-:W-:Y:S02]  /*22240*/  SGXT.U32 R29, R29, 0x3 ;  /* 0x000000031d1d781a */ /* 0x000fe40000000000 */
[----:B------:R-:W-:Y:S02]  /*22250*/  SGXT.U32 R9, R9, 0x3 ;  /* 0x000000030909781a */ /* 0x000fe40000000000 */
[----:B------:R-:W-:Y:S02]  /*22260*/  FSEL R8, R8, -INF , P3 ;  /* 0xff80000008087808 */ /* 0x000fe40001800000 */
[C---:B------:R-:W-:Y:S02]  /*22270*/  LOP3.LUT R29, R13.reuse, 0x30, R29, 0xfe, !PT ;  /* 0x000000300d1d7812 */ /* 0x040fe400078efe1d */
[----:B------:R-:W-:Y:S02]  /*22280*/  LOP3.LUT R9, R13, 0x38, R9, 0xfe, !PT ;  /* 0x000000380d097812 */ /* 0x000fe400078efe09 */
[----:B------:R-:W4:Y:S01]  /*22290*/  LDL.LU R13, [R1+0x1a04] ;  /* 0x001a0400010d7983 */ /* 0x000f220000300800 */
[----:B------:R-:W-:-:S02]  /*222a0*/  ISETP.GE.AND P2, PT, R29, R3, PT ;  /* 0x000000031d00720c */ /* 0x000fc40003f46270 */
[----:B------:R-:W2:Y:S02]  /*222b0*/  LDL.LU R29, [R1+0x1a00] ;  /* 0x001a0000011d7983 */ /* 0x000ea40000300800 */
[----:B------:R0:W-:Y:S01]  /*222c0*/  STL [R1+0x114], R8 ;  /* 0x0001140801007387 */ /* 0x0001e20000100800 */
[----:B------:R-:W-:Y:S01]  /*222d0*/  HMMA.16816.F32 R24, R24, R10, R16 ;  /* 0x0000000a1818723c */ /* 0x000fe20000001810 */
[----:B0-----:R-:W2:Y:S01]  /*222e0*/  LDL.LU R8, [R1+0x28] ;  /* 0x0000280001087983 */ /* 0x001ea20000300800 */
[----:B------:R-:W2:Y:S02]  /*222f0*/  LDL.LU.64 R18, [R1+0x19f8] ;  /* 0x0019f80001127983 */ /* 0x000ea40000300a00 */
[----:B------:R-:W2:Y:S01]  /*22300*/  LDL.LU.64 R16, [R1+0x19f0] ;  /* 0x0019f00001107983 */ /* 0x000ea20000300a00 */
[----:B------:R-:W-:Y:S11]  /*22310*/  ISETP.GE.AND P3, PT, R9, R3, PT ;  /* 0x000000030900720c */ /* 0x000ff60003f66270 */
[----:B------:R-:W-:Y:S07]  /*22320*/  @!UPT UIADD3 URZ, URZ, URZ, URZ ;  /* 0x0000003f3f3ff290 */ /* 0x000fee000fffe03f */
[----:B------:R0:W-:Y:S01]  /*22330*/  STL.64 [R1+0x10], R24 ;  /* 0x0000101801007387 */ /* 0x0001e20000100a00 */
[----:B------:R1:W-:Y:S03]  /*22340*/  STL.64 [R1+0x18], R26 ;  /* 0x0000181a01007387 */ /* 0x0003e60000100a00 */
[----:B------:R-:W1:Y:S04]  /*22350*/  S2R R9, SR_CTAID.X ;  /* 0x0000000000097919 */ /* 0x000e680000002500 */
[----:B0-----:R-:W3:Y:S01]  /*22360*/  LDL.LU R24, [R1+0xe0] ;  /* 0x0000e00001187983 */ /* 0x001ee20000300800 */
[----:B------:R-:W3:Y:S02]  /*22370*/  LDL.LU R25, [R1+0xe4] ;  /* 0x0000e40001197983 */ /* 0x000ee40000300800 */
[----:B-1----:R-:W3:Y:S02]  /*22380*/  LDL.LU R26, [R1+0xe8] ;  /* 0x0000e800011a7983 */ /* 0x002ee40000300800 */
[----:B------:R-:W3:Y:S01]  /*22390*/  LDL.LU R27, [R1+0xec] ;  /* 0x0000ec00011b7983 */ /* 0x000ee20000300800 */
[----:B------:R0:W-:Y:S04]  /*223a0*/  STL [R1+0x19b0], R11 ;  /* 0x0019b00b01007387 */ /* 0x0001e80000100800 */
[----:B0-----:R-:W0:Y:S01]  /*223b0*/  S2R R11, SR_TID.X ;  /* 0x00000000000b7919 */ /* 0x001e220000002100 */
[----:B------:R-:W-:Y:S01]  /*223c0*/  FMUL R12, R12, c[0x0][0x188] ;  /* 0x000062000c0c7a20 */ /* 0x000fe20000400000 */
[----:B------:R-:W-:-:S04]  /*223d0*/  SHF.L.U32 R9, R9, 0x6, RZ ;  /* 0x0000000609097819 */ /* 0x000fc800000006ff */
[----:B------:R-:W-:-:S05]  /*223e0*/  FSEL R12, R12, -INF , P4 ;  /* 0xff8000000c0c7808 */ /* 0x000fca0002000000 */
[----:B------:R1:W-:Y:S01]  /*223f0*/  STL [R1+0x100], R12 ;  /* 0x0001000c01007387 */ /* 0x0003e20000100800 */
[----:B0-----:R-:W-:-:S04]  /*22400*/  SHF.R.U32.HI R11, RZ, 0x2, R11 ;  /* 0x00000002ff0b7819 */ /* 0x001fc8000001160b */
[----:B------:R-:W-:-:S04]  /*22410*/  SGXT.U32 R11, R11, 0x3 ;  /* 0x000000030b0b781a */ /* 0x000fc80000000000 */
[----:B------:R-:W-:Y:S01]  /*22420*/  LOP3.LUT R11, R11, R9, RZ, 0xfc, !PT ;  /* 0x000000090b0b7212 */ /* 0x000fe200078efcff */
[----:B-1----:R-:W0:Y:S01]  /*22430*/  S2R R12, SR_CTAID.X ;  /* 0x00000000000c7919 */ /* 0x002e220000002500 */
[----:B------:R-:W-:-:S04]  /*22440*/  SGXT.U32 R0, R0, 0x3 ;  /* 0x000000030000781a */ /* 0x000fc80000000000 */
[----:B------:R-:W-:-:S04]  /*22450*/  LOP3.LUT R0, R23, 0x28, R0, 0xfe, !PT ;  /* 0x0000002817007812 */ /* 0x000fc800078efe00 */
[----:B------:R-:W-:Y:S01]  /*22460*/  ISETP.GE.AND P1, PT, R0, R3, PT ;  /* 0x000000030000720c */ /* 0x000fe20003f26270 */
[----:B------:R-:W-:-:S04]  /*22470*/  IADD3 R3, R28, 0x21, RZ ;  /* 0x000000211c037810 */ /* 0x000fc80007ffe0ff */
[----:B------:R-:W-:Y:S02]  /*22480*/  ISETP.GE.AND P4, PT, R11, R3, PT ;  /* 0x000000030b00720c */ /* 0x000fe40003f86270 */
[----:B------:R-:W3:Y:S01]  /*22490*/  LDL.LU R11, [R1+0x2c] ;  /* 0x00002c00010b7983 */ /* 0x000ee20000300800 */
[----:B0-----:R-:W-:Y:S02]  /*224a0*/  IMAD.SHL.U32 R12, R12, 0x40, RZ ;  /* 0x000000400c0c7824 */ /* 0x001fe400078e00ff */
[----:B--2---:R-:W-:Y:S02]  /*224b0*/  FMUL R9, R16, c[0x0][0x188] ;  /* 0x0000620010097a20 */ /* 0x004fe40000400000 */
[----:B------:R-:W0:Y:S01]  /*224c0*/  S2R R16, SR_TID.X ;  /* 0x0000000000107919 */ /* 0x000e220000002100 */
[----:B------:R-:W-:-:S05]  /*224d0*/  FMUL R8, R8, c[0x0][0x188] ;  /* 0x0000620008087a20 */ /* 0x000fca0000400000 */
[----:B------:R-:W-:-:S05]  /*224e0*/  FSEL R8, R8, -INF , P5 ;  /* 0xff80000008087808 */ /* 0x000fca0002800000 */
[----:B------:R1:W-:Y:S01]  /*224f0*/  STL [R1+0x104], R8 ;  /* 0x0001040801007387 */ /* 0x0003e20000100800 */
[----:B0-----:R-:W-:-:S04]  /*22500*/  SHF.R.U32.HI R16, RZ, 0x2, R16 ;  /* 0x00000002ff107819 */ /* 0x001fc80000011610 */
[----:B------:R-:W-:-:S04]  /*22510*/  SGXT.U32 R16, R16, 0x3 ;  /* 0x000000031010781a */ /* 0x000fc80000000000 */
[----:B------:R-:W-:Y:S01]  /*22520*/  LOP3.LUT R16, R12, 0x10, R16, 0xfe, !PT ;  /* 0x000000100c107812 */ /* 0x000fe200078efe10 */
[----:B------:R-:W-:Y:S02]  /*22530*/  FSEL R12, R9, -INF , P6 ;  /* 0xff800000090c7808 */ /* 0x000fe40003000000 */
[----:B------:R-:W2:Y:S01]  /*22540*/  LDL.LU R9, [R1+0x24] ;  /* 0x0000240001097983 */ /* 0x000ea20000300800 */
[----:B-1----:R-:W-:Y:S02]  /*22550*/  FMUL R8, R18, c[0x0][0x188] ;  /* 0x0000620012087a20 */ /* 0x002fe40000400000 */
[----:B------:R-:W0:Y:S02]  /*22560*/  S2R R18, SR_TID.X ;  /* 0x0000000000127919 */ /* 0x000e240000002100 */
[----:B------:R0:W-:Y:S01]  /*22570*/  STL [R1+0x108], R12 ;  /* 0x0001080c01007387 */ /* 0x0001e20000100800 */
[----:B------:R-:W-:Y:S02]  /*22580*/  FSEL R8, R8, -INF , P1 ;  /* 0xff80000008087808 */ /* 0x000fe40000800000 */
[----:B0-----:R-:W-:-:S04]  /*22590*/  SHF.R.U32.HI R12, RZ, 0x2, R18 ;  /* 0x00000002ff0c7819 */ /* 0x001fc80000011612 */
[----:B------:R-:W-:-:S04]  /*225a0*/  SGXT.U32 R12, R12, 0x3 ;  /* 0x000000030c0c781a */ /* 0x000fc80000000000 */
[----:B------:R-:W-:Y:S01]  /*225b0*/  LOP3.LUT R12, R23, 0x18, R12, 0xfe, !PT ;  /* 0x00000018170c7812 */ /* 0x000fe200078efe0c */
[----:B---3--:R-:W-:Y:S04]  /*225c0*/  STL.64 [R1+0x19d0], R10 ;  /* 0x0019d00a01007387 */ /* 0x008fe80000100a00 */
[----:B--2---:R-:W-:Y:S01]  /*225d0*/  STL [R1+0x19c8], R9 ;  /* 0x0019c80901007387 */ /* 0x004fe20000100800 */
[----:B------:R0:W-:Y:S03]  /*225e0*/  STL [R1+0x10c], R8 ;  /* 0x00010c0801007387 */ /* 0x0001e60000100800 */
[----:B0-----:R-:W2:Y:S01]  /*225f0*/  LDL.LU R8, [R1+0xc0] ;  /* 0x0000c00001087983 */ /* 0x001ea20000300800 */
[----:B------:R-:W2:Y:S02]  /*22600*/  LDL.LU R9, [R1+0xc4] ;  /* 0x0000c40001097983 */ /* 0x000ea40000300800 */
[----:B------:R-:W2:Y:S02]  /*22610*/  LDL.LU R10, [R1+0xc8] ;  /* 0x0000c800010a7983 */ /* 0x000ea40000300800 */
[----:B------:R-:W2:Y:S01]  /*22620*/  LDL.LU R11, [R1+0xcc] ;  /* 0x0000cc00010b7983 */ /* 0x000ea20000300800 */
[----:B------:R-:W3:Y:S01]  /*22630*/  LDL.LU R23, [R1+0x19e8] ;  /* 0x0019e80001177983 */ /* 0x000ee20000300800 */
[----:B------:R-:W-:-:S02]  /*22640*/  FMUL R4, R4, c[0x0][0x188] ;  /* 0x0000620004047a20 */ /* 0x000fc40000400000 */
[----:B------:R-:W-:-:S03]  /*22650*/  FMUL R6, R6, c[0x0][0x188] ;  /* 0x0000620006067a20 */ /* 0x000fc60000400000 */
[----:B------:R-:W-:Y:S02]  /*22660*/  FSEL R4, R4, -INF , P2 ;  /* 0xff80000004047808 */ /* 0x000fe40001000000 */
[----:B------:R-:W-:Y:S01]  /*22670*/  FSEL R6, R6, -INF , P3 ;  /* 0xff80000006067808 */ /* 0x000fe20001800000 */
[----:B---3--:R-:W-:Y:S11]  /*22680*/  HMMA.16816.F32 R24, R20, R14, R24 ;  /* 0x0000000e1418723c */ /* 0x008ff60000001818 */
[----:B------:R-:W-:Y:S11]  /*22690*/  @!UPT UIADD3 URZ, URZ, URZ, URZ ;  /* 0x0000003f3f3ff290 */ /* 0x000ff6000fffe03f */
[----:B------:R-:W-:Y:S01]  /*226a0*/  @!UPT UIADD3 URZ, URZ, URZ, URZ ;  /* 0x0000003f3f3ff290 */ /* 0x000fe2000fffe03f */
[----:B------:R-:W-:Y:S01]  /*226b0*/  STL.64 [R1], R24 ;  /* 0x0000001801007387 */ /* 0x000fe20000100a00 */
[----:B------:R0:W-:Y:S03]  /*226c0*/  STL.64 [R1+0x8], R26 ;  /* 0x0000081a01007387 */ /* 0x0001e60000100a00 */
[----:B0-----:R-:W2:Y:S01]  /*226d0*/  LDL.LU.64 R26, [R1+0x19e0] ;  /* 0x0019e000011a7983 */ /* 0x001ea20000300a00 */
[----:B------:R-:W2:Y:S02]  /*226e0*/  LDL.LU.64 R24, [R1+0x19d8] ;  /* 0x0019d80001187983 */ /* 0x000ea40000300a00 */
[----:B------:R0:W-:Y:S02]  /*226f0*/  STL [R1+0x11c], R4 ;  /* 0x00011c0401007387 */ /* 0x0001e40000100800 */
[----:B------:R1:W-:Y:S01]  /*22700*/  STL [R1+0x118], R6 ;  /* 0x0001180601007387 */ /* 0x0003e20000100800 */
[----:B0-----:R-:W0:Y:S04]  /*22710*/  S2R R4, SR_TID.X ;  /* 0x0000000000047919 */ /* 0x001e280000002100 */
[----:B-1----:R-:W1:Y:S01]  /*22720*/  S2R R6, SR_CTAID.X ;  /* 0x0000000000067919 */ /* 0x002e620000002500 */
[----:B------:R-:W-:Y:S01]  /*22730*/  ISETP.GE.AND P1, PT, R12, R3, PT ;  /* 0x000000030c00720c */ /* 0x000fe20003f26270 */
[----:B------:R-:W-:-:S02]  /*22740*/  FMUL R29, R29, c[0x0][0x188] ;  /* 0x000062001d1d7a20 */ /* 0x000fc40000400000 */
[----:B----4-:R-:W-:Y:S01]  /*22750*/  FMUL R13, R13, c[0x0][0x188] ;  /* 0x000062000d0d7a20 */ /* 0x010fe20000400000 */
[----:B------:R-:W-:Y:S02]  /*22760*/  ISETP.GE.AND P5, PT, R2, R3, PT ;  /* 0x000000030200720c */ /* 0x000fe40003fa6270 */
[--C-:B0-----:R-:W-:Y:S01]  /*22770*/  SHF.R.U32.HI R12, RZ, 0x2, R4.reuse ;  /* 0x00000002ff0c7819 */ /* 0x101fe20000011604 */
[----:B------:R-:W-:Y:S01]  /*22780*/  SHF.R.U32.HI R4, RZ, 0x2, R4 ;  /* 0x00000002ff047819 */ /* 0x000fe20000011604 */
[----:B-1----:R-:W-:-:S03]  /*22790*/  SHF.L.U32 R6, R6, 0x6, RZ ;  /* 0x0000000606067819 */ /* 0x002fc600000006ff */
[----:B------:R-:W-:Y:S02]  /*227a0*/  SGXT.U32 R4, R4, 0x3 ;  /* 0x000000030404781a */ /* 0x000fe40000000000 */
[----:B------:R-:W-:Y:S02]  /*227b0*/  SGXT.U32 R12, R12, 0x3 ;  /* 0x000000030c0c781a */ /* 0x000fe40000000000 */
[C---:B------:R-:W-:Y:S02]  /*227c0*/  LOP3.LUT R4, R6.reuse, 0x30, R4, 0xfe, !PT ;  /* 0x0000003006047812 */ /* 0x040fe400078efe04 */
[----:B------:R-:W-:Y:S01]  /*227d0*/  LOP3.LUT R12, R6, 0x38, R12, 0xfe, !PT ;  /* 0x00000038060c7812 */ /* 0x000fe200078efe0c */
[----:B------:R-:W-:Y:S01]  /*227e0*/  FSEL R6, R29, -INF , P4 ;  /* 0xff8000001d067808 */ /* 0x000fe20002000000 */
[-C--:B------:R-:W-:Y:S01]  /*227f0*/  ISETP.GE.AND P4, PT, R4, R3.reuse, PT ;  /* 0x000000030400720c */ /* 0x080fe20003f86270 */
[----:B------:R-:W-:Y:S01]  /*22800*/  FSEL R4, R13, -INF , P5 ;  /* 0xff8000000d047808 */ /* 0x000fe20002800000 */
[----:B------:R-:W-:-:S02]  /*22810*/  ISETP.GE.AND P5, PT, R12, R3, PT ;  /* 0x000000030c00720c */ /* 0x000fc40003fa6270 */
[----:B------:R-:W-:Y:S02]  /*22820*/  STL [R1+0xac], R6 ;  /* 0x0000ac0601007387 */ /* 0x000fe40000100800 */
[----:B------:R-:W-:Y:S01]  /*22830*/  STL [R1+0xb4], R4 ;  /* 0x0000b40401007387 */ /* 0x000fe20000100800 */
[----:B--2---:R-:W-:Y:S01]  /*22840*/  HMMA.16816.F32 R12, R24, R14, R8 ;  /* 0x0000000e180c723c */ /* 0x004fe20000001808 */
[----:B------:R-:W2:Y:S01]  /*22850*/  LDL.LU.64 R10, [R1+0x19d0] ;  /* 0x0019d000010a7983 */ /* 0x000ea20000300a00 */
[----:B------:R-:W3:Y:S02]  /*22860*/  LDL.LU R9, [R1+0x19c8] ;  /* 0x0019c80001097983 */ /* 0x000ee40000300800 */
[----:B------:R-:W4:Y:S01]  /*22870*/  LDL.LU R29, [R1+0x70] ;  /* 0x00007000011d7983 */ /* 0x000f220000300800 */
[----:B------:R-:W-:Y:S02]  /*22880*/  ISETP.GE.AND P6, PT, R16, R3, PT ;  /* 0x000000031000720c */ /* 0x000fe40003fc6270 */
[----:B------:R-:W0:Y:S11]  /*22890*/  S2R R16, SR_CTAID.X ;  /* 0x0000000000107919 */ /* 0x000e360000002500 */
[----:B------:R-:W-:Y:S05]  /*228a0*/  @!UPT UIADD3 URZ, URZ, URZ, URZ ;  /* 0x0000003f3f3ff290 */ /* 0x000fea000fffe03f */
[----:B------:R1:W-:Y:S01]  /*228b0*/  STL.64 [R1+0x19c0], R14 ;  /* 0x0019c00e01007387 */ /* 0x0003e20000100a00 */
[----:B------:R0:W-:Y:S01]  /*228c0*/  STL.64 [R1+0x19b8], R12 ;  /* 0x0019b80c01007387 */ /* 0x0001e20000100a00 */
[----:B------:R-:W-:Y:S02]  /*228d0*/  SHF.R.U32.HI R18, RZ, 0x2, R18 ;  /* 0x00000002ff127819 */ /* 0x000fe40000011612 */
[----:B-1----:R-:W4:Y:S04]  /*228e0*/  LDL.LU.64 R14, [R1+0x48] ;  /* 0x00004800010e7983 */ /* 0x002f280000300a00 */
[----:B0-----:R-:W0:Y:S04]  /*228f0*/  S2R R13, SR_TID.X ;  /* 0x00000000000d7919 */ /* 0x001e280000002100 */
[----:B------:R-:W1:Y:S01]  /*22900*/  S2R R12, SR_TID.X ;  /* 0x00000000000c7919 */ /* 0x000e620000002100 */
[----:B------:R0:W-:Y:S01]  /*22910*/  STL.64 [R1+0x19a8], R26 ;  /* 0x0019a81a01007387 */ /* 0x0001e20000100a00 */
[----:B------:R-:W-:-:S02]  /*22920*/  SHF.L.U32 R16, R16, 0x6, RZ ;  /* 0x0000000610107819 */ /* 0x000fc400000006ff */
[----:B------:R-:W-:Y:S01]  /*22930*/  SGXT.U32 R18, R18, 0x3 ;  /* 0x000000031212781a */ /* 0x000fe20000000000 */
[----:B0-----:R-:W0:Y:S03]  /*22940*/  S2R R27, SR_CTAID.X ;  /* 0x00000000001b7919 */ /* 0x001e260000002500 */
[----:B------:R-:W-:Y:S02]  /*22950*/  LOP3.LUT R18, R16, 0x20, R18, 0xfe, !PT ;  /* 0x0000002010127812 */ /* 0x000fe400078efe12 */
[-C--:B------:R-:W-:Y:S02]  /*22960*/  ISETP.GE.AND P3, PT, R0, R3.reuse, PT ;  /* 0x000000030000720c */ /* 0x080fe40003f66270 */
[----:B------:R-:W-:Y:S02]  /*22970*/  SHF.R.U32.HI R13, RZ, 0x2, R13 ;  /* 0x00000002ff0d7819 */ /* 0x000fe4000001160d */
[----:B------:R-:W-:-:S02]  /*22980*/  ISETP.GE.AND P2, PT, R18, R3, PT ;  /* 0x000000031200720c */ /* 0x000fc40003f46270 */
[----:B------:R-:W-:Y:S01]  /*22990*/  SGXT.U32 R13, R13, 0x3 ;  /* 0x000000030d0d781a */ /* 0x000fe20000000000 */
[----:B------:R-:W-:Y:S02]  /*229a0*/  IADD3 R3, R28, 0x40, RZ ;  /* 0x000000401c037810 */ /* 0x000fe40007ffe0ff */
[----:B------:R-:W-:Y:S01]  /*229b0*/  FMUL R6, R17, c[0x0][0x188] ;  /* 0x0000620011067a20 */ /* 0x000fe20000400000 */
[----:B------:R-:W-:Y:S01]  /*229c0*/  LOP3.LUT R13, R13, R16, RZ, 0xfc, !PT ;  /* 0x000000100d0d7212 */ /* 0x000fe200078efcff */
[----:B------:R-:W-:Y:S02]  /*229d0*/  FMUL R16, R7, c[0x0][0x188] ;  /* 0x0000620007107a20 */ /* 0x000fe40000400000 */
[----:B------:R-:W-:Y:S01]  /*229e0*/  FMUL R4, R19, c[0x0][0x188] ;  /* 0x0000620013047a20 */ /* 0x000fe20000400000 */
[----:B------:R1:W-:Y:S01]  /*229f0*/  STL.64 [R1+0x19a0], R24 ;  /* 0x0019a01801007387 */ /* 0x0003e20000100a00 */
[----:B------:R-:W-:Y:S01]  /*22a00*/  FSEL R6, R6, -INF , P2 ;  /* 0xff80000006067808 */ /* 0x000fe20001000000 */
[----:B------:R-:W-:-:S02]  /*22a10*/  FMUL R5, R5, c[0x0][0x188] ;  /* 0x0000620005057a20 */ /* 0x000fc40000400000 */
[----:B0-----:R-:W-:Y:S01]  /*22a20*/  IMAD.SHL.U32 R27, R27, 0x40, RZ ;  /* 0x000000401b1b7824 */ /* 0x001fe200078e00ff */
[----:B------:R-:W-:Y:S02]  /*22a30*/  FSEL R4, R4, -INF , P3 ;  /* 0xff80000004047808 */ /* 0x000fe40001800000 */
[----:B------:R-:W-:Y:S01]  /*22a40*/  FSEL R5, R5, -INF , P4 ;  /* 0xff80000005057808 */ /* 0x000fe20002000000 */
[----:B---3--:R-:W-:Y:S02]  /*22a50*/  FMUL R9, R9, c[0x0][0x188] ;  /* 0x0000620009097a20 */ /* 0x008fe40000400000 */
[----:B--2---:R-:W-:Y:S02]  /*22a60*/  FMUL R8, R11, c[0x0][0x188] ;  /* 0x000062000b087a20 */ /* 0x004fe40000400000 */
[----:B------:R-:W2:Y:S01]  /*22a70*/  LDL.LU R11, [R1+0x78] ;  /* 0x00007800010b7983 */ /* 0x000ea20000300800 */
[----:B------:R-:W-:Y:S01]  /*22a80*/  FSEL R9, R9, -INF , P6 ;  /* 0xff80000009097808 */ /* 0x000fe20003000000 */
[----:B------:R-:W-:Y:S01]  /*22a90*/  ISETP.GE.AND P6, PT, R13, R3, PT ;  /* 0x000000030d00720c */ /* 0x000fe20003fc6270 */
[----:B------:R-:W-:-:S02]  /*22aa0*/  FSEL R7, R8, -INF , P1 ;  /* 0xff80000008077808 */ /* 0x000fc40000800000 */
[--C-:B-1----:R-:W-:Y:S01]  /*22ab0*/  SHF.R.U32.HI R13, RZ, 0x2, R12.reuse ;  /* 0x00000002ff0d7819 */ /* 0x102fe2000001160c */
[----:B------:R-:W-:Y:S01]  /*22ac0*/  SHF.R.U32.HI R12, RZ, 0x2, R12 ;  /* 0x00000002ff0c7819 */ /* 0x000fe2000001160c */
[----:B------:R-:W-:Y:S01]  /*22ad0*/  STL [R1+0xb8], R9 ;  /* 0x0000b80901007387 */ /* 0x000fe20000100800 */
[----:B------:R-:W-:Y:S01]  /*22ae0*/  STL [R1+0xcc], R7 ;  /* 0x0000cc0701007387 */ /* 0x000fe20000100800 */
[----:B------:R-:W-:Y:S02]  /*22af0*/  SGXT.U32 R13, R13, 0x3 ;  /* 0x000000030d0d781a */ /* 0x000fe40000000000 */
[----:B------:R-:W-:Y:S01]  /*22b00*/  SGXT.U32 R12, R12, 0x3 ;  /* 0x000000030c0c781a */ /* 0x000fe20000000000 */
[----:B------:R-:W3:Y:S01]  /*22b10*/  LDL.LU R24, [R1+0xf0] ;  /* 0x0000f00001187983 */ /* 0x000ee20000300800 */
[----:B------:R-:W-:Y:S02]  /*22b20*/  STL [R1+0xe0], R6 ;  /* 0x0000e00601007387 */ /* 0x000fe40000100800 */
[----:B------:R-:W3:Y:S02]  /*22b30*/  LDL.LU R25, [R1+0xf4] ;  /* 0x0000f40001197983 */ /* 0x000ee40000300800 */
[----:B------:R-:W3:Y:S01]  /*22b40*/  LDL.LU R26, [R1+0xf8] ;  /* 0x0000f800011a7983 */ /* 0x000ee20000300800 */
[----:B------:R-:W-:-:S02]  /*22b50*/  LOP3.LUT R12, R27, 0x10, R12, 0xfe, !PT ;  /* 0x000000101b0c7812 */ /* 0x000fc400078efe0c */
[----:B------:R-:W-:Y:S02]  /*22b60*/  LOP3.LUT R13, R27, 0x18, R13, 0xfe, !PT ;  /* 0x000000181b0d7812 */ /* 0x000fe400078efe0d */
[----:B------:R-:W3:Y:S01]  /*22b70*/  LDL.LU R27, [R1+0xfc] ;  /* 0x0000fc00011b7983 */ /* 0x000ee20000300800 */
[----:B------:R0:W-:Y:S03]  /*22b80*/  STL [R1+0xe8], R4 ;  /* 0x0000e80401007387 */ /* 0x0001e60000100800 */
[----:B0-----:R-:W3:Y:S01]  /*22b90*/  LDL.LU R4, [R1+0x120] ;  /* 0x0001200001047983 */ /* 0x001ee20000300800 */
[----:B------:R0:W-:Y:S03]  /*22ba0*/  STL [R1+0xec], R5 ;  /* 0x0000ec0501007387 */ /* 0x0001e60000100800 */
[----:B0-----:R-:W3:Y:S01]  /*22bb0*/  LDL.LU R5, [R1+0x124] ;  /* 0x0001240001057983 */ /* 0x001ee20000300800 */
[----:B------:R-:W3:Y:S02]  /*22bc0*/  LDL.LU R6, [R1+0x128] ;  /* 0x0001280001067983 */ /* 0x000ee40000300800 */
[----:B------:R-:W3:Y:S01]  /*22bd0*/  LDL.LU R7, [R1+0x12c] ;  /* 0x00012c0001077983 */ /* 0x000ee20000300800 */
[----:B------:R-:W-:Y:S01]  /*22be0*/  ISETP.GE.AND P4, PT, R18, R3, PT ;  /* 0x000000031200720c */ /* 0x000fe20003f86270 */
[----:B----4-:R-:W-:Y:S01]  /*22bf0*/  FMUL R9, R29, c[0x0][0x188] ;  /* 0x000062001d097a20 */ /* 0x010fe20000400000 */
[----:B------:R-:W4:Y:S01]  /*22c00*/  LDL.LU R18, [R1+0x74] ;  /* 0x0000740001127983 */ /* 0x000f220000300800 */
[----:B------:R-:W-:-:S02]  /*22c10*/  MOV R29, R14 ;  /* 0x0000000e001d7202 */ /* 0x000fc40000000f00 */
[----:B------:R-:W-:Y:S02]  /*22c20*/  MOV R19, R15 ;  /* 0x0000000f00137202 */ /* 0x000fe40000000f00 */
[-C--:B------:R-:W-:Y:S02]  /*22c30*/  ISETP.GE.AND P2, PT, R12, R3.reuse, PT ;  /* 0x000000030c00720c */ /* 0x080fe40003f46270 */
[----:B------:R-:W-:Y:S02]  /*22c40*/  ISETP.GE.AND P3, PT, R13, R3, PT ;  /* 0x000000030d00720c */ /* 0x000fe40003f66270 */
[----:B------:R-:W-:Y:S01]  /*22c50*/  FSEL R9, R9, -INF , P6 ;  /* 0xff80000009097808 */ /* 0x000fe20003000000 */
[----:B--2---:R-:W-:Y:S01]  /*22c60*/  FMUL R8, R11, c[0x0][0x188] ;  /* 0x000062000b087a20 */ /* 0x004fe20000400000 */
[----:B------:R-:W-:Y:S01]  /*22c70*/  FSEL R11, R16, -INF , P5 ;  /* 0xff800000100b7808 */ /* 0x000fe20002800000 */
[----:B---3--:R-:W-:Y:S01]  /*22c80*/  HMMA.16816.F32 R4, R20, R14, R4 ;  /* 0x0000000e1404723c */ /* 0x008fe20000001804 */
[----:B------:R-:W2:Y:S01]  /*22c90*/  LDL.LU.64 R14, [R1+0x19c0] ;  /* 0x0019c000010e7983 */ /* 0x000ea20000300a00 */
[----:B------:R-:W3:Y:S02]  /*22ca0*/  LDL.LU.64 R12, [R1+0x19b8] ;  /* 0x0019b800010c7983 */ /* 0x000ee40000300a00 */
[----:B------:R-:W2:Y:S11]  /*22cb0*/  LDL.LU R17, [R1+0x7c] ;  /* 0x00007c0001117983 */ /* 0x000eb60000300800 */
[----:B------:R-:W-:Y:S08]  /*22cc0*/  @!UPT UIADD3 URZ, URZ, URZ, URZ ;  /* 0x0000003f3f3ff290 */ /* 0x000ff0000fffe03f */
[----:B------:R0:W-:Y:S04]  /*22cd0*/  STL.64 [R1+0x1960], R6 ;  /* 0x0019600601007387 */ /* 0x0001e80000100a00 */
[----:B0-----:R-:W2:Y:S01]  /*22ce0*/  LDL.LU R6, [R1+0x38] ;  /* 0x0000380001067983 */ /* 0x001ea20000300800 */
[----:B------:R-:W2:Y:S02]  /*22cf0*/  LDL.LU R7, [R1] ;  /* 0x0000000001077983 */ /* 0x000ea40000300800 */
[----:B------:R0:W-:Y:S02]  /*22d00*/  STL.64 [R1+0x1958], R4 ;  /* 0x0019580401007387 */ /* 0x0001e40000100a00 */
[----:B------:R1:W-:Y:S01]  /*22d10*/  STL [R1+0xe4], R11 ;  /* 0x0000e40b01007387 */ /* 0x0003e20000100800 */
[----:B------:R-:W2:Y:S04]  /*22d20*/  LDL.LU R16, [R1+0x8] ;  /* 0x0000080001107983 */ /* 0x000ea80000300800 */
[----:B0-----:R-:W0:Y:S04]  /*22d30*/  S2R R4, SR_TID.X ;  /* 0x0000000000047919 */ /* 0x001e280000002100 */
[----:B-1----:R-:W1:Y:S01]  /*22d40*/  S2R R11, SR_CTAID.X ;  /* 0x00000000000b7919 */ /* 0x002e620000002500 */
[--C-:B0-----:R-:W-:Y:S01]  /*22d50*/  SHF.R.U32.HI R5, RZ, 0x2, R4.reuse ;  /* 0x00000002ff057819 */ /* 0x101fe20000011604 */
[----:B------:R-:W-:-:S02]  /*22d60*/  SHF.R.U32.HI R4, RZ, 0x2, R4 ;  /* 0x00000002ff047819 */ /* 0x000fc40000011604 */
[----:B-1----:R-:W-:Y:S01]  /*22d70*/  IMAD.SHL.U32 R11, R11, 0x40, RZ ;  /* 0x000000400b0b7824 */ /* 0x002fe200078e00ff */
[----:B------:R-:W-:Y:S02]  /*22d80*/  SGXT.U32 R5, R5, 0x3 ;  /* 0x000000030505781a */ /* 0x000fe40000000000 */
[----:B------:R-:W-:Y:S02]  /*22d90*/  SGXT.U32 R4, R4, 0x3 ;  /* 0x000000030404781a */ /* 0x000fe40000000000 */
[C---:B------:R-:W-:Y:S02]  /*22da0*/  LOP3.LUT R5, R11.reuse, 0x38, R5, 0xfe, !PT ;  /* 0x000000380b057812 */ /* 0x040fe400078efe05 */
[----:B------:R-:W-:Y:S02]  /*22db0*/  LOP3.LUT R4, R11, 0x30, R4, 0xfe, !PT ;  /* 0x000000300b047812 */ /* 0x000fe400078efe04 */
[----:B------:R-:W2:Y:S01]  /*22dc0*/  LDL.LU R11, [R1+0x19b0] ;  /* 0x0019b000010b7983 */ /* 0x000ea20000300800 */
[----:B------:R0:W-:Y:S03]  /*22dd0*/  STL [R1+0xa0], R9 ;  /* 0x0000a00901007387 */ /* 0x0001e60000100800 */
[----:B0-----:R-:W3:Y:S01]  /*22de0*/  LDL.LU R9, [R1+0x30] ;  /* 0x0000300001097983 */ /* 0x001ee20000300800 */
[----:B------:R-:W-:-:S04]  /*22df0*/  ISETP.GE.AND P1, PT, R2, R3, PT ;  /* 0x000000030200720c */ /* 0x000fc80003f26270 */
[----:B------:R-:W-:-:S05]  /*22e00*/  FSEL R8, R8, -INF , P1 ;  /* 0xff80000008087808 */ /* 0x000fca0000800000 */
[----:B------:R3:W-:Y:S01]  /*22e10*/  STL [R1+0xa4], R8 ;  /* 0x0000a40801007387 */ /* 0x0007e20000100800 */
[----:B--2---:R-:W-:Y:S03]  /*22e20*/  HMMA.16816.F32 R20, R20, R10, R24 ;  /* 0x0000000a1414723c */ /* 0x004fe60000001818 */
[----:B------:R-:W2:Y:S01]  /*22e30*/  LDL.LU.64 R26, [R1+0x19a8] ;  /* 0x0019a800011a7983 */ /* 0x000ea20000300a00 */
[----:B------:R-:W2:Y:S02]  /*22e40*/  LDL.LU.64 R24, [R1+0x19a0] ;  /* 0x0019a00001187983 */ /* 0x000ea40000300a00 */
[----:B---3--:R-:W-:Y:S02]  /*22e50*/  FMUL R8, R9, c[0x0][0x188] ;  /* 0x0000620009087a20 */ /* 0x008fe40000400000 */
[----:B------:R-:W0:Y:S11]  /*22e60*/  S2R R9, SR_CTAID.X ;  /* 0x0000000000097919 */ /* 0x000e360000002500 */
[----:B------:R-:W-:Y:S04]  /*22e70*/  @!UPT UIADD3 URZ, URZ, URZ, URZ ;  /* 0x0000003f3f3ff290 */ /* 0x000fe8000fffe03f */
[----:B------:R1:W-:Y:S04]  /*22e80*/  STL [R1+0x1980], R20 ;  /* 0x0019801401007387 */ /* 0x0003e80000100800 */
[----:B-1----:R-:W1:Y:S01]  /*22e90*/  S2R R20, SR_TID.X ;  /* 0x0000000000147919 */ /* 0x002e620000002100 */
[----:B------:R3:W-:Y:S02]  /*22ea0*/  STL [R1+0x197c], R21 ;  /* 0x00197c1501007387 */ /* 0x0007e40000100800 */
[----:B------:R1:W-:Y:S01]  /*22eb0*/  STL [R1+0x1950], R22 ;  /* 0x0019501601007387 */ /* 0x0003e20000100800 */
[----:B0-----:R-:W-:Y:S01]  /*22ec0*/  SHF.L.U32 R9, R9, 0x6, RZ ;  /* 0x0000000609097819 */ /* 0x001fe200000006ff */
[----:B---3--:R-:W0:Y:S01]  /*22ed0*/  S2R R21, SR_TID.X ;  /* 0x0000000000157919 */ /* 0x008e220000002100 */
[----:B-1----:R-:W-:-:S04]  /*22ee0*/  SHF.R.U32.HI R22, RZ, 0x2, R20 ;  /* 0x00000002ff167819 */ /* 0x002fc80000011614 */
[----:B------:R-:W-:-:S04]  /*22ef0*/  SGXT.U32 R22, R22, 0x3 ;  /* 0x000000031616781a */ /* 0x000fc80000000000 */
[----:B------:R-:W-:Y:S01]  /*22f00*/  LOP3.LUT R22, R22, R9, RZ, 0xfc, !PT ;  /* 0x0000000916167212 */ /* 0x000fe200078efcff */
[----:B------:R-:W-:Y:S01]  /*22f10*/  FMUL R9, R6, c[0x0][0x188] ;  /* 0x0000620006097a20 */ /* 0x000fe20000400000 */
[----:B------:R-:W-:Y:S01]  /*22f20*/  FSEL R6, R8, -INF , P2 ;  /* 0xff80000008067808 */ /* 0x000fe20001000000 */
[----:B------:R-:W-:-:S03]  /*22f30*/  FMUL R8, R7, c[0x0][0x188] ;  /* 0x0000620007087a20 */ /* 0x000fc60000400000 */
[----:B------:R-:W-:Y:S02]  /*22f40*/  FSEL R7, R9, -INF , P3 ;  /* 0xff80000009077808 */ /* 0x000fe40001800000 */
[----:B------:R-:W1:Y:S01]  /*22f50*/  S2R R9, SR_CTAID.X ;  /* 0x0000000000097919 */ /* 0x000e620000002500 */
[----:B0-----:R-:W-:-:S03]  /*22f60*/  SHF.R.U32.HI R21, RZ, 0x2, R21 ;  /* 0x00000002ff157819 */ /* 0x001fc60000011615 */
[----:B------:R0:W-:Y:S01]  /*22f70*/  STL [R1+0x194c], R23 ;  /* 0x00194c1701007387 */ /* 0x0001e20000100800 */
[----:B------:R3:W-:Y:S01]  /*22f80*/  STL [R1+0xa8], R6 ;  /* 0x0000a80601007387 */ /* 0x0007e20000100800 */
[----:B------:R-:W-:Y:S02]  /*22f90*/  SGXT.U32 R21, R21, 0x3 ;  /* 0x000000031515781a */ /* 0x000fe40000000000 */
[----:B0-----:R-:W2:Y:S01]  /*22fa0*/  LDL.LU R23, [R1+0x3c] ;  /* 0x00003c0001177983 */ /* 0x001ea20000300800 */
[----:B---3--:R-:W3:Y:S02]  /*22fb0*/  LDL.LU R6, [R1+0x4] ;  /* 0x0000040001067983 */ /* 0x008ee40000300800 */
[----:B------:R0:W-:Y:S01]  /*22fc0*/  STL [R1+0xb0], R7 ;  /* 0x0000b00701007387 */ /* 0x0001e20000100800 */
[----:B-1----:R-:W-:Y:S01]  /*22fd0*/  SHF.L.U32 R9, R9, 0x6, RZ ;  /* 0x0000000609097819 */ /* 0x002fe200000006ff */
[----:B0-----:R-:W2:Y:S01]  /*22fe0*/  LDL.LU R7, [R1+0xc] ;  /* 0x00000c0001077983 */ /* 0x001ea20000300800 */
[----:B------:R0:W-:Y:S02]  /*22ff0*/  STL [R1+0x1988], R2 ;  /* 0x0019880201007387 */ /* 0x0001e40000100800 */
[----:B------:R-:W-:Y:S01]  /*23000*/  LOP3.LUT R21, R9, 0x10, R21, 0xfe, !PT ;  /* 0x0000001009157812 */ /* 0x000fe200078efe15 */
[----:B------:R-:W-:-:S02]  /*23010*/  FMUL R9, R12, c[0x0][0x188] ;  /* 0x000062000c097a20 */ /* 0x000fc40000400000 */
[----:B------:R-:W2:Y:S01]  /*23020*/  LDL.LU R12, [R1+0x34] ;  /* 0x00003400010c7983 */ /* 0x000ea20000300800 */
[-C--:B------:R-:W-:Y:S02]  /*23030*/  ISETP.GE.AND P5, PT, R0, R3.reuse, PT ;  /* 0x000000030000720c */ /* 0x080fe40003fa6270 */
[-C--:B------:R-:W-:Y:S02]  /*23040*/  ISETP.GE.AND P6, PT, R4, R3.reuse, PT ;  /* 0x000000030400720c */ /* 0x080fe40003fc6270 */
[----:B------:R-:W-:Y:S01]  /*23050*/  ISETP.GE.AND P1, PT, R5, R3, PT ;  /* 0x000000030500720c */ /* 0x000fe20003f26270 */
[----:B------:R-:W-:-:S04]  /*23060*/  IADD3 R3, R28, 0x41, RZ ;  /* 0x000000411c037810 */ /* 0x000fc80007ffe0ff */
[----:B------:R-:W-:Y:S01]  /*23070*/  ISETP.GE.AND P3, PT, R2, R3, PT ;  /* 0x000000030200720c */ /* 0x000fe20003f66270 */
[----:B0-----:R-:W-:Y:S02]  /*23080*/  FSEL R2, R8, -INF , P4 ;  /* 0xff80000008027808 */ /* 0x001fe40002000000 */
[----:B------:R-:W-:-:S03]  /*23090*/  FMUL R8, R14, c[0x0][0x188] ;  /* 0x000062000e087a20 */ /* 0x000fc60000400000 */
[----:B------:R0:W-:Y:S01]  /*230a0*/  STL [R1+0xc0], R2 ;  /* 0x0000c00201007387 */ /* 0x0001e20000100800 */
[----:B------:R-:W-:Y:S03]  /*230b0*/  STL [R1+0x1998], R15 ;  /* 0x0019980f01007387 */ /* 0x000fe60000100800 */
[----:B0-----:R-:W0:Y:S04]  /*230c0*/  S2R R2, SR_CTAID.X ;  /* 0x0000000000027919 */ /* 0x001e280000002500 */
[----:B--2---:R1:W-:Y:S04]  /*230d0*/  STL.64 [R1+0x1990], R12 ;  /* 0x0019900c01007387 */ /* 0x0043e80000100a00 */
[----:B-1----:R-:W2:Y:S01]  /*230e0*/  LDL.LU R12, [R1+0x90] ;  /* 0x00009000010c7983 */ /* 0x002ea20000300800 */
[----:B------:R-:W2:Y:S02]  /*230f0*/  LDL.LU R13, [R1+0x94] ;  /* 0x00009400010d7983 */ /* 0x000ea40000300800 */
[----:B------:R-:W2:Y:S02]  /*23100*/  LDL.LU R14, [R1+0x98] ;  /* 0x00009800010e7983 */ /* 0x000ea40000300800 */
[----:B------:R-:W2:Y:S01]  /*23110*/  LDL.LU R15, [R1+0x9c] ;  /* 0x00009c00010f7983 */ /* 0x000ea20000300800 */
[----:B------:R-:W-:Y:S01]  /*23120*/  ISETP.GE.AND P4, PT, R21, R3, PT ;  /* 0x000000031500720c */ /* 0x000fe20003f86270 */
[--C-:B------:R-:W-:Y:S01]  /*23130*/  SHF.R.U32.HI R21, RZ, 0x2, R20.reuse ;  /* 0x00000002ff157819 */ /* 0x100fe20000011614 */
[----:B------:R-:W-:Y:S01]  /*23140*/  SHF.R.U32.HI R20, RZ, 0x2, R20 ;  /* 0x00000002ff147819 */ /* 0x000fe20000011614 */
[----:B0-----:R-:W-:-:S02]  /*23150*/  IMAD.SHL.U32 R2, R2, 0x40, RZ ;  /* 0x0000004002027824 */ /* 0x001fc400078e00ff */
[----:B------:R-:W-:Y:S01]  /*23160*/  FMUL R16, R16, c[0x0][0x188] ;  /* 0x0000620010107a20 */ /* 0x000fe20000400000 */
[----:B------:R-:W-:-:S04]  /*23170*/  SGXT.U32 R20, R20, 0x3 ;  /* 0x000000031414781a */ /* 0x000fc80000000000 */
[----:B------:R-:W-:Y:S02]  /*23180*/  FSEL R16, R16, -INF , P5 ;  /* 0xff80000010107808 */ /* 0x000fe40002800000 */
[----:B------:R-:W-:Y:S01]  /*23190*/  LOP3.LUT R20, R2, 0x18, R20, 0xfe, !PT ;  /* 0x0000001802147812 */ /* 0x000fe200078efe14 */
[----:B----4-:R-:W-:Y:S02]  /*231a0*/  FMUL R18, R18, c[0x0][0x188] ;  /* 0x0000620012127a20 */ /* 0x010fe40000400000 */
[----:B------:R-:W-:Y:S02]  /*231b0*/  FMUL R17, R17, c[0x0][0x188] ;  /* 0x0000620011117a20 */ /* 0x000fe40000400000 */
[----:B------:R-:W-:Y:S01]  /*231c0*/  STL [R1+0x1984], R20 ;  /* 0x0019841401007387 */ /* 0x000fe20000100800 */
[----:B------:R0:W-:Y:S01]  /*231d0*/  STL [R1+0xc8], R16 ;  /* 0x0000c81001007387 */ /* 0x0001e20000100800 */
[----:B------:R-:W-:Y:S02]  /*231e0*/  ISETP.GE.AND P2, PT, R22, R3, PT ;  /* 0x000000031600720c */ /* 0x000fe40003f46270 */
[----:B0-----:R-:W-:Y:S01]  /*231f0*/  FSEL R16, R9, -INF , P6 ;  /* 0xff80000009107808 */ /* 0x001fe20003000000 */
[----:B------:R-:W-:Y:S01]  /*23200*/  FSEL R9, R8, -INF , P1 ;  /* 0xff80000008097808 */ /* 0x000fe20000800000 */
[----:B------:R-:W-:-:S03]  /*23210*/  FSEL R8, R18, -INF , P2 ;  /* 0xff80000012087808 */ /* 0x000fc60001000000 */
[----:B------:R0:W-:Y:S01]  /*23220*/  STL [R1+0xc4], R16 ;  /* 0x0000c41001007387 */ /* 0x0001e20000100800 */
[----:B------:R-:W-:Y:S02]  /*23230*/  STL [R1+0xbc], R9 ;  /* 0x0000bc0901007387 */ /* 0x000fe40000100800 */
[----:B------:R2:W-:Y:S01]  /*23240*/  STL [R1+0x70], R8 ;  /* 0x0000700801007387 */ /* 0x0005e20000100800 */
[----:B0-----:R-:W-:-:S05]  /*23250*/  FSEL R16, R17, -INF , P3 ;  /* 0xff80000011107808 */ /* 0x001fca0001800000 */
[----:B------:R3:W-:Y:S01]  /*23260*/  STL [R1+0x74], R16 ;  /* 0x0000741001007387 */ /* 0x0007e20000100800 */
[----:B--2---:R-:W-:Y:S03]  /*23270*/  HMMA.16816.F32 R8, R24, R10, R12 ;  /* 0x0000000a1808723c */ /* 0x004fe6000000180c */
[----:B------:R-:W2:Y:S01]  /*23280*/  LDL.LU R15, [R1+0x1998] ;  /* 0x00199800010f7983 */ /* 0x000ea20000300800 */
[----:B------:R-:W4:Y:S02]  /*23290*/  LDL.LU.64 R12, [R1+0x1990] ;  /* 0x00199000010c7983 */ /* 0x000f240000300a00 */
[----:B---3--:R-:W-:Y:S01]  /*232a0*/  FMUL R16, R6, c[0x0][0x188] ;  /* 0x0000620006107a20 */ /* 0x008fe20000400000 */
[----:B------:R-:W-:Y:S02]  /*232b0*/  ISETP.GE.AND P5, PT, R20, R3, PT ;  /* 0x000000031400720c */ /* 0x000fe40003fa6270 */
[----:B------:R-:W-:Y:S01]  /*232c0*/  MOV R6, R29 ;  /* 0x0000001d00067202 */ /* 0x000fe20000000f00 */
[----:B------:R-:W-:Y:S01]  /*232d0*/  FMUL R14, R7, c[0x0][0x188] ;  /* 0x00006200070e7a20 */ /* 0x000fe20000400000 */
[----:B------:R-:W-:Y:S01]  /*232e0*/  MOV R7, R19 ;  /* 0x0000001300077202 */ /* 0x000fe20000000f00 */
[----:B------:R-:W-:-:S11]  /*232f0*/  FMUL R17, R23, c[0x0][0x188] ;  /* 0x0000620017117a20 */ /* 0x000fd60000400000 */
[----:B------:R-:W-:Y:S01]  /*23300*/  STL.64 [R1+0x1970], R10 ;  /* 0x0019700a01007387 */ /* 0x000fe20000100a00 */
[----:B------:R0:W-:Y:S03]  /*23310*/  STL.64 [R1+0x1968], R8 ;  /* 0x0019680801007387 */ /* 0x0001e60000100a00 */
[----:B0-----:R-:W3:Y:S01]  /*23320*/  LDL.LU R8, [R1+0xd0] ;  /* 0x0000d00001087983 */ /* 0x001ee20000300800 */
[----:B------:R-:W3:Y:S02]  /*23330*/  LDL.LU R9, [R1+0xd4] ;  /* 0x0000d40001097983 */ /* 0x000ee40000300800 */
[----:B------:R-:W3:Y:S02]  /*23340*/  LDL.LU R10, [R1+0xd8] ;  /* 0x0000d800010a7983 */ /* 0x000ee40000300800 */
[----:B------:R-:W3:Y:S01]  /*23350*/  LDL.LU R11, [R1+0xdc] ;  /* 0x0000dc00010b7983 */ /* 0x000ee20000300800 */
[----:B------:R-:W2:Y:S01]  /*23360*/  LDL.LU R29, [R1+0x80] ;  /* 0x00008000011d7983 */ /* 0x000ea20000300800 */
[----:B------:R-:W2:Y:S02]  /*23370*/  LDL.LU R19, [R1+0x84] ;  /* 0x0000840001137983 */ /* 0x000ea40000300800 */
[----:B------:R-:W2:Y:S01]  /*23380*/  LDL.LU R23, [R1+0x6c] ;  /* 0x00006c0001177983 */ /* 0x000ea20000300800 */
[----:B------:R-:W-:-:S04]  /*23390*/  SGXT.U32 R21, R21, 0x3 ;  /* 0x000000031515781a */ /* 0x000fc80000000000 */
[----:B------:R-:W-:Y:S02]  /*233a0*/  LOP3.LUT R21, R2, 0x20, R21, 0xfe, !PT ;  /* 0x0000002002157812 */ /* 0x000fe400078efe15 */
[----:B------:R-:W-:Y:S02]  /*233b0*/  FSEL R17, R17, -INF , P5 ;  /* 0xff80000011117808 */ /* 0x000fe40002800000 */
[-C--:B------:R-:W-:Y:S02]  /*233c0*/  ISETP.GE.AND P6, PT, R21, R3.reuse, PT ;  /* 0x000000031500720c */ /* 0x080fe40003fc6270 */
[-C--:B------:R-:W-:Y:S02]  /*233d0*/  ISETP.GE.AND P1, PT, R0, R3.reuse, PT ;  /* 0x000000030000720c */ /* 0x080fe40003f26270 */
[-C--:B------:R-:W-:Y:S02]  /*233e0*/  ISETP.GE.AND P2, PT, R4, R3.reuse, PT ;  /* 0x000000030400720c */ /* 0x080fe40003f46270 */
[----:B------:R-:W-:-:S02]  /*233f0*/  ISETP.GE.AND P3, PT, R5, R3, PT ;  /* 0x000000030500720c */ /* 0x000fc40003f66270 */
[----:B------:R-:W-:Y:S01]  /*23400*/  FSEL R16, R16, -INF , P6 ;  /* 0xff80000010107808 */ /* 0x000fe20003000000 */
[----:B------:R-:W-:Y:S02]  /*23410*/  IADD3 R3, R28, 0x60, RZ ;  /* 0x000000601c037810 */ /* 0x000fe40007ffe0ff */
[----:B----4-:R-:W-:Y:S02]  /*23420*/  FMUL R18, R12, c[0x0][0x188] ;  /* 0x000062000c127a20 */ /* 0x010fe40000400000 */
[----:B------:R-:W-:Y:S02]  /*23430*/  FMUL R12, R13, c[0x0][0x188] ;  /* 0x000062000d0c7a20 */ /* 0x000fe40000400000 */
[----:B------:R-:W4:Y:S01]  /*23440*/  LDL.LU R13, [R1+0x60] ;  /* 0x00006000010d7983 */ /* 0x000f220000300800 */
[----:B------:R-:W-:-:S03]  /*23450*/  FSEL R20, R18, -INF , P4 ;  /* 0xff80000012147808 */ /* 0x000fc60002000000 */
[----:B------:R-:W3:Y:S02]  /*23460*/  LDL.LU R18, [R1+0x88] ;  /* 0x0000880001127983 */ /* 0x000ee40000300800 */
[----:B------:R0:W-:Y:S02]  /*23470*/  STL [R1+0x78], R20 ;  /* 0x0000781401007387 */ /* 0x0001e40000100800 */
[----:B0-----:R-:W0:Y:S01]  /*23480*/  S2R R20, SR_TID.X ;  /* 0x0000000000147919 */ /* 0x001e220000002100 */
[----:B------:R1:W-:Y:S03]  /*23490*/  STL [R1+0x94], R17 ;  /* 0x0000941101007387 */ /* 0x0003e60000100800 */
[----:B-1----:R-:W3:Y:S01]  /*234a0*/  LDL.LU R17, [R1+0x8c] ;  /* 0x00008c0001117983 */ /* 0x002ee20000300800 */
[----:B0-----:R-:W-:-:S04]  /*234b0*/  SHF.R.U32.HI R20, RZ, 0x2, R20 ;  /* 0x00000002ff147819 */ /* 0x001fc80000011614 */
[----:B------:R-:W-:-:S04]  /*234c0*/  SGXT.U32 R20, R20, 0x3 ;  /* 0x000000031414781a */ /* 0x000fc80000000000 */
[----:B------:R-:W-:Y:S02]  /*234d0*/  LOP3.LUT R20, R2, 0x10, R20, 0xfe, !PT ;  /* 0x0000001002147812 */ /* 0x000fe400078efe14 */
[----:B------:R-:W3:Y:S01]  /*234e0*/  LDL.LU R2, [R1+0x1988] ;  /* 0x0019880001027983 */ /* 0x000ee20000300800 */
[----:B------:R0:W-:Y:S01]  /*234f0*/  STL [R1+0x9c], R16 ;  /* 0x00009c1001007387 */ /* 0x0001e20000100800 */
[----:B------:R-:W-:Y:S02]  /*23500*/  ISETP.GE.AND P6, PT, R20, R3, PT ;  /* 0x000000031400720c */ /* 0x000fe40003fc6270 */
[----:B0-----:R-:W3:Y:S01]  /*23510*/  LDL.LU R16, [R1+0x50] ;  /* 0x0000500001107983 */ /* 0x001ee20000300800 */
[----:B------:R-:W3:Y:S01]  /*23520*/  LDL.LU R20, [R1+0x1984] ;  /* 0x0019840001147983 */ /* 0x000ee20000300800 */
[----:B------:R-:W-:Y:S01]  /*23530*/  FSEL R14, R14, -INF , P1 ;  /* 0xff8000000e0e7808 */ /* 0x000fe20000800000 */
[----:B--2---:R-:W-:Y:S01]  /*23540*/  FMUL R15, R15, c[0x0][0x188] ;  /* 0x000062000f0f7a20 */ /* 0x004fe20000400000 */
[----:B------:R-:W-:-:S02]  /*23550*/  FSEL R12, R12, -INF , P2 ;  /* 0xff8000000c0c7808 */ /* 0x000fc40001000000 */
[-C--:B------:R-:W-:Y:S01]  /*23560*/  ISETP.GE.AND P4, PT, R22, R3.reuse, PT ;  /* 0x000000031600720c */ /* 0x080fe20003f86270 */
[----:B------:R0:W-:Y:S01]  /*23570*/  STL [R1+0x98], R14 ;  /* 0x0000980e01007387 */ /* 0x0001e20000100800 */
[----:B------:R-:W-:Y:S02]  /*23580*/  FSEL R15, R15, -INF , P3 ;  /* 0xff8000000f0f7808 */ /* 0x000fe40001800000 */
[-C--:B------:R-:W-:Y:S01]  /*23590*/  ISETP.GE.AND P2, PT, R21, R3.reuse, PT ;  /* 0x000000031500720c */ /* 0x080fe20003f46270 */
[----:B------:R-:W-:Y:S01]  /*235a0*/  ISETP.GE.AND P3, PT, R0, R3, PT ;  /* 0x000000030000720c */ /* 0x000fe20003f66270 */
[----:B0-----:R-:W2:Y:S01]  /*235b0*/  LDL.LU R14, [R1+0x18] ;  /* 0x00001800010e7983 */ /* 0x001ea20000300800 */
[----:B----4-:R-:W-:-:S05]  /*235c0*/  FMUL R13, R13, c[0x0][0x188] ;  /* 0x000062000d0d7a20 */ /* 0x010fca0000400000 */
[----:B------:R-:W-:Y:S02]  /*235d0*/  FSEL R13, R13, -INF , P4 ;  /* 0xff8000000d0d7808 */ /* 0x000fe40002000000 */
[-C--:B---3--:R-:W-:Y:S02]  /*235e0*/  ISETP.GE.AND P1, PT, R20, R3.reuse, PT ;  /* 0x000000031400720c */ /* 0x088fe40003f26270 */
[----:B------:R-:W3:Y:S01]  /*235f0*/  LDL.LU R20, [R1+0x1980] ;  /* 0x0019800001147983 */ /* 0x000ee20000300800 */
[----:B------:R0:W-:Y:S03]  /*23600*/  STL [R1+0x90], R12 ;  /* 0x0000900c01007387 */ /* 0x0001e60000100800 */
[----:B0-----:R-:W4:Y:S01]  /*23610*/  LDL.LU R12, [R1+0x68] ;  /* 0x00006800010c7983 */ /* 0x001f220000300800 */
[----:B------:R-:W2:Y:S02]  /*23620*/  LDL.LU R21, [R1+0x197c] ;  /* 0x00197c0001157983 */ /* 0x000ea40000300800 */
[----:B------:R0:W-:Y:S02]  /*23630*/  STL [R1+0x7c], R15 ;  /* 0x00007c0f01007387 */ /* 0x0001e40000100800 */
[----:B0-----:R-:W2:Y:S01]  /*23640*/  LDL.LU R15, [R1+0x54] ;  /* 0x00005400010f7983 */ /* 0x001ea20000300800 */
[----:B------:R-:W2:Y:S02]  /*23650*/  LDL.LU R0, [R1+0x1978] ;  /* 0x0019780001007983 */ /* 0x000ea40000300800 */
[----:B------:R0:W-:Y:S02]  /*23660*/  STL [R1+0x60], R13 ;  /* 0x0000600d01007387 */ /* 0x0001e40000100800 */
[----:B0-----:R-:W2:Y:S01]  /*23670*/  LDL.LU R13, [R1+0x10] ;  /* 0x00001000010d7983 */ /* 0x001ea20000300800 */
[----:B------:R-:W-:-:S02]  /*23680*/  ISETP.GE.AND P5, PT, R2, R3, PT ;  /* 0x000000030200720c */ /* 0x000fc40003fa6270 */
[----:B------:R-:W-:Y:S01]  /*23690*/  ISETP.GE.AND P4, PT, R4, R3, PT ;  /* 0x000000030400720c */ /* 0x000fe20003f86270 */
[----:B------:R-:W-:Y:S01]  /*236a0*/  HMMA.16816.F32 R24, R24, R6, R8 ;  /* 0x000000061818723c */ /* 0x000fe20000001808 */
[----:B----4-:R-:W-:-:S05]  /*236b0*/  FMUL R12, R12, c[0x0][0x188] ;  /* 0x000062000c0c7a20 */ /* 0x010fca0000400000 */
[----:B------:R-:W-:Y:S01]  /*236c0*/  FSEL R4, R12, -INF , P5 ;  /* 0xff8000000c047808 */ /* 0x000fe20002800000 */
[----:B------:R-:W-:Y:S01]  /*236d0*/  ISETP.GE.AND P5, PT, R5, R3, PT ;  /* 0x000000030500720c */ /* 0x000fe20003fa6270 */
[----:B------:R-:W4:Y:S03]  /*236e0*/  LDL.LU R12, [R1+0x5c] ;  /* 0x00005c00010c7983 */ /* 0x000f260000300800 */
[----:B------:R0:W-:Y:S02]  /*236f0*/  STL [R1+0x68], R4 ;  /* 0x0000680401007387 */ /* 0x0001e40000100800 */
[----:B------:R-:W4:Y:S02]  /*23700*/  LDL.LU R3, [R1+0x58] ;  /* 0x0000580001037983 */ /* 0x000f240000300800 */
[----:B------:R-:W4:Y:S01]  /*23710*/  LDL.LU.64 R10, [R1+0x1970] ;  /* 0x00197000010a7983 */ /* 0x000f220000300a00 */
[----:B------:R-:W4:Y:S01]  /*23720*/  LDL.LU.64 R8, [R1+0x1968] ;  /* 0x0019680001087983 */ /* 0x000f220000300a00 */
[----:B------:R-:W4:Y:S03]  /*23730*/  LDL.LU.64 R6, [R1+0x1960] ;  /* 0x0019600001067983 */ /* 0x000f260000300a00 */
[----:B0-----:R-:W4:Y:S01]  /*23740*/  LDL.LU.64 R4, [R1+0x1958] ;  /* 0x0019580001047983 */ /* 0x001f220000300a00 */
[----:B--2---:R-:W-:-:S05]  /*23750*/  FMUL R13, R13, c[0x0][0x188] ;  /* 0x000062000d0d7a20 */ /* 0x004fca0000400000 */
[----:B------:R-:W-:Y:S01]  /*23760*/  FSEL R13, R13, -INF , P6 ;  /* 0xff8000000d0d7808 */ /* 0x000fe20003000000 */
[----:B------:R-:W-:-:S04]  /*23770*/  ISETP.GE.AND P6, PT, R22, R28, PT ;  /* 0x0000001c1600720c */ /* 0x000fc80003fc6270 */
[----:B------:R3:W-:Y:S04]  /*23780*/  STL [R1+0x4c], R13 ;  /* 0x00004c0d01007387 */ /* 0x0007e80000100800 */
[----:B------:R-:W0:Y:S01]  /*23790*/  S2R R22, SR_CTAID.X ;  /* 0x0000000000167919 */ /* 0x000e220000002500 */
[----:B---3--:R-:W-:-:S03]  /*237a0*/  FMUL R13, R20, c[0x0][0x188] ;  /* 0x00006200140d7a20 */ /* 0x008fc60000400000 */
[----:B------:R-:W1:Y:S01]  /*237b0*/  S2R R20, SR_TID.X ;  /* 0x0000000000147919 */ /* 0x000e620000002100 */
[----:B0-----:R-:W-:Y:S01]  /*237c0*/  IMAD.SHL.U32 R22, R22, 0x40, RZ ;  /* 0x0000004016167824 */ /* 0x001fe200078e00ff */
[----:B-1----:R-:W-:-:S04]  /*237d0*/  SHF.R.U32.HI R20, RZ, 0x2, R20 ;  /* 0x00000002ff147819 */ /* 0x002fc80000011614 */
[----:B------:R-:W-:-:S04]  /*237e0*/  SGXT.U32 R20, R20, 0x3 ;  /* 0x000000031414781a */ /* 0x000fc80000000000 */
[----:B------:R-:W-:Y:S02]  /*237f0*/  LOP3.LUT R20, R20, R22, RZ, 0xfc, !PT ;  /* 0x0000001614147212 */ /* 0x000fe400078efcff */
[----:B------:R-:W2:Y:S01]  /*23800*/  LDL.LU R22, [R1+0x1950] ;  /* 0x0019500001167983 */ /* 0x000ea20000300800 */
[----:B------:R-:W-:-:S05]  /*23810*/  FMUL R14, R14, c[0x0][0x188] ;  /* 0x000062000e0e7a20 */ /* 0x000fca0000400000 */
[----:B------:R-:W-:Y:S02]  /*23820*/  FSEL R14, R14, -INF , P1 ;  /* 0xff8000000e0e7808 */ /* 0x000fe40000800000 */
[----:B------:R-:W-:Y:S01]  /*23830*/  FSEL R13, R13, -INF , P2 ;  /* 0xff8000000d0d7808 */ /* 0x000fe20001000000 */
[-C--:B------:R-:W-:Y:S02]  /*23840*/  ISETP.GT.AND P1, PT, R20, R28.reuse, PT ;  /* 0x0000001c1400720c */ /* 0x080fe40003f24270 */
[----:B------:R2:W-:Y:S04]  /*23850*/  STL [R1+0x50], R14 ;  /* 0x0000500e01007387 */ /* 0x0005e80000100800 */
[----:B------:R-:W0:Y:S01]  /*23860*/  S2R R20, SR_TID.X ;  /* 0x0000000000147919 */ /* 0x000e220000002100 */
[----:B------:R1:W-:Y:S01]  /*23870*/  STL [R1+0x48], R13 ;  /* 0x0000480d01007387 */ /* 0x0003e20000100800 */
[----:B------:R-:W-:Y:S01]  /*23880*/  ISETP.GE.AND P2, PT, R2, R28, PT ;  /* 0x0000001c0200720c */ /* 0x000fe20003f46270 */
[----:B------:R-:W-:-:S02]  /*23890*/  FMUL R29, R29, c[0x0][0x188] ;  /* 0x000062001d1d7a20 */ /* 0x000fc40000400000 */
[----:B------:R-:W-:Y:S02]  /*238a0*/  FMUL R19, R19, c[0x0][0x188] ;  /* 0x0000620013137a20 */ /* 0x000fe40000400000 */
[----:B------:R-:W-:Y:S02]  /*238b0*/  FMUL R18, R18, c[0x0][0x188] ;  /* 0x0000620012127a20 */ /* 0x000fe40000400000 */
[----:B------:R-:W-:Y:S02]  /*238c0*/  FMUL R17, R17, c[0x0][0x188] ;  /* 0x0000620011117a20 */ /* 0x000fe40000400000 */
[----:B------:R-:W-:Y:S02]  /*238d0*/  FMUL R15, R15, c[0x0][0x188] ;  /* 0x000062000f0f7a20 */ /* 0x000fe40000400000 */
[----:B------:R-:W-:Y:S02]  /*238e0*/  FMUL R16, R16, c[0x0][0x188] ;  /* 0x0000620010107a20 */ /* 0x000fe40000400000 */
[----:B------:R-:W-:-:S02]  /*238f0*/  FMUL R23, R23, c[0x0][0x188] ;  /* 0x0000620017177a20 */ /* 0x000fc40000400000 */
[----:B----4-:R-:W-:Y:S02]  /*23900*/  FMUL R8, R8, c[0x0][0x188] ;  /* 0x0000620008087a20 */ /* 0x010fe40000400000 */
[----:B------:R-:W-:-:S03]  /*23910*/  FMUL R10, R10, c[0x0][0x188] ;  /* 0x000062000a0a7a20 */ /* 0x000fc60000400000 */
[----:B------:R-:W-:Y:S01]  /*23920*/  FSEL R8, R8, -INF , P4 ;  /* 0xff80000008087808 */ /* 0x000fe20002000000 */
[----:B--2---:R-:W-:-:S05]  /*23930*/  FMUL R14, R22, c[0x0][0x188] ;  /* 0x00006200160e7a20 */ /* 0x004fca0000400000 */
[----:B-1----:R-:W-:Y:S01]  /*23940*/  FSEL R13, R14, -INF , P3 ;  /* 0xff8000000e0d7808 */ /* 0x002fe20001800000 */
[----:B------:R-:W-:Y:S02]  /*23950*/  ISETP.GT.AND P3, PT, R2, R28, PT ;  /* 0x0000001c0200720c */ /* 0x000fe40003f64270 */
[----:B------:R-:W1:Y:S04]  /*23960*/  S2R R2, SR_CTAID.X ;  /* 0x0000000000027919 */ /* 0x000e680000002500 */
[----:B------:R2:W-:Y:S04]  /*23970*/  STL [R1+0x44], R13 ;  /* 0x0000440d01007387 */ /* 0x0005e80000100800 */
[----:B--2---:R-:W2:Y:S01]  /*23980*/  S2R R13, SR_CTAID.X ;  /* 0x00000000000d7919 */ /* 0x004ea20000002500 */
[----:B0-----:R-:W-:-:S02]  /*23990*/  SHF.R.U32.HI R14, RZ, 0x2, R20 ;  /* 0x00000002ff0e7819 */ /* 0x001fc40000011614 */
[--C-:B------:R-:W-:Y:S02]  /*239a0*/  SHF.R.U32.HI R22, RZ, 0x2, R20.reuse ;  /* 0x00000002ff167819 */ /* 0x100fe40000011614 */
[----:B------:R-:W-:Y:S01]  /*239b0*/  SGXT.U32 R14, R14, 0x3 ;  /* 0x000000030e0e781a */ /* 0x000fe20000000000 */
[----:B------:R-:W-:Y:S01]  /*239c0*/  SHF.R.U32.HI R20, RZ, 0x2, R20 ;  /* 0x00000002ff147819 */ /* 0x000fe20000011614 */
[----:B------:R0:W-:Y:S01]  /*239d0*/  STL [R1+0x40], R8 ;  /* 0x0000400801007387 */ /* 0x0001e20000100800 */
[----:B-1----:R-:W-:Y:S02]  /*239e0*/  SHF.L.U32 R2, R2, 0x6, RZ ;  /* 0x0000000602027819 */ /* 0x002fe400000006ff */
[----:B------:R-:W-:Y:S02]  /*239f0*/  SGXT.U32 R22, R22, 0x3 ;  /* 0x000000031616781a */ /* 0x000fe40000000000 */
[----:B------:R-:W-:Y:S01]  /*23a00*/  LOP3.LUT R14, R2, 0x10, R14, 0xfe, !PT ;  /* 0x00000010020e7812 */ /* 0x000fe200078efe0e */
[----:B------:R-:W-:Y:S01]  /*23a10*/  FSEL R2, R10, -INF , P5 ;  /* 0xff8000000a027808 */ /* 0x000fe20002800000 */
[----:B0-----:R-:W-:-:S02]  /*23a20*/  FSEL R8, R29, -INF , P6 ;  /* 0xff8000001d087808 */ /* 0x001fc40003000000 */
[----:B------:R-:W-:Y:S02]  /*23a30*/  SGXT.U32 R20, R20, 0x3 ;  /* 0x000000031414781a */ /* 0x000fe40000000000 */
[----:B--2---:R-:W-:Y:S01]  /*23a40*/  SHF.L.U32 R13, R13, 0x6, RZ ;  /* 0x000000060d0d7819 */ /* 0x004fe200000006ff */
[----:B------:R-:W-:Y:S01]  /*23a50*/  STL [R1+0x3c], R2 ;  /* 0x00003c0201007387 */ /* 0x000fe20000100800 */
[----:B------:R-:W-:Y:S02]  /*23a60*/  STL [R1+0x34], R8 ;  /* 0x0000340801007387 */ /* 0x000fe40000100800 */
[C---:B------:R-:W-:Y:S02]  /*23a70*/  LOP3.LUT R22, R13.reuse, 0x18, R22, 0xfe, !PT ;  /* 0x000000180d167812 */ /* 0x040fe400078efe16 */
[----:B------:R-:W-:Y:S01]  /*23a80*/  LOP3.LUT R20, R13, 0x20, R20, 0xfe, !PT ;  /* 0x000000200d147812 */ /* 0x000fe200078efe14 */
[----:B------:R0:W-:Y:S01]  /*23a90*/  STL [R1+0x18e8], R2 ;  /* 0x0018e80201007387 */ /* 0x0001e20000100800 */
[----:B------:R-:W-:-:S03]  /*23aa0*/  ISETP.GE.AND P6, PT, R22, R28, PT ;  /* 0x0000001c1600720c */ /* 0x000fc60003fc6270 */
[----:B------:R-:W1:Y:S01]  /*23ab0*/  S2R R13, SR_CTAID.X ;  /* 0x00000000000d7919 */ /* 0x000e620000002500 */
[----:B0-----:R-:W-:Y:S01]  /*23ac0*/  FSEL R2, R19, -INF , P1 ;  /* 0xff80000013027808 */ /* 0x001fe20000800000 */
[-C--:B------:R-:W-:Y:S01]  /*23ad0*/  ISETP.GT.AND P1, PT, R22, R28.reuse, PT ;  /* 0x0000001c1600720c */ /* 0x080fe20003f24270 */
[----:B------:R-:W-:Y:S01]  /*23ae0*/  FSEL R22, R18, -INF , P2 ;  /* 0xff80000012167808 */ /* 0x000fe20001000000 */
[-C--:B------:R-:W-:Y:S02]  /*23af0*/  ISETP.GE.AND P2, PT, R20, R28.reuse, PT ;  /* 0x0000001c1400720c */ /* 0x080fe40003f46270 */
[----:B------:R-:W0:Y:S04]  /*23b00*/  S2R R20, SR_TID.X ;  /* 0x0000000000147919 */ /* 0x000e280000002100 */
[----:B------:R2:W-:Y:S01]  /*23b10*/  STL [R1+0x30], R2 ;  /* 0x0000300201007387 */ /* 0x0005e20000100800 */
[CC--:B------:R-:W-:Y:S01]  /*23b20*/  ISETP.GT.AND P5, PT, R14.reuse, R28.reuse, PT ;  /* 0x0000001c0e00720c */ /* 0x0c0fe20003fa4270 */
[----:B------:R-:W-:Y:S01]  /*23b30*/  FMUL R3, R3, c[0x0][0x188] ;  /* 0x0000620003037a20 */ /* 0x000fe20000400000 */
[----:B------:R-:W-:-:S02]  /*23b40*/  ISETP.GE.AND P4, PT, R14, R28, PT ;  /* 0x0000001c0e00720c */ /* 0x000fc40003f86270 */
[----:B--2---:R-:W-:Y:S01]  /*23b50*/  FSEL R2, R17, -INF , P3 ;  /* 0xff80000011027808 */ /* 0x004fe20001800000 */
[----:B-1----:R-:W-:Y:S02]  /*23b60*/  IMAD.SHL.U32 R13, R13, 0x40, RZ ;  /* 0x000000400d0d7824 */ /* 0x002fe400078e00ff */
[----:B------:R-:W-:Y:S02]  /*23b70*/  FMUL R12, R12, c[0x0][0x188] ;  /* 0x000062000c0c7a20 */ /* 0x000fe40000400000 */
[----:B------:R1:W-:Y:S01]  /*23b80*/  STL [R1+0x2c], R2 ;  /* 0x00002c0201007387 */ /* 0x0003e20000100800 */
[----:B0-----:R-:W-:Y:S02]  /*23b90*/  SHF.R.U32.HI R17, RZ, 0x2, R20 ;  /* 0x00000002ff117819 */ /* 0x001fe40000011614 */
[----:B-1----:R-:W-:Y:S02]  /*23ba0*/  FSEL R2, R15, -INF , P5 ;  /* 0xff8000000f027808 */ /* 0x002fe40002800000 */
[----:B------:R-:W-:-:S02]  /*23bb0*/  SGXT.U32 R17, R17, 0x3 ;  /* 0x000000031111781a */ /* 0x000fc40000000000 */
[----:B------:R-:W-:Y:S01]  /*23bc0*/  SHF.R.U32.HI R18, RZ, 0x2, R20 ;  /* 0x00000002ff127819 */ /* 0x000fe20000011614 */
[----:B------:R-:W-:Y:S01]  /*23bd0*/  FMUL R4, R4, c[0x0][0x188] ;  /* 0x0000620004047a20 */ /* 0x000fe20000400000 */
[----:B------:R-:W-:Y:S01]  /*23be0*/  LOP3.LUT R17, R13, 0x20, R17, 0xfe, !PT ;  /* 0x000000200d117812 */ /* 0x000fe200078efe11 */
[----:B------:R-:W-:Y:S01]  /*23bf0*/  STL [R1+0x38], R22 ;  /* 0x0000381601007387 */ /* 0x000fe20000100800 */
[----:B------:R-:W-:Y:S01]  /*23c00*/  FSEL R20, R16, -INF , P4 ;  /* 0xff80000010147808 */ /* 0x000fe20002000000 */
[----:B------:R-:W-:Y:S02]  /*23c10*/  FMUL R5, R5, c[0x0][0x188] ;  /* 0x0000620005057a20 */ /* 0x000fe40000400000 */
[----:B------:R0:W-:Y:S01]  /*23c20*/  STL [R1+0x24], R2 ;  /* 0x0000240201007387 */ /* 0x0001e20000100800 */
[----:B------:R-:W-:Y:S02]  /*23c30*/  FSEL R3, R3, -INF , P6 ;  /* 0xff80000003037808 */ /* 0x000fe40003000000 */
[----:B------:R-:W-:Y:S01]  /*23c40*/  ISETP.GT.AND P3, PT, R17, R28, PT ;  /* 0x0000001c1100720c */ /* 0x000fe20003f64270 */
[----:B------:R-:W-:Y:S01]  /*23c50*/  STL [R1+0x28], R20 ;  /* 0x0000281401007387 */ /* 0x000fe20000100800 */
[----:B------:R-:W-:Y:S01]  /*23c60*/  FSEL R8, R4, -INF , P2 ;  /* 0xff80000004087808 */ /* 0x000fe20001000000 */
[----:B------:R1:W-:Y:S01]  /*23c70*/  STL [R1+0x20], R3 ;  /* 0x0000200301007387 */ /* 0x0003e20000100800 */
[----:B------:R-:W-:-:S02]  /*23c80*/  FSEL R4, R5, -INF , P3 ;  /* 0xff80000005047808 */ /* 0x000fc40001800000 */
[----:B0-----:R-:W-:-:S05]  /*23c90*/  FSEL R2, R12, -INF , P1 ;  /* 0xff8000000c027808 */ /* 0x001fca0000800000 */
[----:B------:R-:W-:Y:S01]  /*23ca0*/  STL [R1+0x18], R2 ;  /* 0x0000180201007387 */ /* 0x000fe20000100800 */
[----:B------:R-:W2:Y:S02]  /*23cb0*/  LDL.LU R14, [R1+0x14] ;  /* 0x00001400010e7983 */ /* 0x000ea40000300800 */
[----:B------:R-:W3:Y:S02]  /*23cc0*/  LDL.LU R29, [R1+0x1c] ;  /* 0x00001c00011d7983 */ /* 0x000ee40000300800 */
[----:B------:R-:W-:Y:S01]  /*23cd0*/  STL [R1+0x10], R8 ;  /* 0x0000100801007387 */ /* 0x000fe20000100800 */
[----:B------:R0:W-:Y:S04]  /*23ce0*/  STL [R1+0xc], R4 ;  /* 0x00000c0401007387 */ /* 0x0001e80000100800 */
[----:B------:R-:W4:Y:S04]  /*23cf0*/  S2R R15, SR_TID.X ;  /* 0x00000000000f7919 */ /* 0x000f280000002100 */
[----:B-1----:R-:W1:Y:S04]  /*23d00*/  S2R R3, SR_CTAID.X ;  /* 0x0000000000037919 */ /* 0x002e680000002500 */
[----:B0-----:R-:W0:Y:S01]  /*23d10*/  S2R R4, SR_TID.X ;  /* 0x0000000000047919 */ /* 0x001e220000002100 */
[----:B------:R-:W-:Y:S01]  /*23d20*/  SGXT.U32 R18, R18, 0x3 ;  /* 0x000000031212781a */ /* 0x000fe20000000000 */
[----:B------:R-:W-:-:S03]  /*23d30*/  FMUL R6, R6, c[0x0][0x188] ;  /* 0x0000620006067a20 */ /* 0x000fc60000400000 */
[----:B------:R-:W-:Y:S01]  /*23d40*/  LOP3.LUT R18, R13, 0x28, R18, 0xfe, !PT ;  /* 0x000000280d127812 */ /* 0x000fe200078efe12 */
[----:B------:R-:W-:Y:S01]  /*23d50*/  FMUL R7, R7, c[0x0][0x188] ;  /* 0x0000620007077a20 */ /* 0x000fe20000400000 */
[----:B------:R-:W-:Y:S02]  /*23d60*/  IADD3 R12, R28, 0x61, RZ ;  /* 0x000000611c0c7810 */ /* 0x000fe40007ffe0ff */
[----:B------:R-:W-:Y:S02]  /*23d70*/  ISETP.GE.AND P4, PT, R18, R28, PT ;  /* 0x0000001c1200720c */ /* 0x000fe40003f86270 */
[----:B----4-:R-:W-:Y:S02]  /*23d80*/  SHF.R.U32.HI R2, RZ, 0x2, R15 ;  /* 0x00000002ff027819 */ /* 0x010fe4000001160f */
[----:B-1----:R-:W-:Y:S02]  /*23d90*/  SHF.L.U32 R3, R3, 0x6, RZ ;  /* 0x0000000603037819 */ /* 0x002fe400000006ff */
[--C-:B0-----:R-:W-:Y:S01]  /*23da0*/  SHF.R.U32.HI R16, RZ, 0x2, R4.reuse ;  /* 0x00000002ff107819 */ /* 0x101fe20000011604 */
[----:B------:R-:W-:Y:S01]  /*23db0*/  SHF.R.U32.HI R4, RZ, 0x2, R4 ;  /* 0x00000002ff047819 */ /* 0x000fe20000011604 */
[----:B------:R-:W-:-:S03]  /*23dc0*/  SGXT.U32 R2, R2, 0x3 ;  /* 0x000000030202781a */ /* 0x000fc60000000000 */
[----:B------:R-:W-:Y:S02]  /*23dd0*/  SGXT.U32 R4, R4, 0x3 ;  /* 0x000000030404781a */ /* 0x000fe40000000000 */
[----:B------:R-:W-:Y:S02]  /*23de0*/  SGXT.U32 R16, R16, 0x3 ;  /* 0x000000031010781a */ /* 0x000fe40000000000 */
[----:B------:R-:W-:Y:S02]  /*23df0*/  ISETP.GT.AND P5, PT, R18, R28, PT ;  /* 0x0000001c1200720c */ /* 0x000fe40003fa4270 */
[C---:B------:R-:W-:Y:S02]  /*23e00*/  LOP3.LUT R2, R3.reuse, 0x38, R2, 0xfe, !PT ;  /* 0x0000003803027812 */ /* 0x040fe400078efe02 */
[----:B------:R-:W-:Y:S02]  /*23e10*/  LOP3.LUT R4, R4, R3, RZ, 0xfc, !PT ;  /* 0x0000000304047212 */ /* 0x000fe400078efcff */
[----:B------:R-:W-:Y:S01]  /*23e20*/  LOP3.LUT R16, R3, 0x8, R16, 0xfe, !PT ;  /* 0x0000000803107812 */ /* 0x000fe200078efe10 */
[----:B------:R-:W-:-:S02]  /*23e30*/  FSEL R3, R6, -INF , P4 ;  /* 0xff80000006037808 */ /* 0x000fc40002000000 */
[----:B------:R-:W-:Y:S01]  /*23e40*/  FMUL R10, R26, c[0x0][0x188] ;  /* 0x000062001a0a7a20 */ /* 0x000fe20000400000 */
[----:B------:R-:W-:Y:S02]  /*23e50*/  ISETP.GE.AND P4, PT, R4, R12, PT ;  /* 0x0000000c0400720c */ /* 0x000fe40003f86270 */
[----:B------:R-:W-:Y:S01]  /*23e60*/  ISETP.GE.AND P2, PT, R2, R28, PT ;  /* 0x0000001c0200720c */ /* 0x000fe20003f46270 */
[----:B------:R-:W-:Y:S01]  /*23e70*/  FSEL R4, R7, -INF , P5 ;  /* 0xff80000007047808 */ /* 0x000fe20002800000 */
[----:B------:R-:W-:Y:S02]  /*23e80*/  ISETP.GE.AND P5, PT, R16, R12, PT ;  /* 0x0000000c1000720c */ /* 0x000fe40003fa6270 */
[----:B------:R-:W-:Y:S02]  /*23e90*/  FSEL R7, R10, -INF , P2 ;  /* 0xff8000000a077808 */ /* 0x000fe40001000000 */
[----:B------:R-:W-:Y:S02]  /*23ea0*/  FSEL R10, R23, -INF , P5 ;  /* 0xff800000170a7808 */ /* 0x000fe40002800000 */
[----:B------:R-:W4:Y:S01]  /*23eb0*/  LDL.LU R23, [R1+0x194c] ;  /* 0x00194c0001177983 */ /* 0x000f220000300800 */
[----:B------:R-:W-:-:S04]  /*23ec0*/  SHF.R.U32.HI R19, RZ, 0x2, R15 ;  /* 0x00000002ff137819 */ /* 0x000fc8000001160f */
[----:B------:R-:W-:-:S04]  /*23ed0*/  SGXT.U32 R19, R19, 0x3 ;  /* 0x000000031313781a */ /* 0x000fc80000000000 */
[----:B------:R-:W-:Y:S02]  /*23ee0*/  LOP3.LUT R19, R13, 0x30, R19, 0xfe, !PT ;  /* 0x000000300d137812 */ /* 0x000fe400078efe13 */
[-C--:B------:R-:W-:Y:S02]  /*23ef0*/  ISETP.GT.AND P3, PT, R2, R28.reuse, PT ;  /* 0x0000001c0200720c */ /* 0x080fe40003f64270 */
[CC--:B------:R-:W-:Y:S02]  /*23f00*/  ISETP.GE.AND P6, PT, R19.reuse, R28.reuse, PT ;  /* 0x0000001c1300720c */ /* 0x0c0fe40003fc6270 */
[----:B------:R-:W-:Y:S02]  /*23f10*/  ISETP.GT.AND P1, PT, R19, R28, PT ;  /* 0x0000001c1300720c */ /* 0x000fe40003f24270 */
[----:B------:R-:W0:Y:S01]  /*23f20*/  S2R R28, SR_CTAID.X ;  /* 0x00000000001c7919 */ /* 0x000e220000002500 */
[--C-:B------:R-:W-:Y:S01]  /*23f30*/  SHF.R.U32.HI R16, RZ, 0x2, R15.reuse ;  /* 0x00000002ff107819 */ /* 0x100fe2000001160f */
[----:B------:R-:W-:-:S02]  /*23f40*/  SHF.R.U32.HI R15, RZ, 0x2, R15 ;  /* 0x00000002ff0f7819 */ /* 0x000fc4000001160f */
[----:B------:R-:W-:Y:S02]  /*23f50*/  FMUL R5, R24, c[0x0][0x188] ;  /* 0x0000620018057a20 */ /* 0x000fe40000400000 */
[----:B------:R-:W-:Y:S02]  /*23f60*/  SGXT.U32 R15, R15, 0x3 ;  /* 0x000000030f0f781a */ /* 0x000fe40000000000 */
[----:B------:R-:W-:Y:S01]  /*23f70*/  SGXT.U32 R16, R16, 0x3 ;  /* 0x000000031010781a */ /* 0x000fe20000000000 */
[----:B------:R-:W-:Y:S02]  /*23f80*/  FMUL R8, R25, c[0x0][0x188] ;  /* 0x0000620019087a20 */ /* 0x000fe40000400000 */
[----:B------:R-:W-:Y:S02]  /*23f90*/  FMUL R0, R0, c[0x0][0x188] ;  /* 0x0000620000007a20 */ /* 0x000fe40000400000 */
[----:B------:R-:W-:Y:S01]  /*23fa0*/  FMUL R13, R27, c[0x0][0x188] ;  /* 0x000062001b0d7a20 */ /* 0x000fe20000400000 */
[----:B------:R-:W-:-:S02]  /*23fb0*/  FSEL R5, R5, -INF , P6 ;  /* 0xff80000005057808 */ /* 0x000fc40003000000 */
[----:B------:R-:W-:Y:S02]  /*23fc0*/  FSEL R6, R8, -INF , P1 ;  /* 0xff80000008067808 */ /* 0x000fe40000800000 */
[----:B------:R-:W-:Y:S02]  /*23fd0*/  FSEL R0, R0, -INF , P4 ;  /* 0xff80000000007808 */ /* 0x000fe40002000000 */
[----:B------:R-:W-:Y:S02]  /*23fe0*/  FSEL R8, R13, -INF , P3 ;  /* 0xff8000000d087808 */ /* 0x000fe40001800000 */
[----:B0-----:R-:W-:-:S04]  /*23ff0*/  SHF.L.U32 R28, R28, 0x6, RZ ;  /* 0x000000061c1c7819 */ /* 0x001fc800000006ff */
[C---:B------:R-:W-:Y:S02]  /*24000*/  LOP3.LUT R15, R28.reuse, 0x10, R15, 0xfe, !PT ;  /* 0x000000101c0f7812 */ /* 0x040fe400078efe0f */
[----:B------:R-:W-:Y:S02]  /*24010*/  LOP3.LUT R16, R28, 0x18, R16, 0xfe, !PT ;  /* 0x000000181c107812 */ /* 0x000fe400078efe10 */
[-C--:B------:R-:W-:Y:S02]  /*24020*/  ISETP.GE.AND P2, PT, R17, R12.reuse, PT ;  /* 0x0000000c1100720c */ /* 0x080fe40003f46270 */
[-C--:B------:R-:W-:Y:S02]  /*24030*/  ISETP.GE.AND P6, PT, R15, R12.reuse, PT ;  /* 0x0000000c0f00720c */ /* 0x080fe40003fc6270 */
[-C--:B------:R-:W-:Y:S01]  /*24040*/  ISETP.GE.AND P1, PT, R16, R12.reuse, PT ;  /* 0x0000000c1000720c */ /* 0x080fe20003f26270 */
[-C--:B------:R-:W-:Y:S01]  /*24050*/  ISETP.GE.AND P3, PT, R18, R12.reuse, PT ;  /* 0x0000000c1200720c */ /* 0x080fe20003f66270 */
[----:B------:R-:W-:-:S02]  /*24060*/  ISETP.GE.AND P4, PT, R19, R12, PT ;  /* 0x0000000c1300720c */ /* 0x000fc40003f86270 */
[----:B------:R-:W-:Y:S01]  /*24070*/  ISETP.GE.AND P5, PT, R2, R12, PT ;  /* 0x0000000c0200720c */ /* 0x000fe20003fa6270 */
[----:B------:R-:W-:Y:S01]  /*24080*/  FMUL R12, R21, c[0x0][0x188] ;  /* 0x00006200150c7a20 */ /* 0x000fe20000400000 */
[----:B------:R0:W-:Y:S01]  /*24090*/  STL [R1+0x18ec], R10 ;  /* 0x0018ec0a01007387 */ /* 0x0001e20000100800 */
[----:B------:R-:W-:Y:S02]  /*240a0*/  STL [R1+0x8], R0 ;  /* 0x0000080001007387 */ /* 0x000fe40000100800 */
[----:B------:R1:W-:Y:S02]  /*240b0*/  STL [R1+0x18f0], R0 ;  /* 0x0018f00001007387 */ /* 0x0003e40000100800 */
[----:B------:R-:W4:Y:S01]  /*240c0*/  LDL R27, [R1+0x114] ;  /* 0x00011400011b7983 */ /* 0x000f220000100800 */
[----:B------:R-:W4:Y:S04]  /*240d0*/  LDL R26, [R1+0x100] ;  /* 0x00010000011a7983 */ /* 0x000f280000100800 */
[----:B------:R-:W4:Y:S04]  /*240e0*/  LDL R25, [R1+0x104] ;  /* 0x0001040001197983 */ /* 0x000f280000100800 */
[----:B------:R-:W4:Y:S04]  /*240f0*/  LDL R24, [R1+0x108] ;  /* 0x0001080001187983 */ /* 0x000f280000100800 */
[----:B------:R-:W4:Y:S04]  /*24100*/  LDL R28, [R1+0x10c] ;  /* 0x00010c00011c7983 */ /* 0x000f280000100800 */
[----:B0-----:R-:W4:Y:S04]  /*24110*/  LDL R10, [R1+0x110] ;  /* 0x00011000010a7983 */ /* 0x001f280000100800 */
[----:B------:R-:W4:Y:S04]  /*24120*/  LDL R2, [R1+0x11c] ;  /* 0x00011c0001027983 */ /* 0x000f280000100800 */
[----:B-1----:R-:W4:Y:S04]  /*24130*/  LDL R0, [R1+0x10] ;  /* 0x0000100001007983 */ /* 0x002f280000100800 */
[----:B------:R-:W4:Y:S01]  /*24140*/  LDL R21, [R1+0x34] ;  /* 0x0000340001157983 */ /* 0x000f220000100800 */
[----:B------:R-:W-:Y:S01]  /*24150*/  FSEL R16, R12, -INF , P2 ;  /* 0xff8000000c107808 */ /* 0x000fe20001000000 */
[----:B--2---:R-:W-:-:S02]  /*24160*/  FMUL R14, R14, c[0x0][0x188] ;  /* 0x000062000e0e7a20 */ /* 0x004fc40000400000 */
[----:B---3--:R-:W-:Y:S02]  /*24170*/  FMUL R15, R29, c[0x0][0x188] ;  /* 0x000062001d0f7a20 */ /* 0x008fe40000400000 */
[----:B------:R-:W2:Y:S01]  /*24180*/  LDL R29, [R1+0x118] ;  /* 0x00011800011d7983 */ /* 0x000ea20000100800 */
[----:B------:R-:W-:Y:S02]  /*24190*/  FSEL R14, R14, -INF , P6 ;  /* 0xff8000000e0e7808 */ /* 0x000fe40003000000 */
[----:B------:R-:W-:Y:S01]  /*241a0*/  FSEL R15, R15, -INF , P1 ;  /* 0xff8000000f0f7808 */ /* 0x000fe20000800000 */
[----:B----4-:R-:W-:Y:S02]  /*241b0*/  FMUL R13, R23, c[0x0][0x188] ;  /* 0x00006200170d7a20 */ /* 0x010fe40000400000 */
[----:B------:R-:W3:Y:S01]  /*241c0*/  LDL R23, [R1+0x20] ;  /* 0x0000200001177983 */ /* 0x000ee20000100800 */
[----:B------:R0:W-:Y:S02]  /*241d0*/  STL [R1+0x18f4], R14 ;  /* 0x0018f40e01007387 */ /* 0x0001e40000100800 */
[----:B------:R-:W-:Y:S01]  /*241e0*/  FSEL R17, R13, -INF , P3 ;  /* 0xff8000000d117808 */ /* 0x000fe20001800000 */
[----:B0-----:R-:W4:Y:S01]  /*241f0*/  LDL R14, [R1+0xc] ;  /* 0x00000c00010e7983 */ /* 0x001f220000100800 */
[----:B------:R0:W-:Y:S02]  /*24200*/  STL [R1+0x18f8], R15 ;  /* 0x0018f80f01007387 */ /* 0x0001e40000100800 */
[----:B------:R-:W3:Y:S01]  /*24210*/  LDL R12, [R1+0x24] ;  /* 0x00002400010c7983 */ /* 0x000ee20000100800 */
[----:B0-----:R-:W4:Y:S01]  /*24220*/  LDL R15, [R1+0x18] ;  /* 0x00001800010f7983 */ /* 0x001f220000100800 */
[----:B------:R0:W-:Y:S02]  /*24230*/  STL [R1+0x18fc], R16 ;  /* 0x0018fc1001007387 */ /* 0x0001e40000100800 */
[----:B------:R-:W4:Y:S01]  /*24240*/  LDL R13, [R1+0x30] ;  /* 0x00003000010d7983 */ /* 0x000f220000100800 */
[----:B0-----:R-:W4:Y:S01]  /*24250*/  LDL R16, [R1+0x2c] ;  /* 0x00002c0001107983 */ /* 0x001f220000100800 */
[----:B------:R-:W-:-:S02]  /*24260*/  FMUL R9, R9, c[0x0][0x188] ;  /* 0x0000620009097a20 */ /* 0x000fc40000400000 */
[----:B------:R-:W-:-:S03]  /*24270*/  FMUL R11, R11, c[0x0][0x188] ;  /* 0x000062000b0b7a20 */ /* 0x000fc60000400000 */
[----:B------:R-:W-:Y:S02]  /*24280*/  FSEL R18, R9, -INF , P4 ;  /* 0xff80000009127808 */ /* 0x000fe40002000000 */
[----:B------:R-:W-:Y:S01]  /*24290*/  FSEL R19, R11, -INF , P5 ;  /* 0xff8000000b137808 */ /* 0x000fe20002800000 */
[----:B------:R-:W-:Y:S02]  /*242a0*/  STL [R1+0x1900], R17 ;  /* 0x0019001101007387 */ /* 0x000fe40000100800 */
[----:B------:R-:W-:Y:S02]  /*242b0*/  STL [R1+0x1904], R18 ;  /* 0x0019041201007387 */ /* 0x000fe40000100800 */
[----:B------:R-:W-:Y:S01]  /*242c0*/  STL [R1+0x1908], R19 ;  /* 0x0019081301007387 */ /* 0x000fe20000100800 */
[----:B------:R-:W-:Y:S02]  /*242d0*/  STL [R1+0x1910], R3 ;  /* 0x0019100301007387 */ /* 0x000fe40000100800 */
[----:B------:R-:W-:Y:S01]  /*242e0*/  STL [R1+0x190c], R4 ;  /* 0x00190c0401007387 */ /* 0x000fe20000100800 */
[----:B------:R-:W-:Y:S01]  /*242f0*/  FMNMX R11, R5, R6, !PT ;  /* 0x00000006050b7209 */ /* 0x000fe20007800000 */
[----:B------:R-:W-:Y:S01]  /*24300*/  STL [R1+0x1918], R5 ;  /* 0x0019180501007387 */ /* 0x000fe20000100800 */
[----:B------:R-:W-:Y:S01]  /*24310*/  STL [R1+0x1914], R6 ;  /* 0x0019140601007387 */ /* 0x000fe20000100800 */
[----:B------:R-:W-:Y:S01]  /*24320*/  FMNMX R9, R7, R8, !PT ;  /* 0x0000000807097209 */ /* 0x000fe20007800000 */
[----:B------:R-:W-:Y:S01]  /*24330*/  STL [R1+0x1920], R7 ;  /* 0x0019200701007387 */ /* 0x000fe20000100800 */
[----:B------:R-:W-:Y:S01]  /*24340*/  STL [R1+0x191c], R8 ;  /* 0x00191c0801007387 */ /* 0x000fe20000100800 */
[----:B------:R-:W-:-:S02]  /*24350*/  FMNMX R11, R2, R11, !PT ;  /* 0x0000000b020b7209 */ /* 0x000fc40007800000 */
[----:B--2---:R-:W-:Y:S02]  /*24360*/  FMNMX R9, R29, R9, !PT ;  /* 0x000000091d097209 */ /* 0x004fe40007800000 */
[----:B---3--:R-:W-:Y:S01]  /*24370*/  FMNMX R20, R20, R12, !PT ;  /* 0x0000000c14147209 */ /* 0x008fe20007800000 */
[----:B------:R-:W-:-:S03]  /*24380*/  FMNMX R12, R3, R4, !PT ;  /* 0x00000004030c7209 */ /* 0x000fc60007800000 */
[----:B------:R-:W-:Y:S02]  /*24390*/  FMNMX R20, R26, R20, !PT ;  /* 0x000000141a147209 */ /* 0x000fe40007800000 */
[----:B----4-:R-:W-:Y:S02]  /*243a0*/  FMNMX R23, R23, R15, !PT ;  /* 0x0000000f17177209 */ /* 0x010fe40007800000 */
[----:B------:R-:W-:Y:S01]  /*243b0*/  FMNMX R21, R21, R13, !PT ;  /* 0x0000000d15157209 */ /* 0x000fe20007800000 */
[----:B------:R-:W-:Y:S01]  /*243c0*/  FMNMX R13, R0, R14, !PT ;  /* 0x0000000e000d7209 */ /* 0x000fe20007800000 */
[----:B------:R-:W-:Y:S02]  /*243d0*/  FMNMX R23, R25, R23, !PT ;  /* 0x0000001719177209 */ /* 0x000fe40007800000 */
[----:B------:R-:W-:Y:S02]  /*243e0*/  FMNMX R22, R22, R16, !PT ;  /* 0x0000001016167209 */ /* 0x000fe40007800000 */
[----:B------:R-:W-:-:S02]  /*243f0*/  FMNMX R13, R24, R13, !PT ;  /* 0x0000000d180d7209 */ /* 0x000fc40007800000 */
[----:B------:R-:W-:Y:S02]  /*24400*/  FMNMX R22, R27, R22, !PT ;  /* 0x000000161b167209 */ /* 0x000fe40007800000 */
[----:B------:R-:W-:-:S03]  /*24410*/  FMNMX R12, R28, R12, !PT ;  /* 0x0000000c1c0c7209 */ /* 0x000fc60007800000 */
[----:B------:R0:W-:Y:S01]  /*24420*/  STL [R1+0x1948], R22 ;  /* 0x0019481601007387 */ /* 0x0001e20000100800 */
[----:B------:R1:W-:Y:S02]  /*24430*/  STL [R1+0x1944], R20 ;  /* 0x0019441401007387 */ /* 0x0003e40000100800 */
[----:B------:R2:W-:Y:S02]  /*24440*/  STL [R1+0x1940], R23 ;  /* 0x0019401701007387 */ /* 0x0005e40000100800 */
[----:B------:R3:W-:Y:S01]  /*24450*/  STL [R1+0x193c], R13 ;  /* 0x00193c0d01007387 */ /* 0x0007e20000100800 */
[----:B------:R3:W-:Y:S01]  /*24460*/  STL [R1+0x1938], R12 ;  /* 0x0019380c01007387 */ /* 0x0007e20000100800 */
[----:B------:R3:W-:Y:S03]  /*24470*/  STL [R1+0x1934], R11 ;  /* 0x0019340b01007387 */ /* 0x0007e60000100800 */
[----:B0-----:R-:W4:Y:S04]  /*24480*/  LDL R22, [R1+0xac] ;  /* 0x0000ac0001167983 */ /* 0x001f280000100800 */
[----:B-1----:R-:W4:Y:S04]  /*24490*/  LDL R20, [R1+0xb4] ;  /* 0x0000b40001147983 */ /* 0x002f280000100800 */
[----:B--2---:R-:W2:Y:S04]  /*244a0*/  LDL R23, [R1+0xb8] ;  /* 0x0000b80001177983 */ /* 0x004ea80000100800 */
[----:B---3--:R-:W3:Y:S04]  /*244b0*/  LDL R13, [R1+0xcc] ;  /* 0x0000cc00010d7983 */ /* 0x008ee80000100800 */
[----:B------:R-:W2:Y:S04]  /*244c0*/  LDL R12, [R1+0xe0] ;  /* 0x0000e000010c7983 */ /* 0x000ea80000100800 */
[----:B------:R-:W2:Y:S01]  /*244d0*/  LDL R11, [R1+0xe8] ;  /* 0x0000e800010b7983 */ /* 0x000ea20000100800 */
[----:B------:R0:W-:Y:S02]  /*244e0*/  STL [R1+0x1930], R9 ;  /* 0x0019300901007387 */ /* 0x0001e40000100800 */
[----:B------:R-:W2:Y:S01]  /*244f0*/  LDL R7, [R1+0xa8] ;  /* 0x0000a80001077983 */ /* 0x000ea20000100800 */
[----:B0-----:R-:W3:Y:S04]  /*24500*/  LDL R9, [R1+0xec] ;  /* 0x0000ec0001097983 */ /* 0x001ee80000100800 */
[----:B--2---:R0:W-:Y:S04]  /*24510*/  STL [R1+0x1924], R7 ;  /* 0x0019240701007387 */ /* 0x0041e80000100800 */
[----:B0-----:R-:W2:Y:S01]  /*24520*/  LDL R7, [R1+0xa4] ;  /* 0x0000a40001077983 */ /* 0x001ea20000100800 */
[----:B------:R-:W-:-:S03]  /*24530*/  FMNMX R21, R10, R21, !PT ;  /* 0x000000150a157209 */ /* 0x000fc60007800000 */
[----:B--2---:R0:W-:Y:S04]  /*24540*/  STL [R1+0x1928], R7 ;  /* 0x0019280701007387 */ /* 0x0041e80000100800 */
[----:B0-----:R-:W2:Y:S01]  /*24550*/  LDL R7, [R1+0xa0] ;  /* 0x0000a00001077983 */ /* 0x001ea20000100800 */
[----:B----4-:R-:W-:-:S03]  /*24560*/  FMNMX R21, R22, R21, !PT ;  /* 0x0000001516157209 */ /* 0x010fc60007800000 */
[----:B--2---:R0:W-:Y:S01]  /*24570*/  STL [R1+0x192c], R7 ;  /* 0x00192c0701007387 */ /* 0x0041e20000100800 */
[----:B------:R-:W2:Y:S02]  /*24580*/  LDL R8, [R1+0xb0] ;  /* 0x0000b00001087983 */ /* 0x000ea40000100800 */
[----:B------:R-:W4:Y:S02]  /*24590*/  LDL R5, [R1+0xc0] ;  /* 0x0000c00001057983 */ /* 0x000f240000100800 */
[----:B------:R-:W2:Y:S01]  /*245a0*/  LDL R6, [R1+0xc8] ;  /* 0x0000c80001067983 */ /* 0x000ea20000100800 */
[----:B------:R-:W2:Y:S04]  /*245b0*/  LDL R3, [R1+0xc4] ;  /* 0x0000c40001037983 */ /* 0x000ea80000100800 */
[----:B------:R-:W2:Y:S04]  /*245c0*/  LDL R4, [R1+0xbc] ;  /* 0x0000bc0001047983 */ /* 0x000ea80000100800 */
[----:B------:R-:W2:Y:S04]  /*245d0*/  LDL R19, [R1+0x70] ;  /* 0x0000700001137983 */ /* 0x000ea80000100800 */
[----:B------:R-:W2:Y:S04]  /*245e0*/  LDL R18, [R1+0x74] ;  /* 0x0000740001127983 */ /* 0x000ea80000100800 */
[----:B0-----:R-:W2:Y:S04]  /*245f0*/  LDL R7, [R1+0xe4] ;  /* 0x0000e40001077983 */ /* 0x001ea80000100800 */
[----:B------:R-:W2:Y:S04]  /*24600*/  LDL R17, [R1+0x78] ;  /* 0x0000780001117983 */ /* 0x000ea80000100800 */
        /* <DEDUP_REMOVED lines=11> */
[----:B------:R-:W2:Y:S01]  /*246c0*/  LDL R29, [R1+0x40] ;  /* 0x00004000011d7983 */ /* 0x000ea20000100800 */
[----:B------:R-:W2:Y:S02]  /*246d0*/  LDL.LU R22, [R1+0x1948] ;  /* 0x0019480001167983 */ /* 0x000ea40000300800 */
[----:B--2---:R-:W-:-:S02]  /*246e0*/  FMNMX R22, R20, R22, !PT ;  /* 0x0000001614167209 */ /* 0x004fc40007800000 */
[----:B------:R-:W2:Y:S02]  /*246f0*/  LDL.LU R20, [R1+0x1944] ;  /* 0x0019440001147983 */ /* 0x000ea40000300800 */
[----:B--2---:R-:W-:Y:S02]  /*24700*/  FMNMX R20, R23, R20, !PT ;  /* 0x0000001417147209 */ /* 0x004fe40007800000 */
[----:B------:R-:W3:Y:S02]  /*24710*/  LDL.LU R23, [R1+0x1940] ;  /* 0x0019400001177983 */ /* 0x000ee40000300800 */
[----:B---3--:R-:W-:Y:S02]  /*24720*/  FMNMX R23, R13, R23, !PT ;  /* 0x000000170d177209 */ /* 0x008fe40007800000 */
[----:B------:R-:W2:Y:S02]  /*24730*/  LDL.LU R13, [R1+0x193c] ;  /* 0x00193c00010d7983 */ /* 0x000ea40000300800 */
[----:B--2---:R-:W-:-:S02]  /*24740*/  FMNMX R13, R12, R13, !PT ;  /* 0x0000000d0c0d7209 */ /* 0x004fc40007800000 */
[----:B------:R-:W2:Y:S02]  /*24750*/  LDL.LU R12, [R1+0x1938] ;  /* 0x00193800010c7983 */ /* 0x000ea40000300800 */
[----:B--2---:R-:W-:Y:S02]  /*24760*/  FMNMX R12, R11, R12, !PT ;  /* 0x0000000c0b0c7209 */ /* 0x004fe40007800000 */
[----:B------:R-:W2:Y:S02]  /*24770*/  LDL.LU R11, [R1+0x1934] ;  /* 0x00193400010b7983 */ /* 0x000ea40000300800 */
[----:B--2---:R-:W-:Y:S02]  /*24780*/  FMNMX R11, R9, R11, !PT ;  /* 0x0000000b090b7209 */ /* 0x004fe40007800000 */
[----:B------:R-:W2:Y:S02]  /*24790*/  LDL.LU R9, [R1+0x1930] ;  /* 0x0019300001097983 */ /* 0x000ea40000300800 */
[----:B--2---:R-:W-:-:S02]  /*247a0*/  FMNMX R9, R7, R9, !PT ;  /* 0x0000000907097209 */ /* 0x004fc40007800000 */
[----:B------:R-:W2:Y:S02]  /*247b0*/  LDL.LU R7, [R1+0x192c] ;  /* 0x00192c0001077983 */ /* 0x000ea40000300800 */
[----:B--2---:R-:W-:Y:S02]  /*247c0*/  FMNMX R21, R7, R21, !PT ;  /* 0x0000001507157209 */ /* 0x004fe40007800000 */
[----:B------:R-:W2:Y:S02]  /*247d0*/  LDL.LU R7, [R1+0x1928] ;  /* 0x0019280001077983 */ /* 0x000ea40000300800 */
[----:B--2---:R-:W-:Y:S02]  /*247e0*/  FMNMX R22, R7, R22, !PT ;  /* 0x0000001607167209 */ /* 0x004fe40007800000 */
[----:B------:R-:W2:Y:S01]  /*247f0*/  LDL.LU R7, [R1+0x1924] ;  /* 0x0019240001077983 */ /* 0x000ea20000300800 */
[----:B------:R-:W-:Y:S02]  /*24800*/  FMNMX R23, R8, R23, !PT ;  /* 0x0000001708177209 */ /* 0x000fe40007800000 */
[----:B----4-:R-:W-:-:S02]  /*24810*/  FMNMX R13, R5, R13, !PT ;  /* 0x0000000d050d7209 */ /* 0x010fc40007800000 */
[----:B------:R-:W-:Y:S02]  /*24820*/  FMNMX R12, R6, R12, !PT ;  /* 0x0000000c060c7209 */ /* 0x000fe40007800000 */
[----:B------:R-:W-:Y:S02]  /*24830*/  FMNMX R11, R3, R11, !PT ;  /* 0x0000000b030b7209 */ /* 0x000fe40007800000 */
[----:B------:R-:W-:Y:S02]  /*24840*/  FMNMX R9, R4, R9, !PT ;  /* 0x0000000904097209 */ /* 0x000fe40007800000 */
[----:B------:R-:W-:Y:S02]  /*24850*/  FMNMX R21, R19, R21, !PT ;  /* 0x0000001513157209 */ /* 0x000fe40007800000 */
[----:B------:R-:W-:Y:S02]  /*24860*/  FMNMX R22, R18, R22, !PT ;  /* 0x0000001612167209 */ /* 0x000fe40007800000 */
[----:B------:R-:W-:-:S02]  /*24870*/  FMNMX R23, R16, R23, !PT ;  /* 0x0000001710177209 */ /* 0x000fc40007800000 */
[----:B------:R-:W-:Y:S02]  /*24880*/  FMNMX R13, R15, R13, !PT ;  /* 0x0000000d0f0d7209 */ /* 0x000fe40007800000 */
[----:B------:R-:W-:Y:S02]  /*24890*/  FMNMX R12, R14, R12, !PT ;  /* 0x0000000c0e0c7209 */ /* 0x000fe40007800000 */
[----:B------:R-:W-:Y:S02]  /*248a0*/  FMNMX R11, R0, R11, !PT ;  /* 0x0000000b000b7209 */ /* 0x000fe40007800000 */
[----:B------:R-:W-:Y:S02]  /*248b0*/  FMNMX R9, R10, R9, !PT ;  /* 0x000000090a097209 */ /* 0x000fe40007800000 */
[----:B------:R-:W-:Y:S02]  /*248c0*/  FMNMX R21, R2, R21, !PT ;  /* 0x0000001502157209 */ /* 0x000fe40007800000 */
[----:B--2---:R-:W-:-:S02]  /*248d0*/  FMNMX R20, R7, R20, !PT ;  /* 0x0000001407147209 */ /* 0x004fc40007800000 */
[----:B------:R0:W5:Y:S01]  /*248e0*/  LDL.LU R7, [R1+0x1920] ;  /* 0x0019200001077983 */ /* 0x0001620000300800 */
[----:B------:R0:W5:Y:S02]  /*248f0*/  LDL.LU R8, [R1+0x191c] ;  /* 0x00191c0001087983 */ /* 0x0001640000300800 */
[----:B------:R0:W5:Y:S02]  /*24900*/  LDL.LU R5, [R1+0x1918] ;  /* 0x0019180001057983 */ /* 0x0001640000300800 */
[----:B------:R0:W5:Y:S01]  /*24910*/  LDL.LU R6, [R1+0x1914] ;  /* 0x0019140001067983 */ /* 0x0001620000300800 */
[----:B------:R0:W5:Y:S01]  /*24920*/  LDL.LU R3, [R1+0x1910] ;  /* 0x0019100001037983 */ /* 0x0001620000300800 */
[----:B------:R0:W5:Y:S02]  /*24930*/  LDL.LU R4, [R1+0x190c] ;  /* 0x00190c0001047983 */ /* 0x0001640000300800 */
[----:B------:R-:W2:Y:S02]  /*24940*/  LDL.LU R19, [R1+0x1908] ;  /* 0x0019080001137983 */ /* 0x000ea40000300800 */
[----:B------:R-:W3:Y:S01]  /*24950*/  LDL.LU R18, [R1+0x1904] ;  /* 0x0019040001127983 */ /* 0x000ee20000300800 */
[----:B------:R-:W-:-:S02]  /*24960*/  FMNMX R20, R17, R20, !PT ;  /* 0x0000001411147209 */ /* 0x000fc40007800000 */
[----:B------:R-:W4:Y:S01]  /*24970*/  LDL.LU R17, [R1+0x1900] ;  /* 0x0019000001117983 */ /* 0x000f220000300800 */
[----:B------:R-:W2:Y:S02]  /*24980*/  LDL.LU R16, [R1+0x18fc] ;  /* 0x0018fc0001107983 */ /* 0x000ea40000300800 */
[----:B------:R-:W2:Y:S02]  /*24990*/  LDL.LU R15, [R1+0x18f8] ;  /* 0x0018f800010f7983 */ /* 0x000ea40000300800 */
[----:B------:R-:W2:Y:S01]  /*249a0*/  LDL.LU R14, [R1+0x18f4] ;  /* 0x0018f400010e7983 */ /* 0x000ea20000300800 */
[----:B------:R-:W2:Y:S01]  /*249b0*/  LDL.LU R0, [R1+0x18f0] ;  /* 0x0018f00001007983 */ /* 0x000ea20000300800 */
[----:B------:R-:W2:Y:S02]  /*249c0*/  LDL.LU R10, [R1+0x18ec] ;  /* 0x0018ec00010a7983 */ /* 0x000ea40000300800 */
[----:B------:R-:W2:Y:S01]  /*249d0*/  LDL.LU R2, [R1+0x18e8] ;  /* 0x0018e80001027983 */ /* 0x000ea20000300800 */
[----:B------:R-:W-:-:S02]  /*249e0*/  FMNMX R22, R27, R22, !PT ;  /* 0x000000161b167209 */ /* 0x000fc40007800000 */
[----:B------:R-:W-:Y:S02]  /*249f0*/  FMNMX R13, R24, R13, !PT ;  /* 0x0000000d180d7209 */ /* 0x000fe40007800000 */
[----:B------:R-:W-:Y:S02]  /*24a00*/  FMNMX R12, R28, R12, !PT ;  /* 0x0000000c1c0c7209 */ /* 0x000fe40007800000 */
[----:B------:R-:W-:Y:S02]  /*24a10*/  FMNMX R11, R29, R11, !PT ;  /* 0x0000000b1d0b7209 */ /* 0x000fe40007800000 */
[----:B------:R-:W-:Y:S02]  /*24a20*/  FMNMX R23, R25, R23, !PT ;  /* 0x0000001719177209 */ /* 0x000fe40007800000 */
[----:B---3--:R-:W-:Y:S02]  /*24a30*/  FMNMX R11, R18, R11, !PT ;  /* 0x0000000b120b7209 */ /* 0x008fe40007800000 */
[----:B----4-:R-:W-:-:S02]  /*24a40*/  FMNMX R12, R17, R12, !PT ;  /* 0x0000000c110c7209 */ /* 0x010fc40007800000 */
[----:B--2---:R-:W-:Y:S02]  /*24a50*/  FMNMX R21, R0, R21, !PT ;  /* 0x0000001500157209 */ /* 0x004fe40007800000 */
[----:B------:R-:W-:Y:S02]  /*24a60*/  FMNMX R24, R10, R22, !PT ;  /* 0x000000160a187209 */ /* 0x000fe40007800000 */
[----:B------:R-:W-:Y:S01]  /*24a70*/  FMNMX R9, R2, R9, !PT ;  /* 0x0000000902097209 */ /* 0x000fe20007800000 */
[----:B------:R-:W-:Y:S01]  /*24a80*/  FMNMX R22, R16, R13, !PT ;  /* 0x0000000d10167209 */ /* 0x000fe20007800000 */
[----:B------:R-:W1:Y:S02]  /*24a90*/  SHFL.BFLY PT, R29, R21, 0x2, 0x1f ;  /* 0x0c401f00151d7f89 */ /* 0x000e6400000e0000 */
[----:B------:R-:W-:Y:S02]  /*24aa0*/  FMNMX R9, R19, R9, !PT ;  /* 0x0000000913097209 */ /* 0x000fe40007800000 */
[----:B------:R-:W2:Y:S04]  /*24ab0*/  SHFL.BFLY PT, R28, R24, 0x2, 0x1f ;  /* 0x0c401f00181c7f89 */ /* 0x000ea800000e0000 */
[----:B------:R-:W3:Y:S04]  /*24ac0*/  SHFL.BFLY PT, R25, R22, 0x2, 0x1f ;  /* 0x0c401f0016197f89 */ /* 0x000ee800000e0000 */
[----:B------:R-:W4:Y:S04]  /*24ad0*/  SHFL.BFLY PT, R13, R12, 0x2, 0x1f ;  /* 0x0c401f000c0d7f89 */ /* 0x000f2800000e0000 */
[----:B------:R-:W0:Y:S04]  /*24ae0*/  SHFL.BFLY PT, R0, R9, 0x2, 0x1f ;  /* 0x0c401f0009007f89 */ /* 0x000e2800000e0000 */
[----:B------:R-:W0:Y:S01]  /*24af0*/  SHFL.BFLY PT, R2, R11, 0x2, 0x1f ;  /* 0x0c401f000b027f89 */ /* 0x000e2200000e0000 */
[----:B-1----:R-:W-:-:S02]  /*24b00*/  FMNMX R21, R21, R29, !PT ;  /* 0x0000001d15157209 */ /* 0x002fc40007800000 */
[----:B--2---:R-:W-:Y:S02]  /*24b10*/  FMNMX R24, R24, R28, !PT ;  /* 0x0000001c18187209 */ /* 0x004fe40007800000 */
[----:B---3--:R-:W-:Y:S01]  /*24b20*/  FMNMX R22, R22, R25, !PT ;  /* 0x0000001916167209 */ /* 0x008fe20007800000 */
[----:B----4-:R-:W-:Y:S01]  /*24b30*/  FMNMX R25, R12, R13, !PT ;  /* 0x0000000d0c197209 */ /* 0x010fe20007800000 */
[----:B0-----:R-:W-:Y:S01]  /*24b40*/  MOV R12, R0 ;  /* 0x00000000000c7202 */ /* 0x001fe20000000f00 */
[----:B------:R-:W-:Y:S01]  /*24b50*/  IMAD.MOV.U32 R13, RZ, RZ, R2 ;  /* 0x000000ffff0d7224 */ /* 0x000fe200078e0002 */
[----:B------:R-:W0:Y:S04]  /*24b60*/  SHFL.BFLY PT, R0, R21, 0x1, 0x1f ;  /* 0x0c201f0015007f89 */ /* 0x000e2800000e0000 */
[----:B------:R-:W1:Y:S01]  /*24b70*/  SHFL.BFLY PT, R2, R24, 0x1, 0x1f ;  /* 0x0c201f0018027f89 */ /* 0x000e6200000e0000 */
[----:B0-----:R-:W-:-:S02]  /*24b80*/  FMNMX R21, R21, R0, !PT ;  /* 0x0000000015157209 */ /* 0x001fc40007800000 */
[----:B-1----:R-:W-:Y:S01]  /*24b90*/  FMNMX R24, R24, R2, !PT ;  /* 0x0000000218187209 */ /* 0x002fe20007800000 */
[----:B------:R0:W5:Y:S01]  /*24ba0*/  LDL.LU R0, [R1+0x18e4] ;  /* 0x0018e40001007983 */ /* 0x0001620000300800 */
[----:B------:R0:W5:Y:S01]  /*24bb0*/  LDL.LU R2, [R1+0x18e0] ;  /* 0x0018e00001027983 */ /* 0x0001620000300800 */
[----:B------:R-:W-:Y:S02]  /*24bc0*/  FMNMX R20, R26, R20, !PT ;  /* 0x000000141a147209 */ /* 0x000fe40007800000 */
[----:B------:R-:W-:Y:S02]  /*24bd0*/  FMNMX R23, R15, R23, !PT ;  /* 0x000000170f177209 */ /* 0x000fe40007800000 */
[----:B------:R-:W-:-:S03]  /*24be0*/  FMNMX R20, R14, R20, !PT ;  /* 0x000000140e147209 */ /* 0x000fc60007800000 */
[----:B------:R-:W1:Y:S04]  /*24bf0*/  SHFL.BFLY PT, R26, R23, 0x2, 0x1f ;  /* 0x0c401f00171a7f89 */ /* 0x000e6800000e0000 */
[----:B------:R-:W2:Y:S04]  /*24c00*/  SHFL.BFLY PT, R27, R20, 0x2, 0x1f ;  /* 0x0c401f00141b7f89 */ /* 0x000ea800000e0000 */
[----:B------:R-:W3:Y:S04]  /*24c10*/  SHFL.BFLY PT, R28, R22, 0x1, 0x1f ;  /* 0x0c201f00161c7f89 */ /* 0x000ee800000e0000 */
[----:B------:R-:W4:Y:S01]  /*24c20*/  SHFL.BFLY PT, R29, R25, 0x1, 0x1f ;  /* 0x0c201f00191d7f89 */ /* 0x000f2200000e0000 */
[----:B-1----:R-:W-:-:S02]  /*24c30*/  FMNMX R23, R23, R26, !PT ;  /* 0x0000001a17177209 */ /* 0x002fc40007800000 */
[----:B--2---:R-:W-:-:S03]  /*24c40*/  FMNMX R20, R20, R27, !PT ;  /* 0x0000001b14147209 */ /* 0x004fc60007800000 */
[----:B------:R-:W1:Y:S04]  /*24c50*/  SHFL.BFLY PT, R27, R23, 0x1, 0x1f ;  /* 0x0c201f00171b7f89 */ /* 0x000e6800000e0000 */
[----:B------:R-:W2:Y:S01]  /*24c60*/  SHFL.BFLY PT, R26, R20, 0x1, 0x1f ;  /* 0x0c201f00141a7f89 */ /* 0x000ea200000e0000 */
[----:B------:R-:W-:Y:S02]  /*24c70*/  FMNMX R13, R11, R13, !PT ;  /* 0x0000000d0b0d7209 */ /* 0x000fe40007800000 */
[----:B------:R-:W-:Y:S01]  /*24c80*/  FMNMX R12, R9, R12, !PT ;  /* 0x0000000c090c7209 */ /* 0x000fe20007800000 */
[----:B------:R-:W-:Y:S02]  /*24c90*/  BSSY B0, `(.L_x_1) ;  /* 0x0000012000007945 */ /* 0x000fe40003800000 */
[----:B------:R0:W0:Y:S04]  /*24ca0*/  SHFL.BFLY PT, R11, R13, 0x1, 0x1f ;  /* 0x0c201f000d0b7f89 */ /* 0x00002800000e0000 */
[----:B------:R0:W0:Y:S01]  /*24cb0*/  SHFL.BFLY PT, R9, R12, 0x1, 0x1f ;  /* 0x0c201f000c097f89 */ /* 0x00002200000e0000 */
[----:B---3--:R-:W-:-:S02]  /*24cc0*/  FMNMX R22, R22, R28, !PT ;  /* 0x0000001c16167209 */ /* 0x008fc40007800000 */
[----:B----4-:R-:W-:Y:S02]  /*24cd0*/  FMNMX R25, R25, R29, !PT ;  /* 0x0000001d19197209 */ /* 0x010fe40007800000 */
[----:B-1----:R-:W-:Y:S02]  /*24ce0*/  FMNMX R23, R23, R27, !PT ;  /* 0x0000001b17177209 */ /* 0x002fe40007800000 */
[----:B--2---:R-:W-:Y:S01]  /*24cf0*/  FMNMX R20, R20, R26, !PT ;  /* 0x0000001a14147209 */ /* 0x004fe20007800000 */
[----:B------:R-:W-:Y:S05]  /*24d00*/  @P0 BRA `(.L_x_2) ;  /* 0x000000a000000947 */ /* 0x000fea0003800000 */
[----:B------:R-:W1:Y:S02]  /*24d10*/  S2R R27, SR_TID.X ;  /* 0x00000000001b7919 */ /* 0x000e640000002100 */
[C---:B-1----:R-:W-:Y:S02]  /*24d20*/  LOP3.LUT R26, R27.reuse, 0x1c, RZ, 0xc0, !PT ;  /* 0x0000001c1b1a7812 */ /* 0x042fe400078ec0ff */
[----:B------:R-:W-:Y:S02]  /*24d30*/  LOP3.LUT R27, R27, 0x7f, RZ, 0xc0, !PT ;  /* 0x0000007f1b1b7812 */ /* 0x000fe400078ec0ff */
[----:B------:R-:W-:-:S02]  /*24d40*/  SHF.L.U32 R26, R26, 0x2, RZ ;  /* 0x000000021a1a7819 */ /* 0x000fc400000006ff */
[----:B------:R-:W-:-:S04]  /*24d50*/  SHF.R.U32.HI R27, RZ, 0x3, R27 ;  /* 0x00000003ff1b7819 */ /* 0x000fc8000001161b */
[----:B------:R-:W-:-:S05]  /*24d60*/  LOP3.LUT R27, R27, 0xc, RZ, 0xc0, !PT ;  /* 0x0000000c1b1b7812 */ /* 0x000fca00078ec0ff */
[----:B------:R-:W-:Y:S02]  /*24d70*/  IMAD.IADD R27, R26, 0x1, R27 ;  /* 0x000000011a1b7824 */ /* 0x000fe400078e021b */
[----:B------:R-:W2:Y:S04]  /*24d80*/  LDL R26, [R1+0x8c4] ;  /* 0x0008c400011a7983 */ /* 0x000ea80000100800 */
[----:B------:R1:W-:Y:S04]  /*24d90*/  STS [R27], R21 ;  /* 0x000000151b007388 */ /* 0x0003e80000000800 */
[----:B--2---:R1:W-:Y:S02]  /*24da0*/  STS [R26], R24 ;  /* 0x000000181a007388 */ /* 0x0043e40000000800 */
.L_x_2:
[----:B------:R-:W-:Y:S05]  /*24db0*/  BSYNC B0 ;  /* 0x0000000000007941 */ /* 0x000fea0003800000 */
.L_x_1:
[----:B------:R-:W-:Y:S01]  /*24dc0*/  BSSY B0, `(.L_x_3) ;  /* 0x0000017000007945 */ /* 0x000fe20003800000 */
[----:B------:R-:W-:Y:S01]  /*24dd0*/  BSSY B1, `(.L_x_4) ;  /* 0x0000013000017945 */ /* 0x000fe20003800000 */
[----:B0-----:R-:W-:-:S02]  /*24de0*/  FMNMX R11, R13, R11, !PT ;  /* 0x0000000b0d0b7209 */ /* 0x001fc40007800000 */
[----:B------:R-:W-:Y:S01]  /*24df0*/  FMNMX R9, R12, R9, !PT ;  /* 0x000000090c097209 */ /* 0x000fe20007800000 */
[----:B------:R-:W-:Y:S05]  /*24e00*/  @P0 BRA `(.L_x_5) ;  /* 0x0000005000000947 */ /* 0x000fea0003800000 */
[----:B-1----:R-:W2:Y:S04]  /*24e10*/  LDL R21, [R1+0x8c0] ;  /* 0x0008c00001157983 */ /* 0x002ea80000100800 */
[----:B--2---:R0:W-:Y:S01]  /*24e20*/  STS [R21], R20 ;  /* 0x0000001415007388 */ /* 0x0041e20000000800 */
[----:B------:R-:W-:Y:S05]  /*24e30*/  @P0 BRA `(.L_x_6) ;  /* 0x0000005000000947 */ /* 0x000fea0003800000 */
[----:B0-----:R-:W2:Y:S04]  /*24e40*/  LDL R21, [R1+0x8bc] ;  /* 0x0008bc0001157983 */ /* 0x001ea80000100800 */
[----:B--2---:R0:W-:Y:S02]  /*24e50*/  STS [R21], R23 ;  /* 0x0000001715007388 */ /* 0x0041e40000000800 */
.L_x_5:
[----:B------:R-:W-:Y:S05]  /*24e60*/  @P0 BRA `(.L_x_7) ;  /* 0x0000005000000947 */ /* 0x000fea0003800000 */
[----:B------:R-:W2:Y:S04]  /*24e70*/  LDL R12, [R1+0x8b8] ;  /* 0x0008b800010c7983 */ /* 0x000ea80000100800 */
[----:B--2---:R2:W-:Y:S02]  /*24e80*/  STS [R12], R22 ;  /* 0x000000160c007388 */ /* 0x0045e40000000800 */
.L_x_6:
[----:B------:R-:W-:Y:S05]  /*24e90*/  @P0 BRA `(.L_x_8) ;  /* 0x0000006000000947 */ /* 0x000fea0003800000 */
[----:B--2---:R-:W2:Y:S04]  /*24ea0*/  LDL R12, [R1+0x8b4] ;  /* 0x0008b400010c7983 */ /* 0x004ea80000100800 */
[----:B--2---:R2:W-:Y:S02]  /*24eb0*/  STS [R12], R25 ;  /* 0x000000190c007388 */ /* 0x0045e40000000800 */
.L_x_7:
[----:B------:R-:W-:Y:S01]  /*24ec0*/  @P0 BREAK B1 ;  /* 0x0000000000010942 */ /* 0x000fe20003800000 */
[----:B------:R-:W-:Y:S05]  /*24ed0*/  @P0 BRA `(.L_x_9) ;  /* 0x0000005000000947 */ /* 0x000fea0003800000 */
[----:B--2---:R-:W2:Y:S04]  /*24ee0*/  LDL R12, [R1+0x8b0] ;  /* 0x0008b000010c7983 */ /* 0x004ea80000100800 */
[----:B--2---:R2:W-:Y:S02]  /*24ef0*/  STS [R12], R11 ;  /* 0x0000000b0c007388 */ /* 0x0045e40000000800 */
.L_x_8:
[----:B------:R-:W-:Y:S05]  /*24f00*/  BSYNC B1 ;  /* 0x0000000000017941 */ /* 0x000fea0003800000 */
.L_x_4:
[----:B--2---:R-:W2:Y:S04]  /*24f10*/  LDL R11, [R1+0x8ac] ;  /* 0x0008ac00010b7983 */ /* 0x004ea80000100800 */
[----:B--2---:R2:W-:Y:S02]  /*24f20*/  @!P0 STS [R11], R9 ;  /* 0x000000090b008388 */ /* 0x0045e40000000800 */
.L_x_9:
[----:B------:R-:W-:Y:S05]  /*24f30*/  BSYNC B0 ;  /* 0x0000000000007941 */ /* 0x000fea0003800000 */
.L_x_3:
[----:B------:R-:W-:Y:S01]  /*24f40*/  WARPSYNC 0xffffffff ;  /* 0xffffffff00007948 */ /* 0x000fe20003800000 */
[----:B------:R-:W3:Y:S04]  /*24f50*/  LDL R28, [R1+0x3b4] ;  /* 0x0003b400011c7983 */ /* 0x000ee80000100800 */
[----:B-1----:R-:W4:Y:S04]  /*24f60*/  LDL.LU R26, [R1+0x34] ;  /* 0x00003400011a7983 */ /* 0x002f280000300800 */
[----:B--2---:R-:W2:Y:S04]  /*24f70*/  LDL.LU R25, [R1+0x30] ;  /* 0x0000300001197983 */ /* 0x004ea80000300800 */
[----:B------:R-:W1:Y:S04]  /*24f80*/  S2R R9, SR_TID.X ;  /* 0x0000000000097919 */ /* 0x000e680000002100 */
[----:B------:R-:W2:Y:S04]  /*24f90*/  LDL.LU R24, [R1+0x110] ;  /* 0x0001100001187983 */ /* 0x000ea80000300800 */
[----:B0-----:R-:W2:Y:S04]  /*24fa0*/  LDL.LU R23, [R1+0xac] ;  /* 0x0000ac0001177983 */ /* 0x001ea80000300800 */
[----:B------:R-:W0:Y:S04]  /*24fb0*/  S2R R29, SR_TID.X ;  /* 0x00000000001d7919 */ /* 0x000e280000002100 */
[----:B------:R-:W2:Y:S04]  /*24fc0*/  LDL.LU R22, [R1+0xa0] ;  /* 0x0000a00001167983 */ /* 0x000ea80000300800 */
[----:B------:R-:W2:Y:S01]  /*24fd0*/  LDL.LU R21, [R1+0x70] ;  /* 0x0000700001157983 */ /* 0x000ea20000300800 */
[----:B-1----:R-:W-:-:S03]  /*24fe0*/  LOP3.LUT R27, R9, 0x7f, RZ, 0xc0, !PT ;  /* 0x0000007f091b7812 */ /* 0x002fc600078ec0ff */
[----:B------:R-:W-:Y:S06]  /*24ff0*/  BAR.SYNC.DEFER_BLOCKING 0x0 ;  /* 0x0000000000007b1d */ /* 0x000fec0000010000 */
[----:B------:R-:W2:Y:S04]  /*25000*/  LDL.LU R20, [R1+0x60] ;  /* 0x0000600001147983 */ /* 0x000ea80000300800 */
[----:B-----5:R-:W-:Y:S04]  /*25010*/  STL [R1+0x1938], R8 ;  /* 0x0019380801007387 */ /* 0x020fe80000100800 */
[----:B------:R-:W-:Y:S04]  /*25020*/  STL [R1+0x1934], R19 ;  /* 0x0019341301007387 */ /* 0x000fe80000100800 */
[----:B------:R-:W-:Y:S04]  /*25030*/  STL [R1+0x18e4], R2 ;  /* 0x0018e40201007387 */ /* 0x000fe80000100800 */
[----:B------:R-:W-:Y:S04]  /*25040*/  STL [R1+0x18e0], R0 ;  /* 0x0018e00001007387 */ /* 0x000fe80000100800 */
[----:B------:R-:W1:Y:S04]  /*25050*/  LDS R12, [R27.X4] ;  /* 0x000000001b0c7984 */ /* 0x000e680000004800 */
[----:B------:R-:W0:Y:S04]  /*25060*/  LDS R9, [R27.X4+0x200] ;  /* 0x000200001b097984 */ /* 0x000e280000004800 */
[----:B-1----:R-:W1:Y:S04]  /*25070*/  SHFL.BFLY PT, R13, R12, 0x2, 0x1f ;  /* 0x0c401f000c0d7f89 */ /* 0x002e6800000e0000 */
[----:B0-----:R-:W0:Y:S01]  /*25080*/  SHFL.BFLY PT, R11, R9, 0x2, 0x1f ;  /* 0x0c401f00090b7f89 */ /* 0x001e2200000e0000 */
[----:B-1----:R-:W-:-:S02]  /*25090*/  FMNMX R13, R12, R13, !PT ;  /* 0x0000000d0c0d7209 */ /* 0x002fc40007800000 */
[----:B0-----:R-:W-:-:S03]  /*250a0*/  FMNMX R11, R9, R11, !PT ;  /* 0x0000000b090b7209 */ /* 0x001fc60007800000 */
[----:B------:R-:W0:Y:S04]  /*250b0*/  SHFL.BFLY PT, R9, R13, 0x1, 0x1f ;  /* 0x0c201f000d097f89 */ /* 0x000e2800000e0000 */
[----:B------:R-:W1:Y:S01]  /*250c0*/  SHFL.BFLY PT, R12, R11, 0x1, 0x1f ;  /* 0x0c201f000b0c7f89 */ /* 0x000e6200000e0000 */
[----:B0-----:R-:W-:Y:S02]  /*250d0*/  FMNMX R9, R13, R9, !PT ;  /* 0x000000090d097209 */ /* 0x001fe40007800000 */
[----:B-1----:R-:W-:-:S03]  /*250e0*/  FMNMX R11, R11, R12, !PT ;  /* 0x0000000c0b0b7209 */ /* 0x002fc60007800000 */
[----:B------:R-:W-:Y:S04]  /*250f0*/  @!P0 STS [R27.X4], R9 ;  /* 0x000000091b008388 */ /* 0x000fe80000004800 */
[----:B------:R0:W-:Y:S02]  /*25100*/  @!P0 STS [R27.X4+0x200], R11 ;  /* 0x0002000b1b008388 */ /* 0x0001e40000004800 */
[----:B0-----:R-:W-:Y:S02]  /*25110*/  SHF.R.U32.HI R27, RZ, 0x2, R29 ;  /* 0x00000002ff1b7819 */ /* 0x001fe4000001161d */
[----:B------:R-:W-:Y:S01]  /*25120*/  LOP3.LUT R29, R29, 0x1c, RZ, 0xc0, !PT ;  /* 0x0000001c1d1d7812 */ /* 0x000fe200078ec0ff */
[----:B------:R-:W-:Y:S01]  /*25130*/  BAR.SYNC.DEFER_BLOCKING 0x0 ;  /* 0x0000000000007b1d */ /* 0x000fe20000010000 */
[----:B------:R-:W-:-:S04]  /*25140*/  SGXT.U32 R27, R27, 0x3 ;  /* 0x000000031b1b781a */ /* 0x000fc80000000000 */
[----:B------:R-:W-:Y:S01]  /*25150*/  LOP3.LUT R27, R27, 0x8, RZ, 0xfc, !PT ;  /* 0x000000081b1b7812 */ /* 0x000fe200078efcff */
[----:B------:R-:W3:Y:S02]  /*25160*/  LDS R9, [R29.X4] ;  /* 0x000000001d097984 */ /* 0x000ee40000004800 */
[----:B---3--:R-:W-:Y:S02]  /*25170*/  FMNMX R8, R9, R28, !PT ;  /* 0x0000001c09087209 */ /* 0x008fe40007800000 */
[----:B------:R0:W1:Y:S03]  /*25180*/  LDS R9, [R27.X16] ;  /* 0x000000001b097984 */ /* 0x000066000000c800 */
[--C-:B----4-:R-:W-:Y:S01]  /*25190*/  FADD R11, R26, -R8.reuse ;  /* 0x800000081a0b7221 */ /* 0x110fe20000000000 */
[----:B------:R-:W-:Y:S03]  /*251a0*/  STL [R1+0x3e4], R8 ;  /* 0x0003e40801007387 */ /* 0x000fe60000100800 */
[----:B------:R-:W-:Y:S01]  /*251b0*/  FMUL R11, R11, 1.4426950216293334961 ;  /* 0x3fb8aa3b0b0b7820 */ /* 0x000fe20000400000 */
[----:B0-----:R-:W3:Y:S03]  /*251c0*/  LDL.LU R27, [R1+0x8] ;  /* 0x00000800011b7983 */ /* 0x001ee60000300800 */
[----:B------:R0:W4:Y:S01]  /*251d0*/  MUFU.EX2 R0, R11 ;  /* 0x0000000b00007308 */ /* 0x0001220000000800 */
[----:B------:R-:W3:Y:S01]  /*251e0*/  LDL.LU R26, [R1+0x38] ;  /* 0x00003800011a7983 */ /* 0x000ee20000300800 */
[----:B--2---:R-:W-:-:S03]  /*251f0*/  FADD R12, R25, -R8 ;  /* 0x80000008190c7221 */ /* 0x004fc60000000000 */
[----:B------:R-:W2:Y:S01]  /*25200*/  LDL.LU R25, [R1+0x2c] ;  /* 0x00002c0001197983 */ /* 0x000ea20000300800 */
[----:B0-----:R-:W-:Y:S02]  /*25210*/  FMUL R11, R12, 1.4426950216293334961 ;  /* 0x3fb8aa3b0c0b7820 */ /* 0x001fe40000400000 */
[----:B------:R-:W-:Y:S02]  /*25220*/  FADD R12, R24, -R8 ;  /* 0x80000008180c7221 */ /* 0x000fe40000000000 */
[----:B------:R0:W0:Y:S01]  /*25230*/  MUFU.EX2 R2, R11 ;  /* 0x0000000b00027308 */ /* 0x0000220000000800 */
[----:B----4-:R4:W-:Y:S04]  /*25240*/  STL [R1+0x508], R0 ;  /* 0x0005080001007387 */ /* 0x0109e80000100800 */
[----:B----4-:R-:W1:Y:S04]  /*25250*/  LDL R0, [R1+0x3ec] ;  /* 0x0003ec0001007983 */ /* 0x010e680000100800 */
[----:B------:R-:W4:Y:S01]  /*25260*/  LDL.LU R24, [R1+0x114] ;  /* 0x0001140001187983 */ /* 0x000f220000300800 */
[----:B0-----:R-:W-:-:S02]  /*25270*/  FMUL R11, R12, 1.4426950216293334961 ;  /* 0x3fb8aa3b0c0b7820 */ /* 0x001fc40000400000 */
[--C-:B------:R-:W-:Y:S01]  /*25280*/  FADD R12, R23, -R8.reuse ;  /* 0x80000008170c7221 */ /* 0x100fe20000000000 */
[----:B------:R0:W-:Y:S04]  /*25290*/  STL [R1+0x500], R2 ;  /* 0x0005000201007387 */ /* 0x0001e80000100800 */
[----:B------:R-:W2:Y:S01]  /*252a0*/  LDL.LU R23, [R1+0xb4] ;  /* 0x0000b40001177983 */ /* 0x000ea20000300800 */
[----:B0-----:R0:W0:Y:S02]  /*252b0*/  MUFU.EX2 R2, R11 ;  /* 0x0000000b00027308 */ /* 0x0010240000000800 */
[----:B0-----:R-:W-:Y:S01]  /*252c0*/  FMUL R11, R12, 1.4426950216293334961 ;  /* 0x3fb8aa3b0c0b7820 */ /* 0x001fe20000400000 */
[----:B------:R0:W-:Y:S05]  /*252d0*/  STL [R1+0x5ac], R2 ;  /* 0x0005ac0201007387 */ /* 0x0001ea0000100800 */
[----:B0-----:R-:W0:Y:S01]  /*252e0*/  MUFU.EX2 R2, R11 ;  /* 0x0000000b00027308 */ /* 0x001e220000000800 */
[----:B------:R-:W-:Y:S01]  /*252f0*/  FADD R12, R22, -R8 ;  /* 0x80000008160c7221 */ /* 0x000fe20000000000 */
[----:B0-----:R0:W-:Y:S04]  /*25300*/  STL [R1+0x5a4], R2 ;  /* 0x0005a40201007387 */ /* 0x0011e80000100800 */
[----:B------:R-:W4:Y:S01]  /*25310*/  LDL.LU R22, [R1+0xa4] ;  /* 0x0000a40001167983 */ /* 0x000f220000300800 */
[----:B------:R-:W-:-:S02]  /*25320*/  FMUL R11, R12, 1.4426950216293334961 ;  /* 0x3fb8aa3b0c0b7820 */ /* 0x000fc40000400000 */
[--C-:B------:R-:W-:Y:S02]  /*25330*/  FADD R12, R21, -R8.reuse ;  /* 0x80000008150c7221 */ /* 0x100fe40000000000 */
[----:B0-----:R0:W0:Y:S02]  /*25340*/  MUFU.EX2 R2, R11 ;  /* 0x0000000b00027308 */ /* 0x0010240000000800 */
[----:B0-----:R-:W-:Y:S02]  /*25350*/  FMUL R11, R12, 1.4426950216293334961 ;  /* 0x3fb8aa3b0c0b7820 */ /* 0x001fe40000400000 */
[----:B------:R-:W-:Y:S02]  /*25360*/  FADD R12, R20, -R8 ;  /* 0x80000008140c7221 */ /* 0x000fe40000000000 */
[----:B------:R-:W0:Y:S04]  /*25370*/  S2R R20, SR_TID.X ;  /* 0x0000000000147919 */ /* 0x000e280000002100 */
[----:B------:R1:W-:Y:S01]  /*25380*/  STL [R1+0x5a0], R2 ;  /* 0x0005a00201007387 */ /* 0x0003e20000100800 */
[----:B------:R0:W0:Y:S03]  /*25390*/  MUFU.EX2 R13, R11 ;  /* 0x0000000b000d7308 */ /* 0x0000260000000800 */
[----:B------:R-:W4:Y:S01]  /*253a0*/  LDL.LU R21, [R1+0x74] ;  /* 0x0000740001157983 */ /* 0x000f220000300800 */
[----:B0-----:R-:W-:-:S03]  /*253b0*/  FMUL R11, R12, 1.4426950216293334961 ;  /* 0x3fb8aa3b0c0b7820 */ /* 0x001fc60000400000 */
[----:B------:R-:W-:Y:S01]  /*253c0*/  STL [R1+0x59c], R13 ;  /* 0x00059c0d01007387 */ /* 0x000fe20000100800 */
[----:B-1----:R-:W-:Y:S02]  /*253d0*/  FMNMX R2, R9, R0, !PT ;  /* 0x0000000009027209 */ /* 0x002fe40007800000 */
[----:B------:R-:W-:Y:S01]  /*253e0*/  SHF.R.U32.HI R0, RZ, 0x2, R20 ;  /* 0x00000002ff007819 */ /* 0x000fe20000011614 */
[----:B---3--:R-:W-:Y:S01]  /*253f0*/  FADD R9, R27, -R8 ;  /* 0x800000081b097221 */ /* 0x008fe20000000000 */
[----:B------:R-:W3:Y:S02]  /*25400*/  LDL.LU R20, [R1+0x68] ;  /* 0x0000680001147983 */ /* 0x000ee40000300800 */
[----:B------:R-:W-:Y:S01]  /*25410*/  SGXT.U32 R0, R0, 0x3 ;  /* 0x000000030000781a */ /* 0x000fe20000000000 */
[----:B------:R0:W1:Y:S01]  /*25420*/  MUFU.EX2 R8, R11 ;  /* 0x0000000b00087308 */ /* 0x0000620000000800 */
[----:B------:R-:W-:Y:S02]  /*25430*/  FMUL R9, R9, 1.4426950216293334961 ;  /* 0x3fb8aa3b09097820 */ /* 0x000fe40000400000 */
[----:B------:R-:W-:Y:S01]  /*25440*/  LOP3.LUT R0, R0, 0x10, RZ, 0xfc, !PT ;  /* 0x0000001000007812 */ /* 0x000fe200078efcff */
[----:B------:R-:W-:-:S04]  /*25450*/  FADD R12, R26, -R2 ;  /* 0x800000021a0c7221 */ /* 0x000fc80000000000 */
[----:B0-----:R0:W3:Y:S02]  /*25460*/  LDS R11, [R0.X16] ;  /* 0x00000000000b7984 */ /* 0x0010e4000000c800 */
[----:B0-----:R0:W2:Y:S02]  /*25470*/  MUFU.EX2 R0, R9 ;  /* 0x0000000900007308 */ /* 0x0010a40000000800 */
[----:B------:R-:W-:Y:S04]  /*25480*/  STL [R1+0x3e0], R2 ;  /* 0x0003e00201007387 */ /* 0x000fe80000100800 */
[----:B-1----:R1:W-:Y:S01]  /*25490*/  STL [R1+0x594], R8 ;  /* 0x0005940801007387 */ /* 0x0023e20000100800 */
[----:B0-----:R-:W-:Y:S02]  /*254a0*/  FMUL R9, R12, 1.4426950216293334961 ;  /* 0x3fb8aa3b0c097820 */ /* 0x001fe40000400000 */
[----:B--2---:R-:W-:-:S02]  /*254b0*/  FADD R12, R25, -R2 ;  /* 0x80000002190c7221 */ /* 0x004fc40000000000 */
[----:B-1----:R0:W1:Y:S01]  /*254c0*/  MUFU.EX2 R8, R9 ;  /* 0x0000000900087308 */ /* 0x0020620000000800 */
[----:B------:R2:W-:Y:S04]  /*254d0*/  STL [R1+0x50c], R0 ;  /* 0x00050c0001007387 */ /* 0x0005e80000100800 */
[----:B------:R-:W3:Y:S01]  /*254e0*/  LDL.LU R26, [R1+0x28] ;  /* 0x00002800011a7983 */ /* 0x000ee20000300800 */
[----:B0-----:R-:W-:-:S03]  /*254f0*/  FMUL R9, R12, 1.4426950216293334961 ;  /* 0x3fb8aa3b0c097820 */ /* 0x001fc60000400000 */
[----:B------:R-:W3:Y:S01]  /*25500*/  LDL.LU R25, [R1+0x24] ;  /* 0x0000240001197983 */ /* 0x000ee20000300800 */
[----:B--2---:R-:W0:Y:S03]  /*25510*/  MUFU.EX2 R0, R9 ;  /* 0x0000000900007308 */ /* 0x004e260000000800 */
[----:B-1----:R-:W-:Y:S04]  /*25520*/  STL [R1+0xac], R8 ;  /* 0x0000ac0801007387 */ /* 0x002fe80000100800 */
[----:B0-----:R0:W-:Y:S04]  /*25530*/  STL [R1+0xa0], R0 ;  /* 0x0000a00001007387 */ /* 0x0011e80000100800 */
[----:B0-----:R-:W2:Y:S01]  /*25540*/  LDL R0, [R1+0x3fc] ;  /* 0x0003fc0001007983 */ /* 0x001ea20000100800 */
[----:B----4-:R-:W-:-:S03]  /*25550*/  FADD R12, R24, -R2 ;  /* 0x80000002180c7221 */ /* 0x010fc60000000000 */
[----:B------:R-:W4:Y:S01]  /*25560*/  LDL.LU R24, [R1+0x100] ;  /* 0x0001000001187983 */ /* 0x000f220000300800 */
[----:B------:R-:W-:-:S04]  /*25570*/  FMUL R9, R12, 1.4426950216293334961 ;  /* 0x3fb8aa3b0c097820 */ /* 0x000fc80000400000 */
[----:B------:R0:W1:Y:S01]  /*25580*/  MUFU.EX2 R13, R9 ;  /* 0x00000009000d7308 */ /* 0x0000620000000800 */
[--C-:B------:R-:W-:Y:S02]  /*25590*/  FADD R12, R23, -R2.reuse ;  /* 0x80000002170c7221 */ /* 0x100fe40000000000 */
[----:B------:R-:W4:Y:S02]  /*255a0*/  LDL.LU R23, [R1+0xb8] ;  /* 0x0000b80001177983 */ /* 0x000f240000300800 */
[----:B0-----:R-:W-:Y:S02]  /*255b0*/  FMUL R9, R12, 1.4426950216293334961 ;  /* 0x3fb8aa3b0c097820 */ /* 0x001fe40000400000 */
[----:B-1----:R0:W-:Y:S02]  /*255c0*/  STL [R1+0x504], R13 ;  /* 0x0005040d01007387 */ /* 0x0021e40000100800 */
[----:B0-----:R-:W0:Y:S01]  /*255d0*/  MUFU.EX2 R13, R9 ;  /* 0x00000009000d7308 */ /* 0x001e220000000800 */
[----:B------:R-:W-:Y:S01]  /*255e0*/  FADD R12, R22, -R2 ;  /* 0x80000002160c7221 */ /* 0x000fe20000000000 */
[----:B0-----:R0:W-:Y:S04]  /*255f0*/  STL [R1+0xa4], R13 ;  /* 0x0000a40d01007387 */ /* 0x0011e80000100800 */
[----:B------:R-:W4:Y:S01]  /*25600*/  LDL.LU R22, [R1+0xa8] ;  /* 0x0000a80001167983 */ /* 0x000f220000300800 */
[----:B------:R-:W-:-:S02]  /*25610*/  FMUL R9, R12, 1.4426950216293334961 ;  /* 0x3fb8aa3b0c097820 */ /* 0x000fc40000400000 */
[----:B------:R-:W-:Y:S02]  /*25620*/  FADD R12, R21, -R2 ;  /* 0x80000002150c7221 */ /* 0x000fe40000000000 */
[----:B0-----:R0:W1:Y:S02]  /*25630*/  MUFU.EX2 R13, R9 ;  /* 0x00000009000d7308 */ /* 0x0010640000000800 */
[----:B0-----:R-:W-:-:S06]  /*25640*/  FMUL R9, R12, 1.4426950216293334961 ;  /* 0x3fb8aa3b0c097820 */ /* 0x001fcc0000400000 */
[----:B------:R-:W0:Y:S01]  /*25650*/  MUFU.EX2 R19, R9 ;  /* 0x0000000900137308 */ /* 0x000e220000000800 */
[----:B-1----:R-:W-:Y:S01]  /*25660*/  STL [R1+0x4fc], R13 ;  /* 0x0004fc0d01007387 */ /* 0x002fe20000100800 */
[----:B------:R-:W-:-:S03]  /*25670*/  FADD R10, R10, -R2 ;  /* 0x800000020a0a7221 */ /* 0x000fc60000000000 */
[----:B------:R-:W4:Y:S01]  /*25680*/  LDL.LU R21, [R1+0x78] ;  /* 0x0000780001157983 */ /* 0x000f220000300800 */
[----:B------:R-:W-:-:S03]  /*25690*/  FMUL R10, R10, 1.4426950216293334961 ;  /* 0x3fb8aa3b0a0a7820 */ /* 0x000fc60000400000 */
[----:B0-----:R0:W-:Y:S02]  /*256a0*/  STL [R1+0x4f8], R19 ;  /* 0x0004f81301007387 */ /* 0x0011e40000100800 */
[----:B0-----:R-:W-:Y:S01]  /*256b0*/  MUFU.EX2 R19, R10 ;  /* 0x0000000a00137308 */ /* 0x001fe20000000800 */
[----:B---3--:R-:W-:Y:S02]  /*256c0*/  FADD R12, R20, -R2 ;  /* 0x80000002140c7221 */ /* 0x008fe40000000000 */
[----:B------:R-:W0:Y:S02]  /*256d0*/  S2R R20, SR_TID.X ;  /* 0x0000000000147919 */ /* 0x000e240000002100 */
[----:B------:R-:W-:-:S04]  /*256e0*/  FMUL R9, R12, 1.4426950216293334961 ;  /* 0x3fb8aa3b0c097820 */ /* 0x000fc80000400000 */
[----:B------:R1:W3:Y:S01]  /*256f0*/  MUFU.EX2 R2, R9 ;  /* 0x0000000900027308 */ /* 0x0002e20000000800 */
[----:B--2---:R-:W-:Y:S02]  /*25700*/  FMNMX R13, R11, R0, !PT ;  /* 0x000000000b0d7209 */ /* 0x004fe40007800000 */
[----:B0-----:R-:W-:Y:S02]  /*25710*/  SHF.R.U32.HI R0, RZ, 0x2, R20 ;  /* 0x00000002ff007819 */ /* 0x001fe40000011614 */
[----:B------:R-:W2:Y:S02]  /*25720*/  LDL.LU R20, [R1+0x4c] ;  /* 0x00004c0001147983 */ /* 0x000ea40000300800 */
[----:B------:R-:W-:Y:S01]  /*25730*/  SGXT.U32 R0, R0, 0x3 ;  /* 0x000000030000781a */ /* 0x000fe20000000000 */
[----:B------:R-:W-:-:S03]  /*25740*/  FADD R11, R26, -R13 ;  /* 0x8000000d1a0b7221 */ /* 0x000fc60000000000 */
[----:B------:R-:W-:Y:S01]  /*25750*/  LOP3.LUT R0, R0, 0x18, RZ, 0xfc, !PT ;  /* 0x0000001800007812 */ /* 0x000fe200078efcff */
[----:B------:R-:W-:-:S04]  /*25760*/  FMUL R11, R11, 1.4426950216293334961 ;  /* 0x3fb8aa3b0b0b7820 */ /* 0x000fc80000400000 */
[----:B-1----:R0:W1:Y:S02]  /*25770*/  LDS R9, [R0.X16] ;  /* 0x0000000000097984 */ /* 0x002064000000c800 */
[----:B0-----:R-:W0:Y:S01]  /*25780*/  MUFU.EX2 R0, R11 ;  /* 0x0000000b00007308 */ /* 0x001e220000000800 */
[--C-:B------:R-:W-:Y:S01]  /*25790*/  FADD R10, R25, -R13.reuse ;  /* 0x8000000d190a7221 */ /* 0x100fe20000000000 */
[----:B------:R-:W-:Y:S03]  /*257a0*/  STL [R1+0x3dc], R13 ;  /* 0x0003dc0d01007387 */ /* 0x000fe60000100800 */
[----:B------:R-:W-:Y:S01]  /*257b0*/  FMUL R10, R10, 1.4426950216293334961 ;  /* 0x3fb8aa3b0a0a7820 */ /* 0x000fe20000400000 */
[----:B---3--:R-:W-:Y:S04]  /*257c0*/  STL [R1+0x4f4], R2 ;  /* 0x0004f40201007387 */ /* 0x008fe80000100800 */
[----:B------:R-:W3:Y:S04]  /*257d0*/  LDL.LU R26, [R1+0x20] ;  /* 0x00002000011a7983 */ /* 0x000ee80000300800 */
[----:B------:R-:W3:Y:S04]  /*257e0*/  LDL.LU R25, [R1+0x18] ;  /* 0x0000180001197983 */ /* 0x000ee80000300800 */
[----:B------:R-:W-:Y:S04]  /*257f0*/  STL [R1+0x4ec], R19 ;  /* 0x0004ec1301007387 */ /* 0x000fe80000100800 */
[----:B0-----:R0:W-:Y:S02]  /*25800*/  STL [R1+0x4b8], R0 ;  /* 0x0004b80001007387 */ /* 0x0011e40000100800 */
[----:B0-----:R-:W0:Y:S02]  /*25810*/  MUFU.EX2 R0, R10 ;  /* 0x0000000a00007308 */ /* 0x001e240000000800 */
[----:B0-----:R0:W-:Y:S04]  /*25820*/  STL [R1+0x8c], R0 ;  /* 0x00008c0001007387 */ /* 0x0011e80000100800 */
[----:B0-----:R-:W1:Y:S01]  /*25830*/  LDL R0, [R1+0x40c] ;  /* 0x00040c0001007983 */ /* 0x001e620000100800 */
[----:B----4-:R-:W-:-:S03]  /*25840*/  FADD R11, R24, -R13 ;  /* 0x8000000d180b7221 */ /* 0x010fc60000000000 */
[----:B------:R-:W3:Y:S01]  /*25850*/  LDL.LU R24, [R1+0x104] ;  /* 0x0001040001187983 */ /* 0x000ee20000300800 */
[----:B------:R-:W-:-:S04]  /*25860*/  FMUL R11, R11, 1.4426950216293334961 ;  /* 0x3fb8aa3b0b0b7820 */ /* 0x000fc80000400000 */
[----:B------:R-:W0:Y:S01]  /*25870*/  MUFU.EX2 R2, R11 ;  /* 0x0000000b00027308 */ /* 0x000e220000000800 */
[----:B------:R-:W-:-:S04]  /*25880*/  FADD R10, R23, -R13 ;  /* 0x8000000d170a7221 */ /* 0x000fc80000000000 */
[----:B------:R-:W-:Y:S01]  /*25890*/  FMUL R10, R10, 1.4426950216293334961 ;  /* 0x3fb8aa3b0a0a7820 */ /* 0x000fe20000400000 */
[----:B0-----:R0:W-:Y:S04]  /*258a0*/  STL [R1+0x4e4], R2 ;  /* 0x0004e40201007387 */ /* 0x0011e80000100800 */
[----:B------:R-:W3:Y:S01]  /*258b0*/  LDL.LU R23, [R1+0xcc] ;  /* 0x0000cc0001177983 */ /* 0x000ee20000300800 */
[----:B0-----:R-:W0:Y:S01]  /*258c0*/  MUFU.EX2 R2, R10 ;  /* 0x0000000a00027308 */ /* 0x001e220000000800 */
[----:B------:R-:W-:Y:S02]  /*258d0*/  FADD R11, R22, -R13 ;  /* 0x8000000d160b7221 */ /* 0x000fe40000000000 */
[----:B0-----:R0:W-:Y:S04]  /*258e0*/  STL [R1+0x4dc], R2 ;  /* 0x0004dc0201007387 */ /* 0x0011e80000100800 */
[----:B------:R-:W3:Y:S01]  /*258f0*/  LDL.LU R22, [R1+0xb0] ;  /* 0x0000b00001167983 */ /* 0x000ee20000300800 */
[----:B------:R-:W-:-:S04]  /*25900*/  FMUL R11, R11, 1.4426950216293334961 ;  /* 0x3fb8aa3b0b0b7820 */ /* 0x000fc80000400000 */
[----:B0-----:R-:W0:Y:S01]  /*25910*/  MUFU.EX2 R2, R11 ;  /* 0x0000000b00027308 */ /* 0x001e220000000800 */
[----:B------:R-:W-:-:S04]  /*25920*/  FADD R10, R21, -R13 ;  /* 0x8000000d150a7221 */ /* 0x000fc80000000000 */
[----:B------:R-:W-:Y:S01]  /*25930*/  FMUL R10, R10, 1.4426950216293334961 ;  /* 0x3fb8aa3b0a0a7820 */ /* 0x000fe20000400000 */
[----:B0-----:R0:W-:Y:S04]  /*25940*/  STL [R1+0x4d8], R2 ;  /* 0x0004d80201007387 */ /* 0x0011e80000100800 */
[----:B------:R-:W3:Y:S01]  /*25950*/  LDL.LU R21, [R1+0x94] ;  /* 0x0000940001157983 */ /* 0x000ee20000300800 */
[----:B0-----:R-:W0:Y:S03]  /*25960*/  MUFU.EX2 R2, R10 ;  /* 0x0000000a00027308 */ /* 0x001e260000000800 */
[----:B0-----:R1:W-:Y:S01]  /*25970*/  STL [R1+0x4d0], R2 ;  /* 0x0004d00201007387 */ /* 0x0013e20000100800 */
[----:B--2---:R-:W-:-:S03]  /*25980*/  FADD R11, R20, -R13 ;  /* 0x8000000d140b7221 */ /* 0x004fc60000000000 */
[----:B------:R-:W0:Y:S01]  /*25990*/  S2R R20, SR_TID.X ;  /* 0x0000000000147919 */ /* 0x000e220000002100 */
[----:B------:R-:W-:-:S06]  /*259a0*/  FMUL R11, R11, 1.4426950216293334961 ;  /* 0x3fb8aa3b0b0b7820 */ /* 0x000fcc0000400000 */
[----:B------:R-:W2:Y:S01]  /*259b0*/  MUFU.EX2 R11, R11 ;  /* 0x0000000b000b7308 */ /* 0x000ea20000000800 */
[----:B-1----:R-:W-:Y:S02]  /*259c0*/  FMNMX R2, R9, R0, !PT ;  /* 0x0000000009027209 */ /* 0x002fe40007800000 */
[----:B0-----:R-:W-:Y:S02]  /*259d0*/  SHF.R.U32.HI R0, RZ, 0x2, R20 ;  /* 0x00000002ff007819 */ /* 0x001fe40000011614 */
[----:B------:R-:W4:Y:S04]  /*259e0*/  LDL.LU R20, [R1+0x50] ;  /* 0x0000500001147983 */ /* 0x000f280000300800 */
[----:B------:R-:W-:Y:S01]  /*259f0*/  STL [R1+0x3d8], R2 ;  /* 0x0003d80201007387 */ /* 0x000fe20000100800 */
[----:B------:R-:W-:-:S03]  /*25a00*/  SGXT.U32 R0, R0, 0x3 ;  /* 0x000000030000781a */ /* 0x000fc60000000000 */
[----:B--2---:R3:W-:Y:S01]  /*25a10*/  STL [R1+0x4cc], R11 ;  /* 0x0004cc0b01007387 */ /* 0x0047e20000100800 */
[----:B------:R-:W-:Y:S01]  /*25a20*/  FADD R9, R14, -R13 ;  /* 0x8000000d0e097221 */ /* 0x000fe20000000000 */
[----:B------:R-:W-:Y:S02]  /*25a30*/  LOP3.LUT R0, R0, 0x20, RZ, 0xfc, !PT ;  /* 0x0000002000007812 */ /* 0x000fe400078efcff */
[----:B------:R-:W2:Y:S01]  /*25a40*/  LDL.LU R27, [R1+0x10] ;  /* 0x00001000011b7983 */ /* 0x000ea20000300800 */
[----:B---3--:R-:W-:-:S03]  /*25a50*/  FADD R11, R26, -R2 ;  /* 0x800000021a0b7221 */ /* 0x008fc60000000000 */
[----:B------:R0:W1:Y:S01]  /*25a60*/  LDS R10, [R0.X16] ;  /* 0x00000000000a7984 */ /* 0x000062000000c800 */
[----:B------:R-:W-:-:S03]  /*25a70*/  FMUL R11, R11, 1.4426950216293334961 ;  /* 0x3fb8aa3b0b0b7820 */ /* 0x000fc60000400000 */
[----:B------:R-:W3:Y:S01]  /*25a80*/  LDL.LU R26, [R1+0xc] ;  /* 0x00000c00011a7983 */ /* 0x000ee20000300800 */
[----:B------:R-:W-:Y:S02]  /*25a90*/  FMUL R9, R9, 1.4426950216293334961 ;  /* 0x3fb8aa3b09097820 */ /* 0x000fe40000400000 */
[----:B------:R-:W0:Y:S08]  /*25aa0*/  MUFU.EX2 R11, R11 ;  /* 0x0000000b000b7308 */ /* 0x000e300000000800 */
[----:B0-----:R0:W0:Y:S02]  /*25ab0*/  MUFU.EX2 R0, R9 ;  /* 0x0000000900007308 */ /* 0x0010240000000800 */
[--C-:B0-----:R-:W-:Y:S01]  /*25ac0*/  FADD R9, R25, -R2.reuse ;  /* 0x8000000219097221 */ /* 0x101fe20000000000 */
[----:B------:R-:W-:Y:S03]  /*25ad0*/  STL [R1+0x78], R11 ;  /* 0x0000780b01007387 */ /* 0x000fe60000100800 */
[----:B------:R-:W-:Y:S01]  /*25ae0*/  FMUL R9, R9, 1.4426950216293334961 ;  /* 0x3fb8aa3b09097820 */ /* 0x000fe20000400000 */
[----:B------:R-:W-:Y:S04]  /*25af0*/  STL [R1+0x4c4], R0 ;  /* 0x0004c40001007387 */ /* 0x000fe80000100800 */
[----:B------:R0:W-:Y:S02]  /*25b00*/  STL [R1+0x18e8], R0 ;  /* 0x0018e80001007387 */ /* 0x0001e40000100800 */
[----:B0-----:R-:W0:Y:S02]  /*25b10*/  MUFU.EX2 R0, R9 ;  /* 0x0000000900007308 */ /* 0x001e240000000800 */
[----:B0-----:R0:W-:Y:S04]  /*25b20*/  STL [R1+0x74], R0 ;  /* 0x0000740001007387 */ /* 0x0011e80000100800 */
[----:B0-----:R-:W1:Y:S01]  /*25b30*/  LDL R0, [R1+0x410] ;  /* 0x0004100001007983 */ /* 0x001e620000100800 */
[----:B------:R-:W-:-:S03]  /*25b40*/  FADD R11, R24, -R2 ;  /* 0x80000002180b7221 */ /* 0x000fc60000000000 */
[----:B------:R-:W2:Y:S01]  /*25b50*/  LDL.LU R25, [R1+0x108] ;  /* 0x0001080001197983 */ /* 0x000ea20000300800 */
[----:B------:R-:W-:Y:S02]  /*25b60*/  FADD R9, R23, -R2 ;  /* 0x8000000217097221 */ /* 0x000fe40000000000 */
[----:B------:R-:W-:Y:S01]  /*25b70*/  FMUL R11, R11, 1.4426950216293334961 ;  /* 0x3fb8aa3b0b0b7820 */ /* 0x000fe20000400000 */
[----:B------:R-:W3:Y:S01]  /*25b80*/  LDL.LU R23, [R1+0xe0] ;  /* 0x0000e00001177983 */ /* 0x000ee20000300800 */
[----:B------:R-:W-:-:S04]  /*25b90*/  FMUL R9, R9, 1.4426950216293334961 ;  /* 0x3fb8aa3b09097820 */ /* 0x000fc80000400000 */
[----:B------:R-:W0:Y:S08]  /*25ba0*/  MUFU.EX2 R11, R11 ;  /* 0x0000000b000b7308 */ /* 0x000e300000000800 */
[----:B------:R-:W0:Y:S02]  /*25bb0*/  MUFU.EX2 R12, R9 ;  /* 0x00000009000c7308 */ /* 0x000e240000000800 */
[----:B0-----:R0:W-:Y:S04]  /*25bc0*/  STL [R1+0x88], R11 ;  /* 0x0000880b01007387 */ /* 0x0011e80000100800 */
[----:B------:R0:W-:Y:S02]  /*25bd0*/  STL [R1+0x84], R12 ;  /* 0x0000840c01007387 */ /* 0x0001e40000100800 */
[----:B0-----:R-:W-:-:S02]  /*25be0*/  FADD R11, R22, -R2 ;  /* 0x80000002160b7221 */ /* 0x001fc40000000000 */
[----:B------:R-:W3:Y:S02]  /*25bf0*/  LDL.LU R22, [R1+0xc0] ;  /* 0x0000c00001167983 */ /* 0x000ee40000300800 */
[----:B------:R-:W-:-:S04]  /*25c00*/  FMUL R11, R11, 1.4426950216293334961 ;  /* 0x3fb8aa3b0b0b7820 */ /* 0x000fc80000400000 */
[----:B------:R-:W0:Y:S01]  /*25c10*/  MUFU.EX2 R12, R11 ;  /* 0x0000000b000c7308 */ /* 0x000e220000000800 */
[----:B------:R-:W-:Y:S02]  /*25c20*/  FADD R9, R21, -R2 ;  /* 0x8000000215097221 */ /* 0x000fe40000000000 */
[----:B------:R-:W1:Y:S02]  /*25c30*/  S2R R21, SR_TID.X ;  /* 0x0000000000157919 */ /* 0x000e640000002100 */
[----:B------:R-:W-:-:S06]  /*25c40*/  FMUL R9, R9, 1.4426950216293334961 ;  /* 0x3fb8aa3b09097820 */ /* 0x000fcc0000400000 */
[----:B------:R-:W0:Y:S02]  /*25c50*/  MUFU.EX2 R9, R9 ;  /* 0x0000000900097308 */ /* 0x000e240000000800 */
[----:B0-----:R-:W-:Y:S04]  /*25c60*/  STL [R1+0x4ac], R12 ;  /* 0x0004ac0c01007387 */ /* 0x001fe80000100800 */
[----:B------:R-:W3:Y:S04]  /*25c70*/  LDL.LU R24, [R1+0x9c] ;  /* 0x00009c0001187983 */ /* 0x000ee80000300800 */
[----:B------:R0:W-:Y:S02]  /*25c80*/  STL [R1+0x80], R9 ;  /* 0x0000800901007387 */ /* 0x0001e40000100800 */
[----:B0-----:R-:W-:-:S04]  /*25c90*/  FADD R9, R15, -R2 ;  /* 0x800000020f097221 */ /* 0x001fc80000000000 */
[----:B------:R-:W-:-:S04]  /*25ca0*/  FMUL R9, R9, 1.4426950216293334961 ;  /* 0x3fb8aa3b09097820 */ /* 0x000fc80000400000 */
[----:B------:R-:W-:Y:S01]  /*25cb0*/  MUFU.EX2 R13, R9 ;  /* 0x00000009000d7308 */ /* 0x000fe20000000800 */
[----:B----4-:R-:W-:-:S04]  /*25cc0*/  FADD R11, R20, -R2 ;  /* 0x80000002140b7221 */ /* 0x010fc80000000000 */
[----:B------:R-:W-:-:S04]  /*25cd0*/  FMUL R11, R11, 1.4426950216293334961 ;  /* 0x3fb8aa3b0b0b7820 */ /* 0x000fc80000400000 */
[----:B------:R2:W0:Y:S01]  /*25ce0*/  MUFU.EX2 R2, R11 ;  /* 0x0000000b00027308 */ /* 0x0004220000000800 */
[----:B-1----:R-:W-:Y:S02]  /*25cf0*/  FMNMX R20, R10, R0, !PT ;  /* 0x000000000a147209 */ /* 0x002fe40007800000 */
[----:B------:R-:W-:Y:S02]  /*25d00*/  SHF.R.U32.HI R0, RZ, 0x2, R21 ;  /* 0x00000002ff007819 */ /* 0x000fe40000011615 */
[----:B------:R-:W4:Y:S02]  /*25d10*/  LDL.LU R21, [R1+0x48] ;  /* 0x0000480001157983 */ /* 0x000f240000300800 */
[----:B------:R-:W-:Y:S01]  /*25d20*/  SGXT.U32 R0, R0, 0x3 ;  /* 0x000000030000781a */ /* 0x000fe20000000000 */
[----:B--2---:R-:W-:-:S03]  /*25d30*/  FADD R11, R27, -R20 ;  /* 0x800000141b0b7221 */ /* 0x004fc60000000000 */
[----:B------:R-:W-:Y:S01]  /*25d40*/  LOP3.LUT R0, R0, 0x28, RZ, 0xfc, !PT ;  /* 0x0000002800007812 */ /* 0x000fe200078efcff */
[----:B------:R-:W-:-:S04]  /*25d50*/  FMUL R11, R11, 1.4426950216293334961 ;  /* 0x3fb8aa3b0b0b7820 */ /* 0x000fc80000400000 */
[----:B------:R1:W2:Y:S02]  /*25d60*/  LDS R10, [R0.X16] ;  /* 0x00000000000a7984 */ /* 0x0002a4000000c800 */
[----:B-1----:R-:W1:Y:S02]  /*25d70*/  MUFU.EX2 R0, R11 ;  /* 0x0000000b00007308 */ /* 0x002e640000000800 */
[----:B------:R-:W-:Y:S04]  /*25d80*/  STL [R1+0x3d4], R20 ;  /* 0x0003d41401007387 */ /* 0x000fe80000100800 */
[----:B0-----:R0:W-:Y:S04]  /*25d90*/  STL [R1+0x4a4], R2 ;  /* 0x0004a40201007387 */ /* 0x0011e80000100800 */
[----:B------:R-:W-:Y:S04]  /*25da0*/  STL [R1+0x4a0], R13 ;  /* 0x0004a00d01007387 */ /* 0x000fe80000100800 */
[----:B------:R-:W-:Y:S04]  /*25db0*/  STL [R1+0x18ec], R13 ;  /* 0x0018ec0d01007387 */ /* 0x000fe80000100800 */
[----:B-1----:R-:W-:Y:S04]  /*25dc0*/  STL [R1+0x70], R0 ;  /* 0x0000700001007387 */ /* 0x002fe80000100800 */
[----:B0-----:R-:W2:Y:S01]  /*25dd0*/  LDL R2, [R1+0x414] ;  /* 0x0004140001027983 */ /* 0x001ea20000100800 */
[----:B------:R-:W-:-:S04]  /*25de0*/  FADD R11, R25, -R20 ;  /* 0x80000014190b7221 */ /* 0x000fc80000000000 */
[----:B------:R-:W-:Y:S02]  /*25df0*/  FMUL R11, R11, 1.4426950216293334961 ;  /* 0x3fb8aa3b0b0b7820 */ /* 0x000fe40000400000 */
[----:B---3--:R-:W-:Y:S02]  /*25e00*/  FADD R9, R26, -R20 ;  /* 0x800000141a097221 */ /* 0x008fe40000000000 */
[----:B------:R-:W0:Y:S02]  /*25e10*/  MUFU.EX2 R12, R11 ;  /* 0x0000000b000c7308 */ /* 0x000e240000000800 */
[----:B------:R-:W-:-:S06]  /*25e20*/  FMUL R9, R9, 1.4426950216293334961 ;  /* 0x3fb8aa3b09097820 */ /* 0x000fcc0000400000 */
[----:B------:R1:W-:Y:S02]  /*25e30*/  MUFU.EX2 R29, R9 ;  /* 0x00000009001d7308 */ /* 0x0003e40000000800 */
[--C-:B-1----:R-:W-:Y:S02]  /*25e40*/  FADD R9, R23, -R20.reuse ;  /* 0x8000001417097221 */ /* 0x102fe40000000000 */
[----:B------:R-:W3:Y:S04]  /*25e50*/  LDL.LU R23, [R1+0x10c] ;  /* 0x00010c0001177983 */ /* 0x000ee80000300800 */
[----:B0-----:R0:W-:Y:S04]  /*25e60*/  STL [R1+0x494], R12 ;  /* 0x0004940c01007387 */ /* 0x0011e80000100800 */
[----:B------:R-:W3:Y:S01]  /*25e70*/  LDL.LU R26, [R1+0xe8] ;  /* 0x0000e800011a7983 */ /* 0x000ee20000300800 */
[----:B------:R-:W-:-:S03]  /*25e80*/  FADD R11, R22, -R20 ;  /* 0x80000014160b7221 */ /* 0x000fc60000000000 */
[----:B------:R-:W3:Y:S01]  /*25e90*/  LDL.LU R22, [R1+0xc8] ;  /* 0x0000c80001167983 */ /* 0x000ee20000300800 */
[----:B------:R-:W-:-:S06]  /*25ea0*/  FMUL R9, R9, 1.4426950216293334961 ;  /* 0x3fb8aa3b09097820 */ /* 0x000fcc0000400000 */
[----:B------:R-:W1:Y:S01]  /*25eb0*/  MUFU.EX2 R9, R9 ;  /* 0x0000000900097308 */ /* 0x000e620000000800 */
[----:B------:R-:W-:Y:S01]  /*25ec0*/  FMUL R11, R11, 1.4426950216293334961 ;  /* 0x3fb8aa3b0b0b7820 */ /* 0x000fe20000400000 */
[----:B-1----:R1:W-:Y:S06]  /*25ed0*/  STL [R1+0x48c], R9 ;  /* 0x00048c0901007387 */ /* 0x0023ec0000100800 */
[----:B0-----:R-:W0:Y:S01]  /*25ee0*/  MUFU.EX2 R12, R11 ;  /* 0x0000000b000c7308 */ /* 0x001e220000000800 */
[----:B-1----:R-:W-:-:S04]  /*25ef0*/  FADD R9, R24, -R20 ;  /* 0x8000001418097221 */ /* 0x002fc80000000000 */
[----:B------:R-:W-:-:S06]  /*25f00*/  FMUL R9, R9, 1.4426950216293334961 ;  /* 0x3fb8aa3b09097820 */ /* 0x000fcc0000400000 */
[----:B------:R-:W1:Y:S01]  /*25f10*/  MUFU.EX2 R9, R9 ;  /* 0x0000000900097308 */ /* 0x000e620000000800 */
[----:B0-----:R-:W-:Y:S04]  /*25f20*/  STL [R1+0x488], R12 ;  /* 0x0004880c01007387 */ /* 0x001fe80000100800 */
[----:B------:R-:W3:Y:S04]  /*25f30*/  LDL.LU R25, [R1+0x98] ;  /* 0x0000980001197983 */ /* 0x000ee80000300800 */
[----:B-1----:R0:W-:Y:S02]  /*25f40*/  STL [R1+0x484], R9 ;  /* 0x0004840901007387 */ /* 0x0021e40000100800 */
[----:B0-----:R-:W-:-:S04]  /*25f50*/  FADD R9, R16, -R20 ;  /* 0x8000001410097221 */ /* 0x001fc80000000000 */
[----:B------:R-:W-:-:S04]  /*25f60*/  FMUL R9, R9, 1.4426950216293334961 ;  /* 0x3fb8aa3b09097820 */ /* 0x000fc80000400000 */
[----:B------:R-:W-:Y:S01]  /*25f70*/  MUFU.EX2 R16, R9 ;  /* 0x0000000900107308 */ /* 0x000fe20000000800 */
[----:B------:R-:W0:Y:S01]  /*25f80*/  S2R R24, SR_TID.X ;  /* 0x0000000000187919 */ /* 0x000e220000002100 */
[----:B----4-:R-:W-:-:S03]  /*25f90*/  FADD R11, R21, -R20 ;  /* 0x80000014150b7221 */ /* 0x010fc60000000000 */
[----:B------:R-:W4:Y:S01]  /*25fa0*/  LDL.LU R21, [R1+0x44] ;  /* 0x0000440001157983 */ /* 0x000f220000300800 */
[----:B------:R-:W-:-:S06]  /*25fb0*/  FMUL R11, R11, 1.4426950216293334961 ;  /* 0x3fb8aa3b0b0b7820 */ /* 0x000fcc0000400000 */
[----:B------:R-:W1:Y:S01]  /*25fc0*/  MUFU.EX2 R11, R11 ;  /* 0x0000000b000b7308 */ /* 0x000e620000000800 */
[----:B------:R-:W-:Y:S01]  /*25fd0*/  STL [R1+0x18f0], R20 ;  /* 0x0018f01401007387 */ /* 0x000fe20000100800 */
[----:B--2---:R-:W-:-:S05]  /*25fe0*/  FMNMX R28, R10, R2, !PT ;  /* 0x000000020a1c7209 */ /* 0x004fca0007800000 */
[----:B------:R-:W-:Y:S04]  /*25ff0*/  STL [R1+0x3d0], R28 ;  /* 0x0003d01c01007387 */ /* 0x000fe80000100800 */
[----:B-1----:R-:W-:Y:S04]  /*26000*/  STL [R1+0x47c], R11 ;  /* 0x00047c0b01007387 */ /* 0x002fe80000100800 */
[----:B------:R-:W-:Y:S04]  /*26010*/  STL [R1+0x478], R16 ;  /* 0x0004781001007387 */ /* 0x000fe80000100800 */
[----:B------:R-:W-:Y:S04]  /*26020*/  STL [R1+0x18f4], R16 ;  /* 0x0018f41001007387 */ /* 0x000fe80000100800 */
[----:B------:R-:W2:Y:S01]  /*26030*/  LDL R9, [R1+0x418] ;  /* 0x0004180001097983 */ /* 0x000ea20000100800 */
[----:B------:R-:W-:-:S02]  /*26040*/  FADD R3, R3, -R28 ;  /* 0x8000001c03037221 */ /* 0x000fc40000000000 */
[----:B------:R-:W-:Y:S02]  /*26050*/  FADD R4, R4, -R28 ;  /* 0x8000001c04047221 */ /* 0x000fe40000000000 */
[----:B------:R-:W-:Y:S01]  /*26060*/  FMUL R3, R3, 1.4426950216293334961 ;  /* 0x3fb8aa3b03037820 */ /* 0x000fe20000400000 */
[----:B0-----:R-:W-:-:S03]  /*26070*/  SHF.R.U32.HI R2, RZ, 0x2, R24 ;  /* 0x00000002ff027819 */ /* 0x001fc60000011618 */
[----:B------:R0:W-:Y:S02]  /*26080*/  MUFU.EX2 R24, R3 ;  /* 0x0000000300187308 */ /* 0x0001e40000000800 */
[----:B0-----:R-:W-:Y:S02]  /*26090*/  FMUL R3, R4, 1.4426950216293334961 ;  /* 0x3fb8aa3b04037820 */ /* 0x001fe40000400000 */
[----:B---3--:R-:W-:-:S04]  /*260a0*/  FADD R4, R23, -R28 ;  /* 0x8000001c17047221 */ /* 0x008fc80000000000 */
[----:B------:R0:W-:Y:S02]  /*260b0*/  MUFU.EX2 R23, R3 ;  /* 0x0000000300177308 */ /* 0x0001e40000000800 */
[----:B0-----:R-:W-:Y:S02]  /*260c0*/  FMUL R3, R4, 1.4426950216293334961 ;  /* 0x3fb8aa3b04037820 */ /* 0x001fe40000400000 */
[----:B------:R-:W-:-:S04]  /*260d0*/  FADD R4, R26, -R28 ;  /* 0x8000001c1a047221 */ /* 0x000fc80000000000 */
[----:B------:R0:W-:Y:S02]  /*260e0*/  MUFU.EX2 R26, R3 ;  /* 0x00000003001a7308 */ /* 0x0001e40000000800 */
[----:B0-----:R-:W-:Y:S02]  /*260f0*/  FMUL R3, R4, 1.4426950216293334961 ;  /* 0x3fb8aa3b04037820 */ /* 0x001fe40000400000 */
[----:B------:R-:W-:Y:S02]  /*26100*/  FADD R4, R22, -R28 ;  /* 0x8000001c16047221 */ /* 0x000fe40000000000 */
[----:B------:R-:W3:Y:S02]  /*26110*/  LDL.LU R22, [R1+0x11c] ;  /* 0x00011c0001167983 */ /* 0x000ee40000300800 */
[----:B------:R0:W1:Y:S01]  /*26120*/  MUFU.EX2 R27, R3 ;  /* 0x00000003001b7308 */ /* 0x0000620000000800 */
[----:B------:R-:W-:-:S04]  /*26130*/  SGXT.U32 R2, R2, 0x3 ;  /* 0x000000030202781a */ /* 0x000fc80000000000 */
[----:B------:R-:W-:Y:S01]  /*26140*/  LOP3.LUT R2, R2, 0x30, RZ, 0xfc, !PT ;  /* 0x0000003002027812 */ /* 0x000fe200078efcff */
[----:B0-----:R-:W-:-:S04]  /*26150*/  FMUL R3, R4, 1.4426950216293334961 ;  /* 0x3fb8aa3b04037820 */ /* 0x001fc80000400000 */
[----:B------:R0:W2:Y:S04]  /*26160*/  LDS R10, [R2.X16] ;  /* 0x00000000020a7984 */ /* 0x0000a8000000c800 */
[----:B-1----:R-:W-:Y:S04]  /*26170*/  STL [R1+0x1920], R27 ;  /* 0x0019201b01007387 */ /* 0x002fe80000100800 */
[----:B------:R-:W3:Y:S01]  /*26180*/  LDL.LU R13, [R1+0xec] ;  /* 0x0000ec00010d7983 */ /* 0x000ee20000300800 */
[----:B0-----:R-:W0:Y:S03]  /*26190*/  MUFU.EX2 R2, R3 ;  /* 0x0000000300027308 */ /* 0x001e260000000800 */
[----:B------:R-:W3:Y:S04]  /*261a0*/  LDL.LU R15, [R1+0xc4] ;  /* 0x0000c400010f7983 */ /* 0x000ee80000300800 */
[----:B0-----:R0:W-:Y:S04]  /*261b0*/  STL [R1+0x464], R2 ;  /* 0x0004640201007387 */ /* 0x0011e80000100800 */
[----:B------:R-:W3:Y:S04]  /*261c0*/  LDL.LU R12, [R1+0x90] ;  /* 0x00009000010c7983 */ /* 0x000ee80000300800 */
[----:B0-----:R-:W0:Y:S01]  /*261d0*/  S2R R2, SR_TID.X ;  /* 0x0000000000027919 */ /* 0x001e220000002100 */
[----:B------:R-:W-:-:S04]  /*261e0*/  FADD R4, R25, -R28 ;  /* 0x8000001c19047221 */ /* 0x000fc80000000000 */
[----:B------:R-:W-:-:S04]  /*261f0*/  FMUL R3, R4, 1.4426950216293334961 ;  /* 0x3fb8aa3b04037820 */ /* 0x000fc80000400000 */
[----:B------:R-:W1:Y:S02]  /*26200*/  MUFU.EX2 R25, R3 ;  /* 0x0000000300197308 */ /* 0x000e640000000800 */
[----:B-1----:R-:W-:Y:S01]  /*26210*/  STL [R1+0x18f8], R25 ;  /* 0x0018f81901007387 */ /* 0x002fe20000100800 */
[----:B----4-:R-:W-:-:S03]  /*26220*/  FADD R4, R21, -R28 ;  /* 0x8000001c15047221 */ /* 0x010fc60000000000 */
[----:B------:R-:W4:Y:S01]  /*26230*/  LDL.LU R21, [R1+0x40] ;  /* 0x0000400001157983 */ /* 0x000f220000300800 */
[----:B------:R-:W-:Y:S02]  /*26240*/  FMUL R3, R4, 1.4426950216293334961 ;  /* 0x3fb8aa3b04037820 */ /* 0x000fe40000400000 */
[----:B------:R-:W-:-:S04]  /*26250*/  FADD R4, R17, -R28 ;  /* 0x8000001c11047221 */ /* 0x000fc80000000000 */
[----:B------:R-:W-:-:S04]  /*26260*/  FMUL R4, R4, 1.4426950216293334961 ;  /* 0x3fb8aa3b04047820 */ /* 0x000fc80000400000 */
[----:B------:R-:W-:Y:S01]  /*26270*/  MUFU.EX2 R14, R4 ;  /* 0x00000004000e7308 */ /* 0x000fe20000000800 */
[----:B------:R-:W-:Y:S01]  /*26280*/  STL [R1+0x18fc], R28 ;  /* 0x0018fc1c01007387 */ /* 0x000fe20000100800 */
[----:B--2---:R-:W-:Y:S02]  /*26290*/  FMNMX R10, R10, R9, !PT ;  /* 0x000000090a0a7209 */ /* 0x004fe40007800000 */
[----:B0-----:R-:W-:-:S03]  /*262a0*/  SHF.R.U32.HI R9, RZ, 0x2, R2 ;  /* 0x00000002ff097819 */ /* 0x001fc60000011602 */
[----:B------:R-:W-:Y:S01]  /*262b0*/  FADD R5, R5, -R10 ;  /* 0x8000000a05057221 */ /* 0x000fe20000000000 */
[----:B------:R-:W0:Y:S03]  /*262c0*/  MUFU.EX2 R2, R3 ;  /* 0x0000000300027308 */ /* 0x000e260000000800 */
[----:B------:R-:W-:-:S05]  /*262d0*/  FMUL R5, R5, 1.4426950216293334961 ;  /* 0x3fb8aa3b05057820 */ /* 0x000fca0000400000 */
[----:B------:R-:W1:Y:S01]  /*262e0*/  MUFU.EX2 R4, R5 ;  /* 0x0000000500047308 */ /* 0x000e620000000800 */
[----:B------:R-:W-:Y:S01]  /*262f0*/  STL [R1+0x3cc], R10 ;  /* 0x0003cc0a01007387 */ /* 0x000fe20000100800 */
[----:B------:R-:W-:-:S03]  /*26300*/  FADD R6, R6, -R10 ;  /* 0x8000000a06067221 */ /* 0x000fc60000000000 */
[----:B0-----:R-:W-:Y:S04]  /*26310*/  STL [R1+0x45c], R2 ;  /* 0x00045c0201007387 */ /* 0x001fe80000100800 */
[----:B------:R0:W-:Y:S01]  /*26320*/  STL [R1+0x1900], R2 ;  /* 0x0019000201007387 */ /* 0x0001e20000100800 */
[----:B------:R-:W-:-:S03]  /*26330*/  FMUL R6, R6, 1.4426950216293334961 ;  /* 0x3fb8aa3b06067820 */ /* 0x000fc60000400000 */
[----:B0-----:R-:W2:Y:S04]  /*26340*/  LDL R2, [R1+0x41c] ;  /* 0x00041c0001027983 */ /* 0x001ea80000100800 */
[----:B------:R-:W-:Y:S04]  /*26350*/  STL [R1+0x454], R14 ;  /* 0x0004540e01007387 */ /* 0x000fe80000100800 */
[----:B-1----:R3:W-:Y:S02]  /*26360*/  STL [R1+0x424], R4 ;  /* 0x0004240401007387 */ /* 0x0027e40000100800 */
[----:B---3--:R-:W-:-:S04]  /*26370*/  FADD R4, R22, -R10 ;  /* 0x8000000a16047221 */ /* 0x008fc80000000000 */
[----:B------:R-:W-:Y:S01]  /*26380*/  FMUL R4, R4, 1.4426950216293334961 ;  /* 0x3fb8aa3b04047820 */ /* 0x000fe20000400000 */
[----:B------:R-:W-:Y:S08]  /*26390*/  MUFU.EX2 R22, R6 ;  /* 0x0000000600167308 */ /* 0x000ff00000000800 */
[----:B------:R-:W0:Y:S01]  /*263a0*/  MUFU.EX2 R6, R4 ;  /* 0x0000000400067308 */ /* 0x000e220000000800 */
[----:B------:R-:W-:Y:S01]  /*263b0*/  FADD R5, R13, -R10 ;  /* 0x8000000a0d057221 */ /* 0x000fe20000000000 */
[----:B------:R-:W-:Y:S03]  /*263c0*/  STL [R1+0x1904], R14 ;  /* 0x0019040e01007387 */ /* 0x000fe60000100800 */
[----:B------:R-:W-:-:S06]  /*263d0*/  FMUL R5, R5, 1.4426950216293334961 ;  /* 0x3fb8aa3b05057820 */ /* 0x000fcc0000400000 */
[----:B------:R-:W1:Y:S01]  /*263e0*/  MUFU.EX2 R5, R5 ;  /* 0x0000000500057308 */ /* 0x000e620000000800 */
[----:B0-----:R-:W-:Y:S04]  /*263f0*/  STL [R1+0x448], R6 ;  /* 0x0004480601007387 */ /* 0x001fe80000100800 */
[----:B------:R-:W3:Y:S04]  /*26400*/  LDL R11, [R1+0x500] ;  /* 0x00050000010b7983 */ /* 0x000ee80000100800 */
[----:B------:R-:W3:Y:S04]  /*26410*/  LDL R13, [R1+0x508] ;  /* 0x00050800010d7983 */ /* 0x000ee80000100800 */
[----:B-1----:R0:W-:Y:S02]  /*26420*/  STL [R1+0x444], R5 ;  /* 0x0004440501007387 */ /* 0x0021e40000100800 */
[----:B0-----:R-:W-:-:S02]  /*26430*/  FADD R5, R12, -R10 ;  /* 0x8000000a0c057221 */ /* 0x001fc40000000000 */
[----:B------:R-:W3:Y:S01]  /*26440*/  LDL R12, [R1+0xa0] ;  /* 0x0000a000010c7983 */ /* 0x000ee20000100800 */
[----:B------:R-:W-:-:S04]  /*26450*/  SGXT.U32 R9, R9, 0x3 ;  /* 0x000000030909781a */ /* 0x000fc80000000000 */
[----:B------:R-:W-:-:S05]  /*26460*/  LOP3.LUT R9, R9, 0x38, RZ, 0xfc, !PT ;  /* 0x0000003809097812 */ /* 0x000fca00078efcff */
[----:B------:R-:W2:Y:S01]  /*26470*/  LDS R3, [R9.X16] ;  /* 0x0000000009037984 */ /* 0x000ea2000000c800 */
[----:B------:R-:W-:Y:S02]  /*26480*/  FADD R4, R15, -R10 ;  /* 0x8000000a0f047221 */ /* 0x000fe40000000000 */
[----:B------:R-:W-:Y:S01]  /*26490*/  FMUL R5, R5, 1.4426950216293334961 ;  /* 0x3fb8aa3b05057820 */ /* 0x000fe20000400000 */
[----:B------:R-:W3:Y:S01]  /*264a0*/  LDL R15, [R1+0x504] ;  /* 0x00050400010f7983 */ /* 0x000ee20000100800 */
[----:B------:R-:W-:-:S04]  /*264b0*/  FMUL R4, R4, 1.4426950216293334961 ;  /* 0x3fb8aa3b04047820 */ /* 0x000fc80000400000 */
[----:B------:R-:W0:Y:S08]  /*264c0*/  MUFU.EX2 R14, R4 ;  /* 0x00000004000e7308 */ /* 0x000e300000000800 */
[----:B------:R-:W1:Y:S01]  /*264d0*/  MUFU.EX2 R20, R5 ;  /* 0x0000000500147308 */ /* 0x000e620000000800 */
[----:B0-----:R-:W-:Y:S04]  /*264e0*/  STL [R1+0x440], R14 ;  /* 0x0004400e01007387 */ /* 0x001fe80000100800 */
[----:B------:R0:W-:Y:S04]  /*264f0*/  STL [R1+0x1908], R14 ;  /* 0x0019080e01007387 */ /* 0x0001e80000100800 */
[----:B------:R-:W3:Y:S04]  /*26500*/  LDL R28, [R1+0x4f8] ;  /* 0x0004f800011c7983 */ /* 0x000ee80000100800 */
[----:B0-----:R-:W3:Y:S01]  /*26510*/  LDL R14, [R1+0x4fc] ;  /* 0x0004fc00010e7983 */ /* 0x001ee20000100800 */
[----:B----4-:R-:W-:Y:S01]  /*26520*/  FADD R4, R21, -R10 ;  /* 0x8000000a15047221 */ /* 0x010fe20000000000 */
[----:B--2---:R-:W-:-:S03]  /*26530*/  FMNMX R9, R3, R2, !PT ;  /* 0x0000000203097209 */ /* 0x004fc60007800000 */
[----:B------:R-:W-:Y:S01]  /*26540*/  FMUL R3, R4, 1.4426950216293334961 ;  /* 0x3fb8aa3b04037820 */ /* 0x000fe20000400000 */
[----:B------:R-:W2:Y:S03]  /*26550*/  LDL R2, [R1+0x59c] ;  /* 0x00059c0001027983 */ /* 0x000ea60000100800 */
[----:B------:R0:W4:Y:S01]  /*26560*/  MUFU.EX2 R17, R3 ;  /* 0x0000000300117308 */ /* 0x0001220000000800 */
[----:B------:R-:W-:Y:S02]  /*26570*/  FADD R4, R18, -R10 ;  /* 0x8000000a12047221 */ /* 0x000fe40000000000 */
[----:B------:R-:W2:Y:S04]  /*26580*/  LDL R18, [R1+0x5a0] ;  /* 0x0005a00001127983 */ /* 0x000ea80000100800 */
[----:B------:R-:W2:Y:S04]  /*26590*/  LDL.LU R21, [R1+0x118] ;  /* 0x0001180001157983 */ /* 0x000ea80000300800 */
[----:B------:R-:W2:Y:S04]  /*265a0*/  LDL R10, [R1+0x594] ;  /* 0x00059400010a7983 */ /* 0x000ea80000100800 */
[----:B------:R-:W2:Y:S04]  /*265b0*/  LDL R25, [R1+0x4f4] ;  /* 0x0004f40001197983 */ /* 0x000ea80000100800 */
[----:B------:R-:W2:Y:S01]  /*265c0*/  LDL.LU R27, [R1+0xe4] ;  /* 0x0000e400011b7983 */ /* 0x000ea20000300800 */
[----:B0-----:R-:W-:-:S03]  /*265d0*/  FADD R3, R7, -R9 ;  /* 0x8000000907037221 */ /* 0x001fc60000000000 */
[----:B------:R-:W2:Y:S04]  /*265e0*/  LDL R16, [R1+0x50c] ;  /* 0x00050c0001107983 */ /* 0x000ea80000100800 */
[----:B-1----:R-:W-:Y:S04]  /*265f0*/  STL [R1+0x438], R20 ;  /* 0x0004381401007387 */ /* 0x002fe80000100800 */
[----:B------:R-:W-:Y:S04]  /*26600*/  STL [R1+0x3c4], R9 ;  /* 0x0003c40901007387 */ /* 0x000fe80000100800 */
[----:B------:R0:W-:Y:S04]  /*26610*/  STL [R1+0x190c], R20 ;  /* 0x00190c1401007387 */ /* 0x0001e80000100800 */
[----:B------:R-:W2:Y:S04]  /*26620*/  LDL R7, [R1+0x5a4] ;  /* 0x0005a40001077983 */ /* 0x000ea80000100800 */
[----:B0-----:R-:W2:Y:S01]  /*26630*/  LDL R20, [R1+0xa4] ;  /* 0x0000a40001147983 */ /* 0x001ea20000100800 */
[----:B---3--:R-:W-:-:S03]  /*26640*/  FADD R5, R13, R11 ;  /* 0x0000000b0d057221 */ /* 0x008fc60000000000 */
[----:B------:R-:W3:Y:S04]  /*26650*/  LDL.LU R11, [R1+0xbc] ;  /* 0x0000bc00010b7983 */ /* 0x000ee80000300800 */
[----:B----4-:R-:W-:Y:S04]  /*26660*/  STL [R1+0x434], R17 ;  /* 0x0004341101007387 */ /* 0x010fe80000100800 */
[----:B------:R0:W-:Y:S04]  /*26670*/  STL [R1+0x1910], R17 ;  /* 0x0019101101007387 */ /* 0x0001e80000100800 */
[----:B0-----:R-:W4:Y:S01]  /*26680*/  LDL R17, [R1+0x5ac] ;  /* 0x0005ac0001117983 */ /* 0x001f220000100800 */
[----:B------:R-:W-:-:S03]  /*26690*/  FADD R6, R8, R12 ;  /* 0x0000000c08067221 */ /* 0x000fc60000000000 */
[----:B------:R-:W3:Y:S01]  /*266a0*/  LDL.LU R8, [R1+0x1938] ;  /* 0x0019380001087983 */ /* 0x000ee20000300800 */
[----:B------:R-:W-:Y:S02]  /*266b0*/  FMUL R3, R3, 1.4426950216293334961 ;  /* 0x3fb8aa3b03037820 */ /* 0x000fe40000400000 */
[----:B------:R-:W-:Y:S01]  /*266c0*/  FMUL R4, R4, 1.4426950216293334961 ;  /* 0x3fb8aa3b04047820 */ /* 0x000fe20000400000 */
[----:B------:R-:W3:Y:S01]  /*266d0*/  LDL.LU R13, [R1+0x7c] ;  /* 0x00007c00010d7983 */ /* 0x000ee20000300800 */
[----:B------:R-:W-:Y:S02]  /*266e0*/  FADD R6, R15, R6 ;  /* 0x000000060f067221 */ /* 0x000fe40000000000 */
[----:B------:R-:W0:Y:S01]  /*266f0*/  MUFU.EX2 R12, R4 ;  /* 0x00000004000c7308 */ /* 0x000e220000000800 */
[----:B------:R-:W3:Y:S04]  /*26700*/  LDL.LU R15, [R1+0x3c] ;  /* 0x00003c00010f7983 */ /* 0x000ee80000300800 */
[----:B0-----:R-:W-:Y:S04]  /*26710*/  STL [R1+0x42c], R12 ;  /* 0x00042c0c01007387 */ /* 0x001fe80000100800 */
[----:B------:R-:W-:Y:S01]  /*26720*/  STL [R1+0x1914], R12 ;  /* 0x0019140c01007387 */ /* 0x000fe20000100800 */
[----:B------:R-:W-:Y:S03]  /*26730*/  BSSY B0, `(.L_x_10) ;  /* 0x00000af000007945 */ /* 0x000fe60003800000 */
[----:B------:R-:W-:Y:S01]  /*26740*/  BAR.SYNC.DEFER_BLOCKING 0x0 ;  /* 0x0000000000007b1d */ /* 0x000fe20000010000 */
[----:B--2---:R-:W-:-:S04]  /*26750*/  FADD R6, R20, R6 ;  /* 0x0000000614067221 */ /* 0x004fc80000000000 */
[----:B------:R-:W-:Y:S02]  /*26760*/  FADD R6, R14, R6 ;  /* 0x000000060e067221 */ /* 0x000fe40000000000 */
[----:B----4-:R-:W-:-:S04]  /*26770*/  FADD R5, R17, R5 ;  /* 0x0000000511057221 */ /* 0x010fc80000000000 */
[----:B------:R-:W-:Y:S02]  /*26780*/  FADD R5, R7, R5 ;  /* 0x0000000507057221 */ /* 0x000fe40000000000 */
[----:B------:R0:W1:Y:S02]  /*26790*/  MUFU.EX2 R7, R3 ;  /* 0x0000000300077308 */ /* 0x0000640000000800 */
[----:B0-----:R-:W-:Y:S02]  /*267a0*/  FADD R3, R18, R5 ;  /* 0x0000000512037221 */ /* 0x001fe40000000000 */
[----:B------:R-:W-:-:S04]  /*267b0*/  FADD R5, R21, -R9 ;  /* 0x8000000915057221 */ /* 0x000fc80000000000 */
[----:B------:R-:W-:Y:S02]  /*267c0*/  FMUL R5, R5, 1.4426950216293334961 ;  /* 0x3fb8aa3b05057820 */ /* 0x000fe40000400000 */
[----:B------:R-:W-:Y:S02]  /*267d0*/  FADD R3, R2, R3 ;  /* 0x0000000302037221 */ /* 0x000fe40000000000 */
[----:B---3--:R-:W-:Y:S01]  /*267e0*/  FADD R4, R8, -R9 ;  /* 0x8000000908047221 */ /* 0x008fe20000000000 */
[----:B------:R-:W0:Y:S01]  /*267f0*/  MUFU.EX2 R2, R5 ;  /* 0x0000000500027308 */ /* 0x000e220000000800 */
[----:B------:R-:W-:Y:S02]  /*26800*/  FADD R6, R28, R6 ;  /* 0x000000061c067221 */ /* 0x000fe40000000000 */
[----:B------:R-:W-:Y:S02]  /*26810*/  FMUL R4, R4, 1.4426950216293334961 ;  /* 0x3fb8aa3b04047820 */ /* 0x000fe40000400000 */
[----:B------:R-:W-:-:S02]  /*26820*/  FADD R3, R10, R3 ;  /* 0x000000030a037221 */ /* 0x000fc40000000000 */
[----:B------:R-:W-:Y:S01]  /*26830*/  FADD R6, R25, R6 ;  /* 0x0000000619067221 */ /* 0x000fe20000000000 */
[----:B------:R2:W-:Y:S01]  /*26840*/  MUFU.EX2 R21, R4 ;  /* 0x0000000400157308 */ /* 0x0005e20000000800 */
[----:B-1----:R1:W-:Y:S01]  /*26850*/  STL [R1+0x3f0], R7 ;  /* 0x0003f00701007387 */ /* 0x0023e20000100800 */
[----:B--2---:R-:W-:Y:S02]  /*26860*/  FADD R4, R27, -R9 ;  /* 0x800000091b047221 */ /* 0x004fe40000000000 */
[----:B-1----:R-:W-:Y:S02]  /*26870*/  FADD R7, R16, R3 ;  /* 0x0000000310077221 */ /* 0x002fe40000000000 */
[----:B------:R-:W-:Y:S02]  /*26880*/  FADD R3, R19, R6 ;  /* 0x0000000613037221 */ /* 0x000fe40000000000 */
[----:B------:R-:W-:Y:S01]  /*26890*/  FMUL R6, R4, 1.4426950216293334961 ;  /* 0x3fb8aa3b04067820 */ /* 0x000fe20000400000 */
[----:B------:R-:W2:Y:S04]  /*268a0*/  LDL.LU R19, [R1+0x1934] ;  /* 0x0019340001137983 */ /* 0x000ea80000300800 */
[----:B0-----:R0:W-:Y:S01]  /*268b0*/  STL [R1+0x408], R2 ;  /* 0x0004080201007387 */ /* 0x0011e20000100800 */
[--C-:B------:R-:W-:Y:S01]  /*268c0*/  FADD R8, R11, -R9.reuse ;  /* 0x800000090b087221 */ /* 0x100fe20000000000 */
[----:B0-----:R0:W1:Y:S03]  /*268d0*/  MUFU.EX2 R2, R6 ;  /* 0x0000000600027308 */ /* 0x0010660000000800 */
[----:B0-----:R-:W-:Y:S01]  /*268e0*/  FMUL R6, R8, 1.4426950216293334961 ;  /* 0x3fb8aa3b08067820 */ /* 0x001fe20000400000 */
[----:B-1----:R0:W-:Y:S04]  /*268f0*/  STL [R1+0x404], R2 ;  /* 0x0004040201007387 */ /* 0x0021e80000100800 */
[----:B0-----:R-:W0:Y:S02]  /*26900*/  MUFU.EX2 R2, R6 ;  /* 0x0000000600027308 */ /* 0x001e240000000800 */
[----:B0-----:R-:W-:Y:S04]  /*26910*/  STL [R1+0x400], R2 ;  /* 0x0004000201007387 */ /* 0x001fe80000100800 */
[----:B------:R-:W-:Y:S04]  /*26920*/  STL [R1+0x1918], R2 ;  /* 0x0019180201007387 */ /* 0x000fe80000100800 */
[----:B------:R-:W3:Y:S01]  /*26930*/  LDL R27, [R1+0x48c] ;  /* 0x00048c00011b7983 */ /* 0x000ee20000100800 */
[----:B------:R-:W-:-:S03]  /*26940*/  FADD R8, R13, -R9 ;  /* 0x800000090d087221 */ /* 0x000fc60000000000 */
[----:B------:R-:W4:Y:S01]  /*26950*/  LDL R18, [R1+0x78] ;  /* 0x0000780001127983 */ /* 0x000f220000100800 */
[----:B------:R-:W-:Y:S02]  /*26960*/  FMUL R6, R8, 1.4426950216293334961 ;  /* 0x3fb8aa3b08067820 */ /* 0x000fe40000400000 */
[--C-:B------:R-:W-:Y:S01]  /*26970*/  FADD R8, R15, -R9.reuse ;  /* 0x800000090f087221 */ /* 0x100fe20000000000 */
[----:B------:R-:W4:Y:S01]  /*26980*/  LDL R11, [R1+0x494] ;  /* 0x00049400010b7983 */ /* 0x000f220000100800 */
[----:B------:R0:W1:Y:S02]  /*26990*/  MUFU.EX2 R13, R6 ;  /* 0x00000006000d7308 */ /* 0x0000640000000800 */
[----:B0-----:R-:W-:Y:S02]  /*269a0*/  FMUL R6, R8, 1.4426950216293334961 ;  /* 0x3fb8aa3b08067820 */ /* 0x001fe40000400000 */
[----:B--2---:R-:W-:Y:S02]  /*269b0*/  FADD R8, R19, -R9 ;  /* 0x8000000913087221 */ /* 0x004fe40000000000 */
[----:B------:R-:W4:Y:S04]  /*269c0*/  LDL R19, [R1+0x74] ;  /* 0x0000740001137983 */ /* 0x000f280000100800 */
[----:B------:R-:W2:Y:S04]  /*269d0*/  LDL R9, [R1+0x4e4] ;  /* 0x0004e40001097983 */ /* 0x000ea80000100800 */
[----:B---3--:R0:W-:Y:S04]  /*269e0*/  STL [R1+0x1924], R27 ;  /* 0x0019241b01007387 */ /* 0x0081e80000100800 */
[----:B0-----:R-:W3:Y:S04]  /*269f0*/  LDL R27, [R1+0x84] ;  /* 0x00008400011b7983 */ /* 0x001ee80000100800 */
[----:B---3--:R0:W-:Y:S04]  /*26a00*/  STL [R1+0x1928], R27 ;  /* 0x0019281b01007387 */ /* 0x0081e80000100800 */
[----:B0-----:R-:W3:Y:S04]  /*26a10*/  LDL R27, [R1+0x4dc] ;  /* 0x0004dc00011b7983 */ /* 0x001ee80000100800 */
[----:B---3--:R0:W-:Y:S04]  /*26a20*/  STL [R1+0x192c], R27 ;  /* 0x00192c1b01007387 */ /* 0x0081e80000100800 */
[----:B0-----:R-:W3:Y:S04]  /*26a30*/  LDL R27, [R1+0x408] ;  /* 0x00040800011b7983 */ /* 0x001ee80000100800 */
[----:B------:R-:W0:Y:S04]  /*26a40*/  SHFL.BFLY PT, R5, R7, 0x2, 0x1f ;  /* 0x0c401f0007057f89 */ /* 0x000e2800000e0000 */
[----:B------:R-:W0:Y:S04]  /*26a50*/  SHFL.BFLY PT, R4, R3, 0x2, 0x1f ;  /* 0x0c401f0003047f89 */ /* 0x000e2800000e0000 */
[----:B---3--:R3:W-:Y:S04]  /*26a60*/  STL [R1+0x1930], R27 ;  /* 0x0019301b01007387 */ /* 0x0087e80000100800 */
[----:B------:R-:W2:Y:S01]  /*26a70*/  LDL R2, [R1+0x404] ;  /* 0x0004040001027983 */ /* 0x000ea20000100800 */
[----:B0-----:R-:W-:-:S02]  /*26a80*/  FADD R5, R7, R5 ;  /* 0x0000000507057221 */ /* 0x001fc40000000000 */
[----:B------:R-:W-:Y:S01]  /*26a90*/  FADD R3, R3, R4 ;  /* 0x0000000403037221 */ /* 0x000fe20000000000 */
[----:B---3--:R-:W3:Y:S01]  /*26aa0*/  LDL R27, [R1+0x448] ;  /* 0x00044800011b7983 */ /* 0x008ee20000100800 */
[----:B------:R0:W0:Y:S03]  /*26ab0*/  MUFU.EX2 R15, R6 ;  /* 0x00000006000f7308 */ /* 0x0000260000000800 */
[----:B--2---:R2:W-:Y:S04]  /*26ac0*/  STL [R1+0x191c], R2 ;  /* 0x00191c0201007387 */ /* 0x0045e80000100800 */
[----:B------:R-:W3:Y:S04]  /*26ad0*/  LDL R12, [R1+0x4d8] ;  /* 0x0004d800010c7983 */ /* 0x000ee80000100800 */
[----:B------:R-:W3:Y:S04]  /*26ae0*/  LDL R17, [R1+0x4ac] ;  /* 0x0004ac0001117983 */ /* 0x000ee80000100800 */
[----:B--2---:R-:W2:Y:S04]  /*26af0*/  LDL R2, [R1+0x444] ;  /* 0x0004440001027983 */ /* 0x004ea80000100800 */
[----:B------:R-:W2:Y:S04]  /*26b00*/  LDL R20, [R1+0x488] ;  /* 0x0004880001147983 */ /* 0x000ea80000100800 */
[----:B------:R-:W2:Y:S04]  /*26b10*/  LDL R14, [R1+0x464] ;  /* 0x00046400010e7983 */ /* 0x000ea80000100800 */
[----:B------:R-:W2:Y:S04]  /*26b20*/  LDL R28, [R1+0x4d0] ;  /* 0x0004d000011c7983 */ /* 0x000ea80000100800 */
[----:B------:R-:W2:Y:S04]  /*26b30*/  LDL R25, [R1+0x80] ;  /* 0x0000800001197983 */ /* 0x000ea80000100800 */
[----:B------:R-:W2:Y:S04]  /*26b40*/  LDL R16, [R1+0x484] ;  /* 0x0004840001107983 */ /* 0x000ea80000100800 */
[----:B-1----:R1:W-:Y:S04]  /*26b50*/  STL [R1+0x3f8], R13 ;  /* 0x0003f80d01007387 */ /* 0x0023e80000100800 */
[----:B------:R-:W2:Y:S04]  /*26b60*/  LDL R7, [R1+0x4b8] ;  /* 0x0004b80001077983 */ /* 0x000ea80000100800 */
[----:B------:R-:W2:Y:S01]  /*26b70*/  LDL R4, [R1+0x8c] ;  /* 0x00008c0001047983 */ /* 0x000ea20000100800 */
[----:B0-----:R-:W-:-:S03]  /*26b80*/  FMUL R6, R8, 1.4426950216293334961 ;  /* 0x3fb8aa3b08067820 */ /* 0x001fc60000400000 */
[----:B------:R-:W3:Y:S01]  /*26b90*/  LDL R8, [R1+0x88] ;  /* 0x0000880001087983 */ /* 0x000ee20000100800 */
[----:B------:R4:W0:Y:S03]  /*26ba0*/  MUFU.EX2 R10, R6 ;  /* 0x00000006000a7308 */ /* 0x0008260000000800 */
[----:B------:R0:W-:Y:S01]  /*26bb0*/  STL [R1+0x3f4], R15 ;  /* 0x0003f40f01007387 */ /* 0x0001e20000100800 */
[----:B----4-:R-:W-:-:S03]  /*26bc0*/  FADD R6, R18, R19 ;  /* 0x0000001312067221 */ /* 0x010fc60000000000 */
[----:B------:R-:W4:Y:S04]  /*26bd0*/  LDL R19, [R1+0x4a4] ;  /* 0x0004a40001137983 */ /* 0x000f280000100800 */
[----:B------:R-:W3:Y:S01]  /*26be0*/  LDL R18, [R1+0x47c] ;  /* 0x00047c0001127983 */ /* 0x000ee20000100800 */
[----:B--2---:R-:W-:Y:S02]  /*26bf0*/  FADD R7, R7, R4 ;  /* 0x0000000407077221 */ /* 0x004fe40000000000 */
[----:B------:R-:W-:Y:S02]  /*26c00*/  FADD R4, R0, R29 ;  /* 0x0000001d00047221 */ /* 0x000fe40000000000 */
[----:B------:R-:W2:Y:S01]  /*26c10*/  LDL R0, [R1+0x4cc] ;  /* 0x0004cc0001007983 */ /* 0x000ea20000100800 */
[----:B------:R-:W-:-:S03]  /*26c20*/  FADD R9, R9, R7 ;  /* 0x0000000709097221 */ /* 0x000fc60000000000 */
[----:B0-----:R-:W-:Y:S04]  /*26c30*/  STL [R1+0x388], R10 ;  /* 0x0003880a01007387 */ /* 0x001fe80000100800 */
[----:B------:R-:W2:Y:S01]  /*26c40*/  LDL R7, [R1+0x424] ;  /* 0x0004240001077983 */ /* 0x000ea20000100800 */
[----:B------:R-:W-:-:S03]  /*26c50*/  FADD R11, R11, R4 ;  /* 0x000000040b0b7221 */ /* 0x000fc60000000000 */
[----:B------:R-:W3:Y:S01]  /*26c60*/  LDL R4, [R1+0x3f0] ;  /* 0x0003f00001047983 */ /* 0x000ee20000100800 */
[----:B--2---:R-:W-:-:S04]  /*26c70*/  FADD R7, R7, R22 ;  /* 0x0000001607077221 */ /* 0x004fc80000000000 */
[----:B---3--:R-:W-:Y:S02]  /*26c80*/  FADD R7, R27, R7 ;  /* 0x000000071b077221 */ /* 0x008fe40000000000 */
[----:B------:R-:W2:Y:S01]  /*26c90*/  LDL.LU R27, [R1+0x1930] ;  /* 0x00193000011b7983 */ /* 0x000ea20000300800 */
[----:B------:R-:W-:-:S04]  /*26ca0*/  FADD R4, R4, R21 ;  /* 0x0000001504047221 */ /* 0x000fc80000000000 */
[----:B--2---:R-:W-:Y:S02]  /*26cb0*/  FADD R4, R27, R4 ;  /* 0x000000041b047221 */ /* 0x004fe40000000000 */
[----:B------:R-:W2:Y:S01]  /*26cc0*/  LDL.LU R27, [R1+0x192c] ;  /* 0x00192c00011b7983 */ /* 0x000ea20000300800 */
[----:B------:R-:W-:Y:S02]  /*26cd0*/  FADD R8, R8, R6 ;  /* 0x0000000608087221 */ /* 0x000fe40000000000 */
[----:B--2---:R-:W-:Y:S02]  /*26ce0*/  FADD R9, R27, R9 ;  /* 0x000000091b097221 */ /* 0x004fe40000000000 */
[----:B------:R-:W2:Y:S02]  /*26cf0*/  LDL.LU R27, [R1+0x1928] ;  /* 0x00192800011b7983 */ /* 0x000ea40000300800 */
[----:B--2---:R-:W-:Y:S02]  /*26d00*/  FADD R8, R27, R8 ;  /* 0x000000081b087221 */ /* 0x004fe40000000000 */
[----:B------:R-:W2:Y:S01]  /*26d10*/  LDL.LU R27, [R1+0x1924] ;  /* 0x00192400011b7983 */ /* 0x000ea20000300800 */
[----:B------:R-:W-:-:S02]  /*26d20*/  FADD R7, R2, R7 ;  /* 0x0000000702077221 */ /* 0x000fc40000000000 */
[----:B------:R-:W-:Y:S02]  /*26d30*/  FADD R6, R24, R23 ;  /* 0x0000001718067221 */ /* 0x000fe40000000000 */
[----:B--2---:R-:W-:Y:S02]  /*26d40*/  FADD R11, R27, R11 ;  /* 0x0000000b1b0b7221 */ /* 0x004fe40000000000 */
[----:B------:R-:W2:Y:S04]  /*26d50*/  LDL.LU R27, [R1+0x1920] ;  /* 0x00192000011b7983 */ /* 0x000ea80000300800 */
[----:B------:R-:W3:Y:S01]  /*26d60*/  LDL.LU R2, [R1+0x191c] ;  /* 0x00191c0001027983 */ /* 0x000ee20000300800 */
[----:B------:R-:W-:Y:S02]  /*26d70*/  FADD R6, R26, R6 ;  /* 0x000000061a067221 */ /* 0x000fe40000000000 */
[----:B------:R-:W-:-:S02]  /*26d80*/  FADD R9, R12, R9 ;  /* 0x000000090c097221 */ /* 0x000fc40000000000 */
[----:B------:R-:W-:Y:S02]  /*26d90*/  FADD R8, R17, R8 ;  /* 0x0000000811087221 */ /* 0x000fe40000000000 */
[----:B------:R-:W-:Y:S02]  /*26da0*/  FADD R11, R20, R11 ;  /* 0x0000000b140b7221 */ /* 0x000fe40000000000 */
[----:B--2---:R-:W-:Y:S02]  /*26db0*/  FADD R6, R27, R6 ;  /* 0x000000061b067221 */ /* 0x004fe40000000000 */
[----:B---3--:R-:W-:Y:S02]  /*26dc0*/  FADD R4, R2, R4 ;  /* 0x0000000402047221 */ /* 0x008fe40000000000 */
[----:B------:R-:W2:Y:S01]  /*26dd0*/  LDL.LU R2, [R1+0x1918] ;  /* 0x0019180001027983 */ /* 0x000ea20000300800 */
[----:B------:R-:W-:-:S03]  /*26de0*/  FADD R6, R14, R6 ;  /* 0x000000060e067221 */ /* 0x000fc60000000000 */
[----:B------:R-:W3:Y:S04]  /*26df0*/  LDL.LU R12, [R1+0x1914] ;  /* 0x00191400010c7983 */ /* 0x000ee80000300800 */
[----:B------:R-:W3:Y:S04]  /*26e00*/  LDL.LU R17, [R1+0x1910] ;  /* 0x0019100001117983 */ /* 0x000ee80000300800 */
[----:B------:R-:W3:Y:S04]  /*26e10*/  LDL.LU R20, [R1+0x190c] ;  /* 0x00190c0001147983 */ /* 0x000ee80000300800 */
[----:B------:R-:W3:Y:S01]  /*26e20*/  LDL.LU R14, [R1+0x1908] ;  /* 0x00190800010e7983 */ /* 0x000ee20000300800 */
[----:B------:R-:W-:-:S02]  /*26e30*/  FADD R9, R28, R9 ;  /* 0x000000091c097221 */ /* 0x000fc40000000000 */
[----:B------:R-:W-:Y:S02]  /*26e40*/  FADD R8, R25, R8 ;  /* 0x0000000819087221 */ /* 0x000fe40000000000 */
[----:B------:R-:W-:Y:S02]  /*26e50*/  FADD R11, R16, R11 ;  /* 0x0000000b100b7221 */ /* 0x000fe40000000000 */
[----:B------:R-:W-:Y:S02]  /*26e60*/  FADD R9, R0, R9 ;  /* 0x0000000900097221 */ /* 0x000fe40000000000 */
[----:B--2---:R-:W-:-:S04]  /*26e70*/  FADD R4, R2, R4 ;  /* 0x0000000402047221 */ /* 0x004fc80000000000 */
[----:B------:R-:W-:Y:S02]  /*26e80*/  FADD R4, R13, R4 ;  /* 0x000000040d047221 */ /* 0x000fe40000000000 */
[----:B---3--:R-:W-:Y:S02]  /*26e90*/  FADD R7, R14, R7 ;  /* 0x000000070e077221 */ /* 0x008fe40000000000 */
[----:B------:R-:W2:Y:S04]  /*26ea0*/  LDL.LU R14, [R1+0x1904] ;  /* 0x00190400010e7983 */ /* 0x000ea80000300800 */
[----:B------:R-:W3:Y:S01]  /*26eb0*/  LDL.LU R2, [R1+0x1900] ;  /* 0x0019000001027983 */ /* 0x000ee20000300800 */
[----:B------:R-:W-:-:S03]  /*26ec0*/  FADD R7, R20, R7 ;  /* 0x0000000714077221 */ /* 0x000fc60000000000 */
[----:B------:R0:W5:Y:S04]  /*26ed0*/  LDL.LU R28, [R1+0x18fc] ;  /* 0x0018fc00011c7983 */ /* 0x0001680000300800 */
[----:B------:R-:W2:Y:S04]  /*26ee0*/  LDL.LU R25, [R1+0x18f8] ;  /* 0x0018f80001197983 */ /* 0x000ea80000300800 */
[----:B------:R-:W3:Y:S04]  /*26ef0*/  LDL.LU R16, [R1+0x18f4] ;  /* 0x0018f40001107983 */ /* 0x000ee80000300800 */
[----:B------:R0:W5:Y:S04]  /*26f00*/  LDL.LU R20, [R1+0x18f0] ;  /* 0x0018f00001147983 */ /* 0x0001680000300800 */
[----:B-1----:R-:W3:Y:S04]  /*26f10*/  LDL.LU R13, [R1+0x18ec] ;  /* 0x0018ec00010d7983 */ /* 0x002ee80000300800 */
[----:B------:R-:W3:Y:S01]  /*26f20*/  LDL.LU R0, [R1+0x18e8] ;  /* 0x0018e80001007983 */ /* 0x000ee20000300800 */
[----:B------:R-:W-:-:S02]  /*26f30*/  FADD R4, R15, R4 ;  /* 0x000000040f047221 */ /* 0x000fc40000000000 */
[----:B----4-:R-:W-:Y:S02]  /*26f40*/  FADD R8, R19, R8 ;  /* 0x0000000813087221 */ /* 0x010fe40000000000 */
[----:B------:R-:W-:Y:S02]  /*26f50*/  FADD R11, R18, R11 ;  /* 0x0000000b120b7221 */ /* 0x000fe40000000000 */
[----:B------:R-:W-:Y:S02]  /*26f60*/  FADD R7, R17, R7 ;  /* 0x0000000711077221 */ /* 0x000fe40000000000 */
[----:B------:R-:W-:Y:S02]  /*26f70*/  FADD R4, R10, R4 ;  /* 0x000000040a047221 */ /* 0x000fe40000000000 */
[----:B------:R-:W-:Y:S01]  /*26f80*/  FADD R7, R12, R7 ;  /* 0x000000070c077221 */ /* 0x000fe20000000000 */
[----:B------:R-:W1:Y:S01]  /*26f90*/  SHFL.BFLY PT, R17, R5, 0x1, 0x1f ;  /* 0x0c201f0005117f89 */ /* 0x000e6200000e0000 */
[----:B--2---:R-:W-:-:S04]  /*26fa0*/  FADD R6, R25, R6 ;  /* 0x0000000619067221 */ /* 0x004fc80000000000 */
[----:B---3--:R-:W-:Y:S02]  /*26fb0*/  FADD R6, R2, R6 ;  /* 0x0000000602067221 */ /* 0x008fe40000000000 */
[----:B------:R0:W5:Y:S01]  /*26fc0*/  LDL.LU R2, [R1+0x18e4] ;  /* 0x0018e40001027983 */ /* 0x0001620000300800 */
[----:B------:R-:W-:-:S03]  /*26fd0*/  FADD R15, R0, R9 ;  /* 0x00000009000f7221 */ /* 0x000fc60000000000 */
[----:B------:R0:W5:Y:S01]  /*26fe0*/  LDL.LU R0, [R1+0x18e0] ;  /* 0x0018e00001007983 */ /* 0x0001620000300800 */
[----:B------:R-:W-:Y:S02]  /*26ff0*/  FADD R13, R13, R8 ;  /* 0x000000080d0d7221 */ /* 0x000fe40000000000 */
[----:B------:R-:W-:Y:S02]  /*27000*/  FADD R11, R16, R11 ;  /* 0x0000000b100b7221 */ /* 0x000fe40000000000 */
[----:B------:R-:W-:Y:S01]  /*27010*/  FADD R9, R14, R6 ;  /* 0x000000060e097221 */ /* 0x000fe20000000000 */
[----:B------:R-:W2:Y:S04]  /*27020*/  SHFL.BFLY PT, R16, R3, 0x1, 0x1f ;  /* 0x0c201f0003107f89 */ /* 0x000ea800000e0000 */
[----:B------:R-:W3:Y:S04]  /*27030*/  SHFL.BFLY PT, R18, R15, 0x2, 0x1f ;  /* 0x0c401f000f127f89 */ /* 0x000ee800000e0000 */
[----:B------:R-:W4:Y:S04]  /*27040*/  SHFL.BFLY PT, R14, R13, 0x2, 0x1f ;  /* 0x0c401f000d0e7f89 */ /* 0x000f2800000e0000 */
[----:B------:R-:W0:Y:S04]  /*27050*/  SHFL.BFLY PT, R12, R11, 0x2, 0x1f ;  /* 0x0c401f000b0c7f89 */ /* 0x000e2800000e0000 */
[----:B------:R-:W0:Y:S04]  /*27060*/  SHFL.BFLY PT, R10, R9, 0x2, 0x1f ;  /* 0x0c401f00090a7f89 */ /* 0x000e2800000e0000 */
[----:B------:R-:W0:Y:S04]  /*27070*/  SHFL.BFLY PT, R8, R7, 0x2, 0x1f ;  /* 0x0c401f0007087f89 */ /* 0x000e2800000e0000 */
[----:B------:R-:W0:Y:S01]  /*27080*/  SHFL.BFLY PT, R6, R4, 0x2, 0x1f ;  /* 0x0c401f0004067f89 */ /* 0x000e2200000e0000 */
[----:B-1----:R-:W-:-:S02]  /*27090*/  FADD R5, R5, R17 ;  /* 0x0000001105057221 */ /* 0x002fc40000000000 */
[----:B--2---:R-:W-:Y:S02]  /*270a0*/  FADD R3, R3, R16 ;  /* 0x0000001003037221 */ /* 0x004fe40000000000 */
[----:B---3--:R-:W-:Y:S02]  /*270b0*/  FADD R18, R15, R18 ;  /* 0x000000120f127221 */ /* 0x008fe40000000000 */
[----:B----4-:R-:W-:Y:S02]  /*270c0*/  FADD R17, R13, R14 ;  /* 0x0000000e0d117221 */ /* 0x010fe40000000000 */
[----:B0-----:R-:W-:Y:S02]  /*270d0*/  FADD R16, R11, R12 ;  /* 0x0000000c0b107221 */ /* 0x001fe40000000000 */
[----:B------:R-:W-:Y:S02]  /*270e0*/  FADD R15, R9, R10 ;  /* 0x0000000a090f7221 */ /* 0x000fe40000000000 */
[----:B------:R-:W-:-:S02]  /*270f0*/  FADD R14, R7, R8 ;  /* 0x00000008070e7221 */ /* 0x000fc40000000000 */
[----:B------:R-:W-:Y:S01]  /*27100*/  FADD R13, R4, R6 ;  /* 0x00000006040d7221 */ /* 0x000fe20000000000 */
[----:B------:R0:W1:Y:S04]  /*27110*/  SHFL.BFLY PT, R8, R17, 0x1, 0x1f ;  /* 0x0c201f0011087f89 */ /* 0x00006800000e0000 */
[----:B------:R0:W2:Y:S04]  /*27120*/  SHFL.BFLY PT, R4, R18, 0x1, 0x1f ;  /* 0x0c201f0012047f89 */ /* 0x0000a800000e0000 */
[----:B------:R0:W3:Y:S04]  /*27130*/  SHFL.BFLY PT, R9, R16, 0x1, 0x1f ;  /* 0x0c201f0010097f89 */ /* 0x0000e800000e0000 */
[----:B------:R0:W4:Y:S04]  /*27140*/  SHFL.BFLY PT, R10, R15, 0x1, 0x1f ;  /* 0x0c201f000f0a7f89 */ /* 0x00012800000e0000 */
[----:B------:R0:W0:Y:S04]  /*27150*/  SHFL.BFLY PT, R11, R14, 0x1, 0x1f ;  /* 0x0c201f000e0b7f89 */ /* 0x00002800000e0000 */
[----:B------:R0:W0:Y:S01]  /*27160*/  SHFL.BFLY PT, R12, R13, 0x1, 0x1f ;  /* 0x0c201f000d0c7f89 */ /* 0x00002200000e0000 */
[----:B------:R-:W-:Y:S05]  /*27170*/  @P0 BRA `(.L_x_11) ;  /* 0x000000a000000947 */ /* 0x000fea0003800000 */
[----:B------:R-:W4:Y:S02]  /*27180*/  S2R R7, SR_TID.X ;  /* 0x0000000000077919 */ /* 0x000f240000002100 */
[----:B----4-:R-:W-:-:S02]  /*27190*/  LOP3.LUT R19, R7, 0x1c, RZ, 0xc0, !PT ;  /* 0x0000001c07137812 */ /* 0x010fc400078ec0ff */
[----:B------:R-:W-:Y:S02]  /*271a0*/  LOP3.LUT R7, R7, 0x7f, RZ, 0xc0, !PT ;  /* 0x0000007f07077812 */ /* 0x000fe400078ec0ff */
[----:B------:R-:W-:Y:S02]  /*271b0*/  SHF.L.U32 R19, R19, 0x2, RZ ;  /* 0x0000000213137819 */ /* 0x000fe400000006ff */
[----:B------:R-:W-:-:S04]  /*271c0*/  SHF.R.U32.HI R7, RZ, 0x3, R7 ;  /* 0x00000003ff077819 */ /* 0x000fc80000011607 */
[----:B------:R-:W-:-:S04]  /*271d0*/  LOP3.LUT R7, R7, 0xc, RZ, 0xc0, !PT ;  /* 0x0000000c07077812 */ /* 0x000fc800078ec0ff */
[----:B------:R-:W-:Y:S02]  /*271e0*/  IADD3 R7, R19, R7, RZ ;  /* 0x0000000713077210 */ /* 0x000fe40007ffe0ff */
[----:B------:R-:W4:Y:S04]  /*271f0*/  LDL R19, [R1+0x8c4] ;  /* 0x0008c40001137983 */ /* 0x000f280000100800 */
[----:B------:R3:W-:Y:S04]  /*27200*/  STS [R7], R5 ;  /* 0x0000000507007388 */ /* 0x0007e80000000800 */
[----:B----4-:R3:W-:Y:S02]  /*27210*/  STS [R19], R3 ;  /* 0x0000000313007388 */ /* 0x0107e40000000800 */
.L_x_11:
[----:B------:R-:W-:Y:S05]  /*27220*/  BSYNC B0 ;  /* 0x0000000000007941 */ /* 0x000fea0003800000 */
.L_x_10:
[----:B---3--:R-:W3:Y:S04]  /*27230*/  LDL.LU R7, [R1+0x3b4] ;  /* 0x0003b40001077983 */ /* 0x008ee80000300800 */
[----:B------:R-:W3:Y:S04]  /*27240*/  LDL R3, [R1+0x3e4] ;  /* 0x0003e40001037983 */ /* 0x000ee80000100800 */
[----:B----4-:R-:W4:Y:S04]  /*27250*/  LDL R5, [R1+0x3e0] ;  /* 0x0003e00001057983 */ /* 0x010f280000100800 */
[----:B--2---:R-:W2:Y:S04]  /*27260*/  LDL R6, [R1+0x3dc] ;  /* 0x0003dc0001067983 */ /* 0x004ea80000100800 */
[----:B------:R1:W-:Y:S04]  /*27270*/  STL [R1+0x18e8], R21 ;  /* 0x0018e81501007387 */ /* 0x0003e80000100800 */
[----:B-1----:R-:W2:Y:S04]  /*27280*/  LDL.LU R21, [R1+0x40c] ;  /* 0x00040c0001157983 */ /* 0x002ea80000300800 */
[----:B------:R-:W2:Y:S04]  /*27290*/  LDL.LU R19, [R1+0x410] ;  /* 0x0004100001137983 */ /* 0x000ea80000300800 */
[----:B-----5:R1:W-:Y:S04]  /*272a0*/  STL [R1+0x18e4], R2 ;  /* 0x0018e40201007387 */ /* 0x0203e80000100800 */
[----:B-1----:R-:W2:Y:S04]  /*272b0*/  LDL.LU R2, [R1+0x418] ;  /* 0x0004180001027983 */ /* 0x002ea80000300800 */
[----:B------:R1:W-:Y:S04]  /*272c0*/  STL [R1+0x18e0], R0 ;  /* 0x0018e00001007387 */ /* 0x0003e80000100800 */
[----:B-1----:R-:W2:Y:S01]  /*272d0*/  LDL.LU R0, [R1+0x41c] ;  /* 0x00041c0001007983 */ /* 0x002ea20000300800 */
[----:B---3--:R-:W-:-:S04]  /*272e0*/  FADD R3, -R3, R7 ;  /* 0x0000000703037221 */ /* 0x008fc80000000100 */
[----:B------:R-:W-:Y:S02]  /*272f0*/  FMUL R7, R3, 1.4426950216293334961 ;  /* 0x3fb8aa3b03077820 */ /* 0x000fe40000400000 */
[----:B------:R-:W4:Y:S04]  /*27300*/  LDL.LU R3, [R1+0x3ec] ;  /* 0x0003ec0001037983 */ /* 0x000f280000300800 */
[----:B------:R-:W-:Y:S01]  /*27310*/  MUFU.EX2 R7, R7 ;  /* 0x0000000700077308 */ /* 0x000fe20000000800 */
[----:B----4-:R-:W-:-:S04]  /*27320*/  FADD R3, -R5, R3 ;  /* 0x0000000305037221 */ /* 0x010fc80000000100 */
[----:B------:R-:W-:Y:S02]  /*27330*/  FMUL R5, R3, 1.4426950216293334961 ;  /* 0x3fb8aa3b03057820 */ /* 0x000fe40000400000 */
[----:B------:R-:W3:Y:S01]  /*27340*/  LDL.LU R3, [R1+0x3fc] ;  /* 0x0003fc0001037983 */ /* 0x000ee20000300800 */
[----:B--2---:R-:W-:-:S03]  /*27350*/  FADD R19, -R20, R19 ;  /* 0x0000001314137221 */ /* 0x004fc60000000100 */
[----:B------:R-:W-:Y:S01]  /*27360*/  MUFU.EX2 R5, R5 ;  /* 0x0000000500057308 */ /* 0x000fe20000000800 */
[----:B---3--:R-:W-:-:S04]  /*27370*/  FADD R3, -R6, R3 ;  /* 0x0000000306037221 */ /* 0x008fc80000000100 */
[----:B------:R-:W-:Y:S02]  /*27380*/  FMUL R6, R3, 1.4426950216293334961 ;  /* 0x3fb8aa3b03067820 */ /* 0x000fe40000400000 */
[----:B------:R-:W2:Y:S01]  /*27390*/  LDL R3, [R1+0x3d8] ;  /* 0x0003d80001037983 */ /* 0x000ea20000100800 */
[----:B------:R-:W-:Y:S02]  /*273a0*/  FMUL R20, R19, 1.4426950216293334961 ;  /* 0x3fb8aa3b13147820 */ /* 0x000fe40000400000 */
[----:B--2---:R-:W-:Y:S02]  /*273b0*/  FADD R3, -R3, R21 ;  /* 0x0000001503037221 */ /* 0x004fe40000000100 */
[----:B------:R1:W5:Y:S01]  /*273c0*/  LDL.LU R21, [R1+0x18e8] ;  /* 0x0018e80001157983 */ /* 0x0003620000300800 */
[----:B------:R-:W-:Y:S01]  /*273d0*/  MUFU.EX2 R6, R6 ;  /* 0x0000000600067308 */ /* 0x000fe20000000800 */
[----:B------:R-:W-:Y:S02]  /*273e0*/  FMUL R3, R3, 1.4426950216293334961 ;  /* 0x3fb8aa3b03037820 */ /* 0x000fe40000400000 */
[----:B------:R-:W2:Y:S05]  /*273f0*/  LDL.LU R19, [R1+0x414] ;  /* 0x0004140001137983 */ /* 0x000eaa0000300800 */
[----:B------:R-:W-:Y:S01]  /*27400*/  MUFU.EX2 R3, R3 ;  /* 0x0000000300037308 */ /* 0x000fe20000000800 */
[----:B--2---:R-:W-:-:S07]  /*27410*/  FADD R19, -R28, R19 ;  /* 0x000000131c137221 */ /* 0x004fce0000000100 */
[----:B------:R2:W-:Y:S02]  /*27420*/  MUFU.EX2 R28, R20 ;  /* 0x00000014001c7308 */ /* 0x0005e40000000800 */
[----:B--2---:R-:W-:Y:S02]  /*27430*/  FMUL R20, R19, 1.4426950216293334961 ;  /* 0x3fb8aa3b13147820 */ /* 0x004fe40000400000 */
[----:B------:R-:W2:Y:S04]  /*27440*/  LDL R19, [R1+0x3cc] ;  /* 0x0003cc0001137983 */ /* 0x000ea80000100800 */
[----:B------:R-:W3:Y:S01]  /*27450*/  MUFU.EX2 R20, R20 ;  /* 0x0000001400147308 */ /* 0x000ee20000000800 */
[----:B--2---:R-:W-:Y:S02]  /*27460*/  FADD R19, -R19, R2 ;  /* 0x0000000213137221 */ /* 0x004fe40000000100 */
[----:B------:R1:W5:Y:S04]  /*27470*/  LDL.LU R2, [R1+0x18e4] ;  /* 0x0018e40001027983 */ /* 0x0003680000300800 */
[----:B---3--:R2:W-:Y:S02]  /*27480*/  STL [R1+0x3b4], R20 ;  /* 0x0003b41401007387 */ /* 0x0085e40000100800 */
[----:B--2---:R-:W-:-:S02]  /*27490*/  FMUL R20, R19, 1.4426950216293334961 ;  /* 0x3fb8aa3b13147820 */ /* 0x004fc40000400000 */
[----:B------:R-:W2:Y:S04]  /*274a0*/  LDL R19, [R1+0x3c4] ;  /* 0x0003c40001137983 */ /* 0x000ea80000100800 */
[----:B------:R-:W3:Y:S01]  /*274b0*/  MUFU.EX2 R20, R20 ;  /* 0x0000001400147308 */ /* 0x000ee20000000800 */
[----:B------:R-:W-:Y:S01]  /*274c0*/  BSSY B0, `(.L_x_12) ;  /* 0x0000021000007945 */ /* 0x000fe20003800000 */
[----:B------:R-:W-:Y:S01]  /*274d0*/  BSSY B1, `(.L_x_13) ;  /* 0x000001d000017945 */ /* 0x000fe20003800000 */
[----:B------:R-:W-:Y:S02]  /*274e0*/  FADD R4, R18, R4 ;  /* 0x0000000412047221 */ /* 0x000fe40000000000 */
[----:B------:R-:W-:Y:S02]  /*274f0*/  FADD R8, R17, R8 ;  /* 0x0000000811087221 */ /* 0x000fe40000000000 */
[----:B------:R-:W-:-:S02]  /*27500*/  FADD R9, R16, R9 ;  /* 0x0000000910097221 */ /* 0x000fc40000000000 */
[----:B------:R-:W-:Y:S02]  /*27510*/  FADD R10, R15, R10 ;  /* 0x0000000a0f0a7221 */ /* 0x000fe40000000000 */
[----:B0-----:R-:W-:Y:S02]  /*27520*/  FADD R11, R14, R11 ;  /* 0x0000000b0e0b7221 */ /* 0x001fe40000000000 */
[----:B------:R-:W-:Y:S02]  /*27530*/  FADD R12, R13, R12 ;  /* 0x0000000c0d0c7221 */ /* 0x000fe40000000000 */
[----:B--2---:R-:W-:Y:S02]  /*27540*/  FADD R19, -R19, R0 ;  /* 0x0000000013137221 */ /* 0x004fe40000000100 */
[----:B------:R1:W5:Y:S02]  /*27550*/  LDL.LU R0, [R1+0x18e0] ;  /* 0x0018e00001007983 */ /* 0x0003640000300800 */
[----:B------:R-:W-:-:S06]  /*27560*/  FMUL R19, R19, 1.4426950216293334961 ;  /* 0x3fb8aa3b13137820 */ /* 0x000fcc0000400000 */
[----:B------:R-:W0:Y:S01]  /*27570*/  MUFU.EX2 R19, R19 ;  /* 0x0000001300137308 */ /* 0x000e220000000800 */
[----:B---3--:R1:W-:Y:S04]  /*27580*/  STL [R1+0x3b0], R20 ;  /* 0x0003b01401007387 */ /* 0x0083e80000100800 */
[----:B0-----:R1:W-:Y:S01]  /*27590*/  STL [R1+0x394], R19 ;  /* 0x0003941301007387 */ /* 0x0013e20000100800 */
[----:B------:R-:W-:Y:S05]  /*275a0*/  @P0 BRA `(.L_x_14) ;  /* 0x0000005000000947 */ /* 0x000fea0003800000 */
[----:B-1----:R-:W2:Y:S04]  /*275b0*/  LDL R20, [R1+0x8c0] ;  /* 0x0008c00001147983 */ /* 0x002ea80000100800 */
[----:B--2---:R0:W-:Y:S01]  /*275c0*/  STS [R20], R4 ;  /* 0x0000000414007388 */ /* 0x0041e20000000800 */
[----:B------:R-:W-:Y:S05]  /*275d0*/  @P0 BRA `(.L_x_15) ;  /* 0x0000005000000947 */ /* 0x000fea0003800000 */
[----:B0-----:R-:W2:Y:S04]  /*275e0*/  LDL R20, [R1+0x8bc] ;  /* 0x0008bc0001147983 */ /* 0x001ea80000100800 */
[----:B--2---:R0:W-:Y:S02]  /*275f0*/  STS [R20], R8 ;  /* 0x0000000814007388 */ /* 0x0041e40000000800 */
.L_x_14:
[----:B------:R-:W-:Y:S05]  /*27600*/  @P0 BRA `(.L_x_16) ;  /* 0x0000005000000947 */ /* 0x000fea0003800000 */
[----:B------:R-:W2:Y:S04]  /*27610*/  LDL R4, [R1+0x8b8] ;  /* 0x0008b80001047983 */ /* 0x000ea80000100800 */
[----:B--2---:R2:W-:Y:S02]  /*27620*/  STS [R4], R9 ;  /* 0x0000000904007388 */ /* 0x0045e40000000800 */
.L_x_15:
[----:B------:R-:W-:Y:S05]  /*27630*/  @P0 BRA `(.L_x_17) ;  /* 0x0000006000000947 */ /* 0x000fea0003800000 */
[----:B0-2---:R-:W2:Y:S04]  /*27640*/  LDL R4, [R1+0x8b4] ;  /* 0x0008b40001047983 */ /* 0x005ea80000100800 */
[----:B--2---:R0:W-:Y:S02]  /*27650*/  STS [R4], R10 ;  /* 0x0000000a04007388 */ /* 0x0041e40000000800 */
.L_x_16:
[----:B------:R-:W-:Y:S01]  /*27660*/  @P0 BREAK B1 ;  /* 0x0000000000010942 */ /* 0x000fe20003800000 */
[----:B------:R-:W-:Y:S05]  /*27670*/  @P0 BRA `(.L_x_18) ;  /* 0x0000005000000947 */ /* 0x000fea0003800000 */
[----:B0-----:R-:W2:Y:S04]  /*27680*/  LDL R4, [R1+0x8b0] ;  /* 0x0008b00001047983 */ /* 0x001ea80000100800 */
[----:B--2---:R0:W-:Y:S02]  /*27690*/  STS [R4], R11 ;  /* 0x0000000b04007388 */ /* 0x0041e40000000800 */
.L_x_17:
[----:B------:R-:W-:Y:S05]  /*276a0*/  BSYNC B1 ;  /* 0x0000000000017941 */ /* 0x000fea0003800000 */
.L_x_13:
[----:B0-2---:R-:W2:Y:S04]  /*276b0*/  LDL R4, [R1+0x8ac] ;  /* 0x0008ac0001047983 */ /* 0x005ea80000100800 */
[----:B--2---:R0:W-:Y:S02]  /*276c0*/  @!P0 STS [R4], R12 ;  /* 0x0000000c04008388 */ /* 0x0041e40000000800 */
.L_x_18:
[----:B------:R-:W-:Y:S05]  /*276d0*/  BSYNC B0 ;  /* 0x0000000000007941 */ /* 0x000fea0003800000 */
.L_x_12:
[----:B------:R-:W-:Y:S01]  /*276e0*/  WARPSYNC 0xffffffff ;  /* 0xffffffff00007948 */ /* 0x000fe20003800000 */
[----:B-1----:R-:W2:Y:S04]  /*276f0*/  LDL.64 R18, [R1+0x1098] ;  /* 0x0010980001127983 */ /* 0x002ea80000100a00 */
[----:B------:R-:W3:Y:S04]  /*27700*/  LDL.64 R14, [R1+0x1090] ;  /* 0x00109000010e7983 */ /* 0x000ee80000100a00 */
[----:B------:R-:W4:Y:S04]  /*27710*/  LDL.64 R16, [R1+0x1088] ;  /* 0x0010880001107983 */ /* 0x000f280000100a00 */
[----:B------:R-:W-:Y:S04]  /*27720*/  STL [R1+0x2a3c], R29 ;  /* 0x002a3c1d01007387 */ /* 0x000fe80000100800 */
[----:B------:R-:W-:Y:S04]  /*27730*/  STL [R1+0x2a38], R24 ;  /* 0x002a381801007387 */ /* 0x000fe80000100800 */
[----:B------:R-:W-:Y:S04]  /*27740*/  STL [R1+0x2a34], R23 ;  /* 0x002a341701007387 */ /* 0x000fe80000100800 */
[----:B------:R-:W-:Y:S04]  /*27750*/  STL [R1+0x2a30], R27 ;  /* 0x002a301b01007387 */ /* 0x000fe80000100800 */
[----:B------:R1:W-:Y:S04]  /*27760*/  STL [R1+0x2a2c], R26 ;  /* 0x002a2c1a01007387 */ /* 0x0003e80000100800 */
[----:B-1----:R-:W2:Y:S04]  /*27770*/  LDL.64 R26, [R1+0x10a0] ;  /* 0x0010a000011a7983 */ /* 0x002ea80000100a00 */
[----:B------:R1:W-:Y:S04]  /*27780*/  STL [R1+0x2a28], R25 ;  /* 0x002a281901007387 */ /* 0x0003e80000100800 */
[----:B0-----:R-:W0:Y:S04]  /*27790*/  S2R R4, SR_TID.X ;  /* 0x0000000000047919 */ /* 0x001e280000002100 */
[----:B-1----:R-:W2:Y:S04]  /*277a0*/  LDL.64 R24, [R1+0x10a8] ;  /* 0x0010a80001187983 */ /* 0x002ea80000100a00 */
[----:B------:R1:W-:Y:S04]  /*277b0*/  STL [R1+0x2a24], R22 ;  /* 0x002a241601007387 */ /* 0x0003e80000100800 */
[----:B-----5:R-:W-:Y:S04]  /*277c0*/  STL [R1+0x2a20], R21 ;  /* 0x002a201501007387 */ /* 0x020fe80000100800 */
[----:B------:R-:W2:Y:S04]  /*277d0*/  LDL.64 R12, [R1+0x10b0] ;  /* 0x0010b000010c7983 */ /* 0x000ea80000100a00 */
[----:B-1----:R-:W2:Y:S01]  /*277e0*/  LDL.64 R22, [R1+0x10b8] ;  /* 0x0010b80001167983 */ /* 0x002ea20000100a00 */
[----:B0-----:R-:W-:-:S03]  /*277f0*/  LOP3.LUT R20, R4, 0x7f, RZ, 0xc0, !PT ;  /* 0x0000007f04147812 */ /* 0x001fc600078ec0ff */
[----:B------:R0:W-:Y:S04]  /*27800*/  STL [R1+0x2a1c], R28 ;  /* 0x002a1c1c01007387 */ /* 0x0001e80000100800 */
[----:B------:R-:W-:Y:S06]  /*27810*/  BAR.SYNC.DEFER_BLOCKING 0x0 ;  /* 0x0000000000007b1d */ /* 0x000fec0000010000 */
[----:B0-----:R-:W2:Y:S04]  /*27820*/  LDL.64 R28, [R1+0x398] ;  /* 0x00039800011c7983 */ /* 0x001ea80000100a00 */
[----:B------:R-:W0:Y:S04]  /*27830*/  LDS R9, [R20.X4] ;  /* 0x0000000014097984 */ /* 0x000e280000004800 */
[----:B------:R-:W1:Y:S04]  /*27840*/  LDS R4, [R20.X4+0x200] ;  /* 0x0002000014047984 */ /* 0x000e680000004800 */
[----:B0-----:R-:W0:Y:S04]  /*27850*/  SHFL.BFLY PT, R10, R9, 0x2, 0x1f ;  /* 0x0c401f00090a7f89 */ /* 0x001e2800000e0000 */
[----:B-1----:R-:W1:Y:S01]  /*27860*/  SHFL.BFLY PT, R8, R4, 0x2, 0x1f ;  /* 0x0c401f0004087f89 */ /* 0x002e6200000e0000 */
[----:B0-----:R-:W-:-:S02]  /*27870*/  FADD R10, R9, R10 ;  /* 0x0000000a090a7221 */ /* 0x001fc40000000000 */
[----:B-1----:R-:W-:-:S03]  /*27880*/  FADD R4, R4, R8 ;  /* 0x0000000804047221 */ /* 0x002fc60000000000 */
[----:B------:R-:W0:Y:S04]  /*27890*/  SHFL.BFLY PT, R9, R10, 0x1, 0x1f ;  /* 0x0c201f000a097f89 */ /* 0x000e2800000e0000 */
[----:B------:R-:W1:Y:S01]  /*278a0*/  SHFL.BFLY PT, R8, R4, 0x1, 0x1f ;  /* 0x0c201f0004087f89 */ /* 0x000e6200000e0000 */
[----:B0-----:R-:W-:Y:S02]  /*278b0*/  FADD R9, R10, R9 ;  /* 0x000000090a097221 */ /* 0x001fe40000000000 */
[----:B-1----:R-:W-:-:S03]  /*278c0*/  FADD R4, R4, R8 ;  /* 0x0000000804047221 */ /* 0x002fc60000000000 */
[----:B------:R2:W-:Y:S04]  /*278d0*/  @!P0 STS [R20.X4], R9 ;  /* 0x0000000914008388 */ /* 0x0005e80000004800 */
[----:B------:R-:W-:Y:S04]  /*278e0*/  @!P0 STS [R20.X4+0x200], R4 ;  /* 0x0002000414008388 */ /* 0x000fe80000004800 */
[----:B------:R0:W-:Y:S01]  /*278f0*/  STL [R1+0x19a0], R0 ;  /* 0x0019a00001007387 */ /* 0x0001e20000100800 */
[----:B--2---:R-:W-:-:S03]  /*27900*/  IMAD.WIDE R8, R2, 0x2, R28 ;  /* 0x0000000202087825 */ /* 0x004fc600078e021c */
[----:B------:R-:W-:Y:S01]  /*27910*/  BAR.SYNC.DEFER_BLOCKING 0x0 ;  /* 0x0000000000007b1d */ /* 0x000fe20000010000 */
[----:B------:R-:W-:-:S05]  /*27920*/  IMAD.WIDE R10, R2, 0x2, R22 ;  /* 0x00000002020a7825 */ /* 0x000fca00078e0216 */
[----:B------:R-:W2:Y:S01]  /*27930*/  LDL.64 R28, [R1+0x1060] ;  /* 0x00106000011c7983 */ /* 0x000ea20000100a00 */
[----:B------:R-:W-:-:S03]  /*27940*/  IMAD.WIDE R12, R2, 0x2, R12 ;  /* 0x00000002020c7825 */ /* 0x000fc600078e020c */
[----:B------:R-:W2:Y:S04]  /*27950*/  LDL.64 R22, [R1+0x1048] ;  /* 0x0010480001167983 */ /* 0x000ea80000100a00 */
[----:B0-----:R0:W2:Y:S04]  /*27960*/  LDG.E.U16 R0, [R8.64] ;  /* 0x0000000608007981 */ /* 0x0010a8000c1e1500 */
[----:B------:R1:W2:Y:S04]  /*27970*/  LDG.E.U16 R20, [R10.64] ;  /* 0x000000060a147981 */ /* 0x0002a8000c1e1500 */
[----:B------:R3:W2:Y:S01]  /*27980*/  LDG.E.U16 R21, [R12.64] ;  /* 0x000000060c157981 */ /* 0x0006a2000c1e1500 */
[----:B0-----:R-:W-:-:S03]  /*27990*/  IMAD.WIDE R8, R2, 0x2, R24 ;  /* 0x0000000202087825 */ /* 0x001fc600078e0218 */
[----:B------:R-:W2:Y:S01]  /*279a0*/  LDL.64 R24, [R1+0x1050] ;  /* 0x0010500001187983 */ /* 0x000ea20000100a00 */
[----:B-1----:R-:W-:-:S03]  /*279b0*/  IMAD.WIDE R10, R2, 0x2, R26 ;  /* 0x00000002020a7825 */ /* 0x002fc600078e021a */
[----:B------:R-:W2:Y:S01]  /*279c0*/  LDL.64 R26, [R1+0x1058] ;  /* 0x00105800011a7983 */ /* 0x000ea20000100a00 */
[----:B---3--:R-:W-:-:S03]  /*279d0*/  IMAD.WIDE R12, R2, 0x2, R18 ;  /* 0x00000002020c7825 */ /* 0x008fc600078e0212 */
[----:B------:R0:W3:Y:S04]  /*279e0*/  LDG.E.U16 R19, [R10.64] ;  /* 0x000000060a137981 */ /* 0x0000e8000c1e1500 */
[----:B------:R1:W3:Y:S04]  /*279f0*/  LDG.E.U16 R18, [R8.64] ;  /* 0x0000000608127981 */ /* 0x0002e8000c1e1500 */
[----:B------:R4:W3:Y:S01]  /*27a00*/  LDG.E.U16 R4, [R12.64] ;  /* 0x000000060c047981 */ /* 0x0008e2000c1e1500 */
[----:B------:R-:W-:-:S03]  /*27a10*/  IMAD.WIDE R14, R2, 0x2, R14 ;  /* 0x00000002020e7825 */ /* 0x000fc600078e020e */
[----:B0-----:R-:W3:Y:S04]  /*27a20*/  LDL.64 R10, [R1+0x1078] ;  /* 0x00107800010a7983 */ /* 0x001ee80000100a00 */
[----:B-1----:R-:W3:Y:S04]  /*27a30*/  LDL.64 R8, [R1+0x1080] ;  /* 0x0010800001087983 */ /* 0x002ee80000100a00 */
[----:B----4-:R-:W4:Y:S01]  /*27a40*/  LDL.64 R12, [R1+0x1070] ;  /* 0x00107000010c7983 */ /* 0x010f220000100a00 */
[----:B------:R-:W-:-:S03]  /*27a50*/  IMAD.WIDE R16, R2, 0x2, R16 ;  /* 0x0000000202107825 */ /* 0x000fc600078e0210 */
[----:B--2---:R0:W-:Y:S04]  /*27a60*/  STL [R1+0x82c], R0 ;  /* 0x00082c0001007387 */ /* 0x0041e80000100800 */
[----:B0-----:R0:W2:Y:S04]  /*27a70*/  LDG.E.U16 R0, [R14.64] ;  /* 0x000000060e007981 */ /* 0x0010a8000c1e1500 */
[----:B0-----:R-:W2:Y:S04]  /*27a80*/  LDL.64 R14, [R1+0x1068] ;  /* 0x00106800010e7983 */ /* 0x001ea80000100a00 */
[----:B------:R-:W-:Y:S04]  /*27a90*/  STL [R1+0x824], R21 ;  /* 0x0008241501007387 */ /* 0x000fe80000100800 */
[----:B------:R0:W-:Y:S04]  /*27aa0*/  STL [R1+0x828], R20 ;  /* 0x0008281401007387 */ /* 0x0001e80000100800 */
[----:B0-----:R-:W2:Y:S04]  /*27ab0*/  LDL.64 R20, [R1+0x1040] ;  /* 0x0010400001147983 */ /* 0x001ea80000100a00 */
[----:B---3--:R-:W-:Y:S04]  /*27ac0*/  STL [R1+0x81c], R19 ;  /* 0x00081c1301007387 */ /* 0x008fe80000100800 */
[----:B------:R0:W-:Y:S04]  /*27ad0*/  STL [R1+0x820], R18 ;  /* 0x0008201201007387 */ /* 0x0001e80000100800 */
[----:B0-----:R-:W3:Y:S04]  /*27ae0*/  LDL.64 R18, [R1+0x1038] ;  /* 0x0010380001127983 */ /* 0x001ee80000100a00 */
[----:B------:R0:W-:Y:S04]  /*27af0*/  STL [R1+0x818], R4 ;  /* 0x0008180401007387 */ /* 0x0001e80000100800 */
[----:B0-----:R0:W3:Y:S01]  /*27b00*/  LDG.E.U16 R4, [R16.64] ;  /* 0x0000000610047981 */ /* 0x0010e2000c1e1500 */
[----:B------:R-:W-:-:S04]  /*27b10*/  IMAD.WIDE R8, R2, 0x2, R8 ;  /* 0x0000000202087825 */ /* 0x000fc800078e0208 */
[C---:B----4-:R-:W-:Y:S02]  /*27b20*/  IMAD.WIDE R12, R2.reuse, 0x2, R12 ;  /* 0x00000002020c7825 */ /* 0x050fe400078e020c */
[----:B------:R-:W4:Y:S02]  /*27b30*/  LDG.E.U16 R9, [R8.64] ;  /* 0x0000000608097981 */ /* 0x000f24000c1e1500 */
[----:B------:R-:W-:-:S04]  /*27b40*/  IMAD.WIDE R10, R2, 0x2, R10 ;  /* 0x00000002020a7825 */ /* 0x000fc800078e020a */
[C---:B0-----:R-:W-:Y:S02]  /*27b50*/  IMAD.WIDE R16, R2.reuse, 0x2, R28 ;  /* 0x0000000202107825 */ /* 0x041fe400078e021c */
[----:B------:R0:W4:Y:S04]  /*27b60*/  LDG.E.U16 R29, [R12.64] ;  /* 0x000000060c1d7981 */ /* 0x000128000c1e1500 */
[----:B------:R1:W4:Y:S04]  /*27b70*/  LDG.E.U16 R28, [R10.64] ;  /* 0x000000060a1c7981 */ /* 0x000328000c1e1500 */
[----:B--2---:R2:W-:Y:S01]  /*27b80*/  STL [R1+0x814], R0 ;  /* 0x0008140001007387 */ /* 0x0045e20000100800 */
[----:B------:R-:W-:-:S05]  /*27b90*/  IMAD.WIDE R14, R2, 0x2, R14 ;  /* 0x00000002020e7825 */ /* 0x000fca00078e020e */
[----:B--2---:R3:W2:Y:S04]  /*27ba0*/  LDG.E.U16 R0, [R14.64] ;  /* 0x000000060e007981 */ /* 0x0046a8000c1e1500 */
[----:B---3--:R3:W-:Y:S04]  /*27bb0*/  STL [R1+0x810], R4 ;  /* 0x0008100401007387 */ /* 0x0087e80000100800 */
[----:B---3--:R3:W2:Y:S01]  /*27bc0*/  LDG.E.U16 R4, [R16.64] ;  /* 0x0000000610047981 */ /* 0x0086a2000c1e1500 */
[----:B-1----:R-:W-:-:S03]  /*27bd0*/  IMAD.WIDE R10, R2, 0x2, R24 ;  /* 0x00000002020a7825 */ /* 0x002fc600078e0218 */
[----:B----4-:R1:W-:Y:S01]  /*27be0*/  STL [R1+0x80c], R9 ;  /* 0x00080c0901007387 */ /* 0x0103e20000100800 */
[----:B0-----:R-:W-:-:S03]  /*27bf0*/  IMAD.WIDE R12, R2, 0x2, R22 ;  /* 0x00000002020c7825 */ /* 0x001fc600078e0216 */
[----:B------:R-:W-:Y:S01]  /*27c00*/  STL [R1+0x804], R29 ;  /* 0x0008041d01007387 */ /* 0x000fe20000100800 */
[----:B---3--:R-:W-:-:S04]  /*27c10*/  IMAD.WIDE R16, R2, 0x2, R18 ;  /* 0x0000000202107825 */ /* 0x008fc800078e0212 */
[C---:B-1----:R-:W-:Y:S01]  /*27c20*/  IMAD.WIDE R8, R2.reuse, 0x2, R26 ;  /* 0x0000000202087825 */ /* 0x042fe200078e021a */
[----:B------:R0:W-:Y:S04]  /*27c30*/  STL [R1+0x808], R28 ;  /* 0x0008081c01007387 */ /* 0x0001e80000100800 */
[----:B------:R1:W3:Y:S04]  /*27c40*/  LDG.E.U16 R18, [R8.64] ;  /* 0x0000000608127981 */ /* 0x0002e8000c1e1500 */
[----:B------:R4:W3:Y:S04]  /*27c50*/  LDG.E.U16 R19, [R10.64] ;  /* 0x000000060a137981 */ /* 0x0008e8000c1e1500 */
[----:B0-----:R-:W3:Y:S04]  /*27c60*/  LDL.64 R28, [R1+0x1010] ;  /* 0x00101000011c7983 */ /* 0x001ee80000100a00 */
[----:B-1----:R-:W3:Y:S04]  /*27c70*/  LDL.64 R8, [R1+0x1030] ;  /* 0x0010300001087983 */ /* 0x002ee80000100a00 */
[----:B----4-:R-:W4:Y:S01]  /*27c80*/  LDL.64 R10, [R1+0x1028] ;  /* 0x00102800010a7983 */ /* 0x010f220000100a00 */
[----:B------:R-:W-:-:S03]  /*27c90*/  IMAD.WIDE R14, R2, 0x2, R20 ;  /* 0x00000002020e7825 */ /* 0x000fc600078e0214 */
[----:B--2---:R0:W-:Y:S04]  /*27ca0*/  STL [R1+0x800], R0 ;  /* 0x0008000001007387 */ /* 0x0041e80000100800 */
[----:B------:R-:W2:Y:S04]  /*27cb0*/  LDL.64 R26, [R1+0x1008] ;  /* 0x00100800011a7983 */ /* 0x000ea80000100a00 */
[----:B------:R-:W2:Y:S04]  /*27cc0*/  LDL.64 R24, [R1+0x1000] ;  /* 0x0010000001187983 */ /* 0x000ea80000100a00 */
[----:B0-----:R0:W2:Y:S04]  /*27cd0*/  LDG.E.U16 R0, [R12.64] ;  /* 0x000000060c007981 */ /* 0x0010a8000c1e1500 */
[----:B------:R-:W2:Y:S04]  /*27ce0*/  LDL.64 R22, [R1+0xff8] ;  /* 0x000ff80001167983 */ /* 0x000ea80000100a00 */
[----:B0-----:R-:W2:Y:S04]  /*27cf0*/  LDL.64 R12, [R1+0x1020] ;  /* 0x00102000010c7983 */ /* 0x001ea80000100a00 */
[----:B------:R0:W-:Y:S04]  /*27d00*/  STL [R1+0x7fc], R4 ;  /* 0x0007fc0401007387 */ /* 0x0001e80000100800 */
[----:B------:R-:W2:Y:S04]  /*27d10*/  LDL.64 R20, [R1+0xff0] ;  /* 0x000ff00001147983 */ /* 0x000ea80000100a00 */
[----:B0-----:R0:W2:Y:S04]  /*27d20*/  LDG.E.U16 R4, [R14.64] ;  /* 0x000000060e047981 */ /* 0x0010a8000c1e1500 */
[----:B0-----:R-:W2:Y:S04]  /*27d30*/  LDL.64 R14, [R1+0x1018] ;  /* 0x00101800010e7983 */ /* 0x001ea80000100a00 */
[----:B---3--:R-:W-:Y:S04]  /*27d40*/  STL [R1+0x7f4], R19 ;  /* 0x0007f41301007387 */ /* 0x008fe80000100800 */
[----:B------:R0:W-:Y:S04]  /*27d50*/  STL [R1+0x7f8], R18 ;  /* 0x0007f81201007387 */ /* 0x0001e80000100800 */
[----:B0-----:R-:W3:Y:S01]  /*27d60*/  LDL.64 R18, [R1+0xfe8] ;  /* 0x000fe80001127983 */ /* 0x001ee20000100a00 */
[----:B------:R-:W-:-:S04]  /*27d70*/  IMAD.WIDE R8, R2, 0x2, R8 ;  /* 0x0000000202087825 */ /* 0x000fc800078e0208 */
[C---:B----4-:R-:W-:Y:S02]  /*27d80*/  IMAD.WIDE R10, R2.reuse, 0x2, R10 ;  /* 0x00000002020a7825 */ /* 0x050fe400078e020a */
[----:B------:R-:W4:Y:S04]  /*27d90*/  LDG.E.U16 R9, [R8.64] ;  /* 0x0000000608097981 */ /* 0x000f28000c1e1500 */
[----:B--2---:R0:W-:Y:S04]  /*27da0*/  STL [R1+0x7f0], R0 ;  /* 0x0007f00001007387 */ /* 0x0041e80000100800 */
[----:B0-----:R0:W2:Y:S01]  /*27db0*/  LDG.E.U16 R0, [R16.64] ;  /* 0x0000000610007981 */ /* 0x0010a2000c1e1500 */
[----:B------:R-:W-:-:S04]  /*27dc0*/  IMAD.WIDE R12, R2, 0x2, R12 ;  /* 0x00000002020c7825 */ /* 0x000fc800078e020c */
[C---:B0-----:R-:W-:Y:S02]  /*27dd0*/  IMAD.WIDE R16, R2.reuse, 0x2, R28 ;  /* 0x0000000202107825 */ /* 0x041fe400078e021c */
[----:B------:R0:W3:Y:S04]  /*27de0*/  LDG.E.U16 R29, [R12.64] ;  /* 0x000000060c1d7981 */ /* 0x0000e8000c1e1500 */
[----:B------:R1:W3:Y:S04]  /*27df0*/  LDG.E.U16 R28, [R10.64] ;  /* 0x000000060a1c7981 */ /* 0x0002e8000c1e1500 */
[----:B------:R0:W-:Y:S01]  /*27e00*/  STL [R1+0x7ec], R4 ;  /* 0x0007ec0401007387 */ /* 0x0001e20000100800 */
[----:B------:R-:W-:-:S05]  /*27e10*/  IMAD.WIDE R14, R2, 0x2, R14 ;  /* 0x00000002020e7825 */ /* 0x000fca00078e020e */
[----:B0-----:R-:W3:Y:S01]  /*27e20*/  LDG.E.U16 R4, [R14.64] ;  /* 0x000000060e047981 */ /* 0x001ee2000c1e1500 */
[----:B-1----:R-:W-:-:S04]  /*27e30*/  IMAD.WIDE R10, R2, 0x2, R24 ;  /* 0x00000002020a7825 */ /* 0x002fc800078e0218 */
[C---:B------:R-:W-:Y:S01]  /*27e40*/  IMAD.WIDE R12, R2.reuse, 0x2, R22 ;  /* 0x00000002020c7825 */ /* 0x040fe200078e0216 */
[----:B--2---:R0:W-:Y:S04]  /*27e50*/  STL [R1+0x7e8], R0 ;  /* 0x0007e80001007387 */ /* 0x0041e80000100800 */
[----:B0-----:R0:W2:Y:S04]  /*27e60*/  LDG.E.U16 R0, [R16.64] ;  /* 0x0000000610007981 */ /* 0x0010a8000c1e1500 */
[----:B----4-:R1:W-:Y:S04]  /*27e70*/  STL [R1+0x7e4], R9 ;  /* 0x0007e40901007387 */ /* 0x0103e80000100800 */
[----:B---3--:R-:W-:Y:S01]  /*27e80*/  STL [R1+0x7dc], R29 ;  /* 0x0007dc1d01007387 */ /* 0x008fe20000100800 */
[----:B0-----:R-:W-:-:S04]  /*27e90*/  IMAD.WIDE R16, R2, 0x2, R18 ;  /* 0x0000000202107825 */ /* 0x001fc800078e0212 */
[C---:B-1----:R-:W-:Y:S01]  /*27ea0*/  IMAD.WIDE R8, R2.reuse, 0x2, R26 ;  /* 0x0000000202087825 */ /* 0x042fe200078e021a */
[----:B------:R0:W-:Y:S04]  /*27eb0*/  STL [R1+0x7e0], R28 ;  /* 0x0007e01c01007387 */ /* 0x0001e80000100800 */
[----:B------:R1:W3:Y:S04]  /*27ec0*/  LDG.E.U16 R18, [R8.64] ;  /* 0x0000000608127981 */ /* 0x0002e8000c1e1500 */
[----:B------:R4:W3:Y:S04]  /*27ed0*/  LDG.E.U16 R19, [R10.64] ;  /* 0x000000060a137981 */ /* 0x0008e8000c1e1500 */
[----:B0-----:R-:W3:Y:S04]  /*27ee0*/  LDL.64 R28, [R1+0xfc0] ;  /* 0x000fc000011c7983 */ /* 0x001ee80000100a00 */
[----:B-1----:R-:W3:Y:S04]  /*27ef0*/  LDL.64 R8, [R1+0xfe0] ;  /* 0x000fe00001087983 */ /* 0x002ee80000100a00 */
[----:B----4-:R-:W4:Y:S04]  /*27f00*/  LDL.64 R10, [R1+0xfd8] ;  /* 0x000fd800010a7983 */ /* 0x010f280000100a00 */
[----:B------:R0:W-:Y:S01]  /*27f10*/  STL [R1+0x7d8], R4 ;  /* 0x0007d80401007387 */ /* 0x0001e20000100800 */
[----:B------:R-:W-:-:S03]  /*27f20*/  IMAD.WIDE R14, R2, 0x2, R20 ;  /* 0x00000002020e7825 */ /* 0x000fc600078e0214 */
[----:B------:R-:W4:Y:S04]  /*27f30*/  LDL.64 R26, [R1+0xfb8] ;  /* 0x000fb800011a7983 */ /* 0x000f280000100a00 */
[----:B------:R-:W4:Y:S04]  /*27f40*/  LDL.64 R24, [R1+0xfb0] ;  /* 0x000fb00001187983 */ /* 0x000f280000100a00 */
[----:B0-----:R0:W4:Y:S04]  /*27f50*/  LDG.E.U16 R4, [R12.64] ;  /* 0x000000060c047981 */ /* 0x001128000c1e1500 */
[----:B------:R-:W4:Y:S04]  /*27f60*/  LDL.64 R22, [R1+0xfa8] ;  /* 0x000fa80001167983 */ /* 0x000f280000100a00 */
[----:B0-----:R-:W4:Y:S04]  /*27f70*/  LDL.64 R12, [R1+0xfd0] ;  /* 0x000fd000010c7983 */ /* 0x001f280000100a00 */
[----:B--2---:R0:W-:Y:S04]  /*27f80*/  STL [R1+0x7d4], R0 ;  /* 0x0007d40001007387 */ /* 0x0041e80000100800 */
[----:B------:R-:W2:Y:S04]  /*27f90*/  LDL.64 R20, [R1+0xfa0] ;  /* 0x000fa00001147983 */ /* 0x000ea80000100a00 */
[----:B0-----:R0:W2:Y:S04]  /*27fa0*/  LDG.E.U16 R0, [R14.64] ;  /* 0x000000060e007981 */ /* 0x0010a8000c1e1500 */
[----:B0-----:R-:W2:Y:S04]  /*27fb0*/  LDL.64 R14, [R1+0xfc8] ;  /* 0x000fc800010e7983 */ /* 0x001ea80000100a00 */
[----:B---3--:R-:W-:Y:S04]  /*27fc0*/  STL [R1+0x7cc], R19 ;  /* 0x0007cc1301007387 */ /* 0x008fe80000100800 */
[----:B------:R0:W-:Y:S04]  /*27fd0*/  STL [R1+0x7d0], R18 ;  /* 0x0007d01201007387 */ /* 0x0001e80000100800 */
[----:B0-----:R-:W3:Y:S04]  /*27fe0*/  LDL.64 R18, [R1+0xf98] ;  /* 0x000f980001127983 */ /* 0x001ee80000100a00 */
[----:B----4-:R0:W-:Y:S04]  /*27ff0*/  STL [R1+0x7c8], R4 ;  /* 0x0007c80401007387 */ /* 0x0101e80000100800 */
[----:B0-----:R0:W4:Y:S01]  /*28000*/  LDG.E.U16 R4, [R16.64] ;  /* 0x0000000610047981 */ /* 0x001122000c1e1500 */
[----:B------:R-:W-:-:S04]  /*28010*/  IMAD.WIDE R8, R2, 0x2, R8 ;  /* 0x0000000202087825 */ /* 0x000fc800078e0208 */
[C---:B------:R-:W-:Y:S02]  /*28020*/  IMAD.WIDE R12, R2.reuse, 0x2, R12 ;  /* 0x00000002020c7825 */ /* 0x040fe400078e020c */
[----:B------:R-:W3:Y:S02]  /*28030*/  LDG.E.U16 R9, [R8.64] ;  /* 0x0000000608097981 */ /* 0x000ee4000c1e1500 */
[----:B------:R-:W-:-:S04]  /*28040*/  IMAD.WIDE R10, R2, 0x2, R10 ;  /* 0x00000002020a7825 */ /* 0x000fc800078e020a */
[C---:B0-----:R-:W-:Y:S02]  /*28050*/  IMAD.WIDE R16, R2.reuse, 0x2, R28 ;  /* 0x0000000202107825 */ /* 0x041fe400078e021c */
[----:B------:R0:W3:Y:S04]  /*28060*/  LDG.E.U16 R29, [R12.64] ;  /* 0x000000060c1d7981 */ /* 0x0000e8000c1e1500 */
[----:B------:R1:W3:Y:S04]  /*28070*/  LDG.E.U16 R28, [R10.64] ;  /* 0x000000060a1c7981 */ /* 0x0002e8000c1e1500 */
[----:B--2---:R2:W-:Y:S01]  /*28080*/  STL [R1+0x7c4], R0 ;  /* 0x0007c40001007387 */ /* 0x0045e20000100800 */
[----:B------:R-:W-:-:S05]  /*28090*/  IMAD.WIDE R14, R2, 0x2, R14 ;  /* 0x00000002020e7825 */ /* 0x000fca00078e020e */
[----:B--2---:R3:W2:Y:S04]  /*280a0*/  LDG.E.U16 R0, [R14.64] ;  /* 0x000000060e007981 */ /* 0x0046a8000c1e1500 */
[----:B----4-:R4:W-:Y:S04]  /*280b0*/  STL [R1+0x7c0], R4 ;  /* 0x0007c00401007387 */ /* 0x0109e80000100800 */
[----:B----4-:R4:W2:Y:S01]  /*280c0*/  LDG.E.U16 R4, [R16.64] ;  /* 0x0000000610047981 */ /* 0x0108a2000c1e1500 */
[----:B-1----:R-:W-:-:S03]  /*280d0*/  IMAD.WIDE R10, R2, 0x2, R24 ;  /* 0x00000002020a7825 */ /* 0x002fc600078e0218 */
[----:B---3--:R1:W-:Y:S01]  /*280e0*/  STL [R1+0x7bc], R9 ;  /* 0x0007bc0901007387 */ /* 0x0083e20000100800 */
[----:B0-----:R-:W-:-:S03]  /*280f0*/  IMAD.WIDE R12, R2, 0x2, R22 ;  /* 0x00000002020c7825 */ /* 0x001fc600078e0216 */
[----:B------:R-:W-:Y:S01]  /*28100*/  STL [R1+0x7b4], R29 ;  /* 0x0007b41d01007387 */ /* 0x000fe20000100800 */
[----:B----4-:R-:W-:-:S04]  /*28110*/  IMAD.WIDE R16, R2, 0x2, R18 ;  /* 0x0000000202107825 */ /* 0x010fc800078e0212 */
        /* <DEDUP_REMOVED lines=272> */
[----:B0-----:R0:W3:Y:S01]  /*29220*/  LDG.E.U16 R4, [R14.64] ;  /* 0x000000060e047981 */ /* 0x0010e2000c1e1500 */
[----:B-1----:R-:W-:-:S04]  /*29230*/  IMAD.WIDE R10, R2, 0x2, R24 ;  /* 0x00000002020a7825 */ /* 0x002fc800078e0218 */
[----:B------:R-:W-:-:S04]  /*29240*/  IMAD.WIDE R12, R2, 0x2, R22 ;  /* 0x00000002020c7825 */ /* 0x000fc800078e0216 */
[C---:B0-----:R-:W-:Y:S02]  /*29250*/  IMAD.WIDE R14, R2.reuse, 0x2, R20 ;  /* 0x00000002020e7825 */ /* 0x041fe400078e0214 */
[----:B------:R0:W3:Y:S04]  /*29260*/  LDG.E.U16 R21, [R10.64] ;  /* 0x000000060a157981 */ /* 0x0000e8000c1e1500 */
[----:B--2---:R1:W-:Y:S04]  /*29270*/  STL [R1+0x40c], R0 ;  /* 0x00040c0001007387 */ /* 0x0043e80000100800 */
[----:B-1----:R1:W2:Y:S04]  /*29280*/  LDG.E.U16 R0, [R16.64] ;  /* 0x0000000610007981 */ /* 0x0022a8000c1e1500 */
[----:B----4-:R4:W-:Y:S04]  /*29290*/  STL [R1+0x3fc], R9 ;  /* 0x0003fc0901007387 */ /* 0x0109e80000100800 */
[----:B---3--:R-:W-:Y:S01]  /*292a0*/  STL [R1+0x38c], R29 ;  /* 0x00038c1d01007387 */ /* 0x008fe20000100800 */
[----:B----4-:R-:W-:-:S03]  /*292b0*/  IMAD.WIDE R8, R2, 0x2, R26 ;  /* 0x0000000202087825 */ /* 0x010fc600078e021a */
[----:B------:R3:W-:Y:S04]  /*292c0*/  STL [R1+0x3ec], R28 ;  /* 0x0003ec1c01007387 */ /* 0x0007e80000100800 */
[----:B------:R4:W2:Y:S04]  /*292d0*/  LDG.E.U16 R20, [R8.64] ;  /* 0x0000000608147981 */ /* 0x0008a8000c1e1500 */
[----:B0-----:R-:W2:Y:S04]  /*292e0*/  LDL.64 R10, [R1+0xd58] ;  /* 0x000d5800010a7983 */ /* 0x001ea80000100a00 */
[----:B---3--:R-:W3:Y:S04]  /*292f0*/  LDL.64 R28, [R1+0xd40] ;  /* 0x000d4000011c7983 */ /* 0x008ee80000100a00 */
[----:B----4-:R-:W4:Y:S04]  /*29300*/  LDL.64 R8, [R1+0xd60] ;  /* 0x000d600001087983 */ /* 0x010f280000100a00 */
[----:B------:R0:W-:Y:S01]  /*29310*/  STL [R1+0x384], R4 ;  /* 0x0003840401007387 */ /* 0x0001e20000100800 */
[----:B-1----:R-:W-:-:S03]  /*29320*/  IMAD.WIDE R16, R2, 0x2, R18 ;  /* 0x0000000202107825 */ /* 0x002fc600078e0212 */
[----:B------:R-:W3:Y:S04]  /*29330*/  LDL.64 R26, [R1+0xd38] ;  /* 0x000d3800011a7983 */ /* 0x000ee80000100a00 */
[----:B------:R-:W3:Y:S04]  /*29340*/  LDL.64 R24, [R1+0xd30] ;  /* 0x000d300001187983 */ /* 0x000ee80000100a00 */
[----:B0-----:R0:W3:Y:S04]  /*29350*/  LDG.E.U16 R4, [R12.64] ;  /* 0x000000060c047981 */ /* 0x0010e8000c1e1500 */
[----:B------:R-:W4:Y:S04]  /*29360*/  LDL.64 R18, [R1+0xd28] ;  /* 0x000d280001127983 */ /* 0x000f280000100a00 */
[----:B0-----:R-:W4:Y:S04]  /*29370*/  LDL.64 R12, [R1+0xd50] ;  /* 0x000d5000010c7983 */ /* 0x001f280000100a00 */
[----:B--2---:R0:W-:Y:S04]  /*29380*/  STL [R1+0x380], R0 ;  /* 0x0003800001007387 */ /* 0x0041e80000100800 */
[----:B------:R-:W2:Y:S04]  /*29390*/  LDL.64 R22, [R1+0xd20] ;  /* 0x000d200001167983 */ /* 0x000ea80000100a00 */
[----:B0-----:R0:W2:Y:S04]  /*293a0*/  LDG.E.U16 R0, [R14.64] ;  /* 0x000000060e007981 */ /* 0x0010a8000c1e1500 */
[----:B0-----:R-:W2:Y:S04]  /*293b0*/  LDL.64 R14, [R1+0xd48] ;  /* 0x000d4800010e7983 */ /* 0x001ea80000100a00 */
[----:B------:R-:W-:Y:S04]  /*293c0*/  STL [R1+0x378], R21 ;  /* 0x0003781501007387 */ /* 0x000fe80000100800 */
[----:B------:R0:W-:Y:S04]  /*293d0*/  STL [R1+0x37c], R20 ;  /* 0x00037c1401007387 */ /* 0x0001e80000100800 */
[----:B0-----:R-:W2:Y:S04]  /*293e0*/  LDL.64 R20, [R1+0xd18] ;  /* 0x000d180001147983 */ /* 0x001ea80000100a00 */
[----:B---3--:R0:W-:Y:S04]  /*293f0*/  STL [R1+0x374], R4 ;  /* 0x0003740401007387 */ /* 0x0081e80000100800 */
[----:B0-----:R0:W3:Y:S01]  /*29400*/  LDG.E.U16 R4, [R16.64] ;  /* 0x0000000610047981 */ /* 0x0010e2000c1e1500 */
[----:B----4-:R-:W-:-:S06]  /*29410*/  IMAD.WIDE R8, R2, 0x2, R8 ;  /* 0x0000000202087825 */ /* 0x010fcc00078e0208 */
[----:B------:R-:W4:Y:S01]  /*29420*/  LDG.E.U16 R9, [R8.64] ;  /* 0x0000000608097981 */ /* 0x000f22000c1e1500 */
[----:B------:R-:W-:-:S04]  /*29430*/  IMAD.WIDE R10, R2, 0x2, R10 ;  /* 0x00000002020a7825 */ /* 0x000fc800078e020a */
[----:B------:R-:W-:-:S04]  /*29440*/  IMAD.WIDE R12, R2, 0x2, R12 ;  /* 0x00000002020c7825 */ /* 0x000fc800078e020c */
[C---:B0-----:R-:W-:Y:S02]  /*29450*/  IMAD.WIDE R16, R2.reuse, 0x2, R28 ;  /* 0x0000000202107825 */ /* 0x041fe400078e021c */
[----:B------:R0:W4:Y:S04]  /*29460*/  LDG.E.U16 R28, [R12.64] ;  /* 0x000000060c1c7981 */ /* 0x000128000c1e1500 */
[----:B--2---:R1:W-:Y:S04]  /*29470*/  STL [R1+0x370], R0 ;  /* 0x0003700001007387 */ /* 0x0043e80000100800 */
[----:B-1----:R1:W2:Y:S01]  /*29480*/  LDG.E.U16 R0, [R10.64] ;  /* 0x000000060a007981 */ /* 0x0022a2000c1e1500 */
[----:B------:R-:W-:-:S05]  /*29490*/  IMAD.WIDE R14, R2, 0x2, R14 ;  /* 0x00000002020e7825 */ /* 0x000fca00078e020e */
[----:B------:R0:W2:Y:S04]  /*294a0*/  LDG.E.U16 R29, [R14.64] ;  /* 0x000000060e1d7981 */ /* 0x0000a8000c1e1500 */
[----:B---3--:R3:W-:Y:S04]  /*294b0*/  STL [R1+0x36c], R4 ;  /* 0x00036c0401007387 */ /* 0x0087e80000100800 */
[----:B---3--:R3:W2:Y:S01]  /*294c0*/  LDG.E.U16 R4, [R16.64] ;  /* 0x0000000610047981 */ /* 0x0086a2000c1e1500 */
[----:B-1----:R-:W-:-:S03]  /*294d0*/  IMAD.WIDE R10, R2, 0x2, R24 ;  /* 0x00000002020a7825 */ /* 0x002fc600078e0218 */
[----:B----4-:R1:W-:Y:S01]  /*294e0*/  STL [R1+0x368], R9 ;  /* 0x0003680901007387 */ /* 0x0103e20000100800 */
[----:B0-----:R-:W-:-:S03]  /*294f0*/  IMAD.WIDE R12, R2, 0x2, R18 ;  /* 0x00000002020c7825 */ /* 0x001fc600078e0212 */
[----:B------:R-:W4:Y:S01]  /*29500*/  LDL.64 R18, [R1+0xcf0] ;  /* 0x000cf00001127983 */ /* 0x000f220000100a00 */
[----:B------:R-:W-:-:S04]  /*29510*/  IMAD.WIDE R14, R2, 0x2, R22 ;  /* 0x00000002020e7825 */ /* 0x000fc800078e0216 */
[----:B-1----:R-:W-:-:S04]  /*29520*/  IMAD.WIDE R8, R2, 0x2, R26 ;  /* 0x0000000202087825 */ /* 0x002fc800078e021a */
[C---:B---3--:R-:W-:Y:S01]  /*29530*/  IMAD.WIDE R16, R2.reuse, 0x2, R20 ;  /* 0x0000000202107825 */ /* 0x048fe200078e0214 */
[----:B------:R0:W3:Y:S04]  /*29540*/  LDG.E.U16 R23, [R8.64] ;  /* 0x0000000608177981 */ /* 0x0000e8000c1e1500 */
[----:B------:R1:W4:Y:S04]  /*29550*/  LDG.E.U16 R20, [R10.64] ;  /* 0x000000060a147981 */ /* 0x000328000c1e1500 */
[----:B------:R1:W4:Y:S04]  /*29560*/  LDG.E.U16 R21, [R12.64] ;  /* 0x000000060c157981 */ /* 0x000328000c1e1500 */
[----:B0-----:R-:W4:Y:S04]  /*29570*/  LDL.64 R8, [R1+0xd10] ;  /* 0x000d100001087983 */ /* 0x001f280000100a00 */
[----:B-1----:R-:W4:Y:S04]  /*29580*/  LDL.64 R10, [R1+0xd08] ;  /* 0x000d0800010a7983 */ /* 0x002f280000100a00 */
[----:B------:R-:W4:Y:S04]  /*29590*/  LDL.64 R12, [R1+0xd00] ;  /* 0x000d0000010c7983 */ /* 0x000f280000100a00 */
[----:B--2---:R0:W-:Y:S04]  /*295a0*/  STL [R1+0x364], R0 ;  /* 0x0003640001007387 */ /* 0x0041e80000100800 */
[----:B0-----:R0:W2:Y:S04]  /*295b0*/  LDG.E.U16 R0, [R14.64] ;  /* 0x000000060e007981 */ /* 0x0010a8000c1e1500 */
[----:B0-----:R-:W2:Y:S04]  /*295c0*/  LDL.64 R14, [R1+0xcf8] ;  /* 0x000cf800010e7983 */ /* 0x001ea80000100a00 */
[----:B------:R-:W-:Y:S04]  /*295d0*/  STL [R1+0x35c], R29 ;  /* 0x00035c1d01007387 */ /* 0x000fe80000100800 */
[----:B------:R0:W-:Y:S04]  /*295e0*/  STL [R1+0x360], R28 ;  /* 0x0003601c01007387 */ /* 0x0001e80000100800 */
[----:B------:R-:W2:Y:S04]  /*295f0*/  LDL.64 R26, [R1+0xce0] ;  /* 0x000ce000011a7983 */ /* 0x000ea80000100a00 */
[----:B------:R-:W2:Y:S04]  /*29600*/  LDL.64 R24, [R1+0xcd8] ;  /* 0x000cd80001187983 */ /* 0x000ea80000100a00 */
[----:B0-----:R-:W2:Y:S04]  /*29610*/  LDL.64 R28, [R1+0xce8] ;  /* 0x000ce800011c7983 */ /* 0x001ea80000100a00 */
[----:B------:R0:W-:Y:S04]  /*29620*/  STL [R1+0x358], R4 ;  /* 0x0003580401007387 */ /* 0x0001e80000100800 */
[----:B0-----:R0:W2:Y:S04]  /*29630*/  LDG.E.U16 R4, [R16.64] ;  /* 0x0000000610047981 */ /* 0x0010a8000c1e1500 */
[----:B---3--:R1:W-:Y:S04]  /*29640*/  STL [R1+0x354], R23 ;  /* 0x0003541701007387 */ /* 0x0083e80000100800 */
[----:B-1----:R-:W3:Y:S01]  /*29650*/  LDL.64 R22, [R1+0xcd0] ;  /* 0x000cd00001167983 */ /* 0x002ee20000100a00 */
[----:B----4-:R-:W-:-:S04]  /*29660*/  IMAD.WIDE R8, R2, 0x2, R8 ;  /* 0x0000000202087825 */ /* 0x010fc800078e0208 */
[C---:B------:R-:W-:Y:S02]  /*29670*/  IMAD.WIDE R10, R2.reuse, 0x2, R10 ;  /* 0x00000002020a7825 */ /* 0x040fe400078e020a */
[----:B------:R-:W4:Y:S02]  /*29680*/  LDG.E.U16 R9, [R8.64] ;  /* 0x0000000608097981 */ /* 0x000f24000c1e1500 */
[C---:B------:R-:W-:Y:S02]  /*29690*/  IMAD.WIDE R12, R2.reuse, 0x2, R12 ;  /* 0x00000002020c7825 */ /* 0x040fe400078e020c */
[----:B------:R-:W3:Y:S04]  /*296a0*/  LDG.E.U16 R11, [R10.64] ;  /* 0x000000060a0b7981 */ /* 0x000ee8000c1e1500 */
[----:B------:R-:W-:Y:S04]  /*296b0*/  STL [R1+0x34c], R21 ;  /* 0x00034c1501007387 */ /* 0x000fe80000100800 */
[----:B------:R-:W3:Y:S04]  /*296c0*/  LDG.E.U16 R13, [R12.64] ;  /* 0x000000060c0d7981 */ /* 0x000ee8000c1e1500 */
[----:B------:R1:W-:Y:S04]  /*296d0*/  STL [R1+0x350], R20 ;  /* 0x0003501401007387 */ /* 0x0003e80000100800 */
[----:B-1----:R-:W3:Y:S01]  /*296e0*/  LDL.64 R20, [R1+0xcc8] ;  /* 0x000cc80001147983 */ /* 0x002ee20000100a00 */
[----:B0-----:R-:W-:-:S03]  /*296f0*/  IMAD.WIDE R16, R2, 0x2, R18 ;  /* 0x0000000202107825 */ /* 0x001fc600078e0212 */
[----:B--2---:R0:W-:Y:S01]  /*29700*/  STL [R1+0x348], R0 ;  /* 0x0003480001007387 */ /* 0x0041e20000100800 */
[----:B------:R-:W-:-:S05]  /*29710*/  IMAD.WIDE R14, R2, 0x2, R14 ;  /* 0x00000002020e7825 */ /* 0x000fca00078e020e */
[----:B0-----:R0:W2:Y:S04]  /*29720*/  LDG.E.U16 R0, [R14.64] ;  /* 0x000000060e007981 */ /* 0x0010a8000c1e1500 */
[----:B------:R1:W-:Y:S04]  /*29730*/  STL [R1+0x344], R4 ;  /* 0x0003440401007387 */ /* 0x0003e80000100800 */
[----:B------:R-:W2:Y:S04]  /*29740*/  LDL.64 R18, [R1+0x8d0] ;  /* 0x0008d00001127983 */ /* 0x000ea80000100a00 */
[----:B-1----:R1:W2:Y:S04]  /*29750*/  LDG.E.U16 R4, [R16.64] ;  /* 0x0000000610047981 */ /* 0x0022a8000c1e1500 */
[----:B----4-:R-:W-:Y:S04]  /*29760*/  STL [R1+0x340], R9 ;  /* 0x0003400901007387 */ /* 0x010fe80000100800 */
[----:B---3--:R3:W-:Y:S04]  /*29770*/  STL [R1+0x33c], R11 ;  /* 0x00033c0b01007387 */ /* 0x0087e80000100800 */
[----:B------:R4:W-:Y:S01]  /*29780*/  STL [R1+0x338], R13 ;  /* 0x0003380d01007387 */ /* 0x0009e20000100800 */
[----:B---3--:R-:W-:-:S04]  /*29790*/  IMAD.WIDE R10, R2, 0x2, R26 ;  /* 0x00000002020a7825 */ /* 0x008fc800078e021a */
[C---:B----4-:R-:W-:Y:S02]  /*297a0*/  IMAD.WIDE R12, R2.reuse, 0x2, R24 ;  /* 0x00000002020c7825 */ /* 0x050fe400078e0218 */
[----:B------:R-:W3:Y:S02]  /*297b0*/  LDL.64 R24, [R1+0xca8] ;  /* 0x000ca80001187983 */ /* 0x000ee40000100a00 */
[C---:B-1----:R-:W-:Y:S02]  /*297c0*/  IMAD.WIDE R16, R2.reuse, 0x2, R20 ;  /* 0x0000000202107825 */ /* 0x042fe400078e0214 */
[----:B------:R1:W4:Y:S02]  /*297d0*/  LDG.E.U16 R20, [R10.64] ;  /* 0x000000060a147981 */ /* 0x000324000c1e1500 */
[C---:B------:R-:W-:Y:S02]  /*297e0*/  IMAD.WIDE R8, R2.reuse, 0x2, R28 ;  /* 0x0000000202087825 */ /* 0x040fe400078e021c */
[----:B------:R1:W3:Y:S02]  /*297f0*/  LDG.E.U16 R21, [R12.64] ;  /* 0x000000060c157981 */ /* 0x0002e4000c1e1500 */
[----:B0-----:R-:W-:-:S02]  /*29800*/  IMAD.WIDE R14, R2, 0x2, R22 ;  /* 0x00000002020e7825 */ /* 0x001fc400078e0216 */
[----:B------:R0:W3:Y:S04]  /*29810*/  LDG.E.U16 R27, [R8.64] ;  /* 0x00000006081b7981 */ /* 0x0000e8000c1e1500 */
[----:B-1----:R-:W3:Y:S04]  /*29820*/  LDL.64 R10, [R1+0xcc0] ;  /* 0x000cc000010a7983 */ /* 0x002ee80000100a00 */
[----:B------:R-:W4:Y:S04]  /*29830*/  LDL.64 R12, [R1+0xcb8] ;  /* 0x000cb800010c7983 */ /* 0x000f280000100a00 */
[----:B--2---:R1:W-:Y:S04]  /*29840*/  STL [R1+0x334], R0 ;  /* 0x0003340001007387 */ /* 0x0043e80000100800 */
[----:B------:R-:W2:Y:S04]  /*29850*/  LDL.64 R28, [R1+0xca0] ;  /* 0x000ca000011c7983 */ /* 0x000ea80000100a00 */
[----:B------:R-:W2:Y:S04]  /*29860*/  LDL.64 R22, [R1+0xc98] ;  /* 0x000c980001167983 */ /* 0x000ea80000100a00 */
[----:B-1----:R1:W2:Y:S04]  /*29870*/  LDG.E.U16 R0, [R14.64] ;  /* 0x000000060e007981 */ /* 0x0022a8000c1e1500 */
[----:B-1----:R-:W2:Y:S04]  /*29880*/  LDL.64 R14, [R1+0xcb0] ;  /* 0x000cb000010e7983 */ /* 0x002ea80000100a00 */
[----:B------:R1:W-:Y:S04]  /*29890*/  STL [R1+0x330], R4 ;  /* 0x0003300401007387 */ /* 0x0003e80000100800 */
[----:B-1----:R1:W2:Y:S01]  /*298a0*/  LDG.E.U16 R4, [R16.64] ;  /* 0x0000000610047981 */ /* 0x0022a2000c1e1500 */
[----:B0-----:R-:W-:-:S06]  /*298b0*/  IMAD.WIDE R8, R2, 0x2, R18 ;  /* 0x0000000202087825 */ /* 0x001fcc00078e0212 */
[----:B------:R-:W2:Y:S01]  /*298c0*/  LDG.E.U16 R9, [R8.64] ;  /* 0x0000000608097981 */ /* 0x000ea2000c1e1500 */
[----:B---3--:R-:W-:-:S04]  /*298d0*/  IMAD.WIDE R10, R2, 0x2, R10 ;  /* 0x00000002020a7825 */ /* 0x008fc800078e020a */
[C---:B----4-:R-:W-:Y:S02]  /*298e0*/  IMAD.WIDE R12, R2.reuse, 0x2, R12 ;  /* 0x00000002020c7825 */ /* 0x050fe400078e020c */
[----:B------:R-:W3:Y:S04]  /*298f0*/  LDG.E.U16 R11, [R10.64] ;  /* 0x000000060a0b7981 */ /* 0x000ee8000c1e1500 */
[----:B------:R0:W-:Y:S04]  /*29900*/  STL [R1+0x32c], R27 ;  /* 0x00032c1b01007387 */ /* 0x0001e80000100800 */
[----:B------:R-:W4:Y:S04]  /*29910*/  LDG.E.U16 R13, [R12.64] ;  /* 0x000000060c0d7981 */ /* 0x000f28000c1e1500 */
[----:B0-----:R-:W4:Y:S04]  /*29920*/  LDL.64 R26, [R1+0xc90] ;  /* 0x000c9000011a7983 */ /* 0x001f280000100a00 */
[----:B------:R-:W-:Y:S04]  /*29930*/  STL [R1+0x324], R21 ;  /* 0x0003241501007387 */ /* 0x000fe80000100800 */
[----:B------:R0:W-:Y:S04]  /*29940*/  STL [R1+0x328], R20 ;  /* 0x0003281401007387 */ /* 0x0001e80000100800 */
[----:B------:R-:W4:Y:S04]  /*29950*/  LDL.64 R18, [R1+0xc80] ;  /* 0x000c800001127983 */ /* 0x000f280000100a00 */
[----:B0-----:R-:W4:Y:S01]  /*29960*/  LDL.64 R20, [R1+0xc88] ;  /* 0x000c880001147983 */ /* 0x001f220000100a00 */
[----:B-1----:R-:W-:-:S03]  /*29970*/  IMAD.WIDE R16, R2, 0x2, R24 ;  /* 0x0000000202107825 */ /* 0x002fc600078e0218 */
[----:B--2---:R0:W-:Y:S01]  /*29980*/  STL [R1+0x320], R0 ;  /* 0x0003200001007387 */ /* 0x0041e20000100800 */
[----:B------:R-:W-:-:S05]  /*29990*/  IMAD.WIDE R14, R2, 0x2, R14 ;  /* 0x00000002020e7825 */ /* 0x000fca00078e020e */
[----:B0-----:R0:W2:Y:S04]  /*299a0*/  LDG.E.U16 R0, [R14.64] ;  /* 0x000000060e007981 */ /* 0x0010a8000c1e1500 */
[----:B------:R1:W-:Y:S04]  /*299b0*/  STL [R1+0x31c], R4 ;  /* 0x00031c0401007387 */ /* 0x0003e80000100800 */
[----:B------:R-:W2:Y:S04]  /*299c0*/  LDL.64 R24, [R1+0xc78] ;  /* 0x000c780001187983 */ /* 0x000ea80000100a00 */
[----:B-1----:R1:W2:Y:S04]  /*299d0*/  LDG.E.U16 R4, [R16.64] ;  /* 0x0000000610047981 */ /* 0x0022a8000c1e1500 */
[----:B------:R0:W-:Y:S02]  /*299e0*/  STL [R1+0x318], R9 ;  /* 0x0003180901007387 */ /* 0x0001e40000100800 */
[----:B0-----:R-:W-:-:S06]  /*299f0*/  IMAD.WIDE R8, R2, 0x2, R28 ;  /* 0x0000000202087825 */ /* 0x001fcc00078e021c */
[----:B------:R-:W2:Y:S04]  /*29a00*/  LDG.E.U16 R9, [R8.64] ;  /* 0x0000000608097981 */ /* 0x000ea8000c1e1500 */
[----:B---3--:R0:W-:Y:S04]  /*29a10*/  STL [R1+0x314], R11 ;  /* 0x0003140b01007387 */ /* 0x0081e80000100800 */
[----:B------:R-:W3:Y:S01]  /*29a20*/  LDL.64 R28, [R1+0xc60] ;  /* 0x000c6000011c7983 */ /* 0x000ee20000100a00 */
[----:B0-----:R-:W-:-:S03]  /*29a30*/  IMAD.WIDE R10, R2, 0x2, R22 ;  /* 0x00000002020a7825 */ /* 0x001fc600078e0216 */
[----:B------:R-:W3:Y:S04]  /*29a40*/  LDL.64 R22, [R1+0xc58] ;  /* 0x000c580001167983 */ /* 0x000ee80000100a00 */
[----:B----4-:R0:W-:Y:S02]  /*29a50*/  STL [R1+0x310], R13 ;  /* 0x0003100d01007387 */ /* 0x0101e40000100800 */
[C---:B0-----:R-:W-:Y:S02]  /*29a60*/  IMAD.WIDE R12, R2.reuse, 0x2, R26 ;  /* 0x00000002020c7825 */ /* 0x041fe400078e021a */
[----:B------:R0:W4:Y:S02]  /*29a70*/  LDG.E.U16 R26, [R10.64] ;  /* 0x000000060a1a7981 */ /* 0x000124000c1e1500 */
[----:B------:R-:W-:-:S02]  /*29a80*/  IMAD.WIDE R14, R2, 0x2, R20 ;  /* 0x00000002020e7825 */ /* 0x000fc400078e0214 */
[----:B------:R1:W4:Y:S04]  /*29a90*/  LDG.E.U16 R27, [R12.64] ;  /* 0x000000060c1b7981 */ /* 0x000328000c1e1500 */
[----:B------:R-:W4:Y:S04]  /*29aa0*/  LDL.64 R20, [R1+0xc50] ;  /* 0x000c500001147983 */ /* 0x000f280000100a00 */
[----:B0-----:R-:W4:Y:S04]  /*29ab0*/  LDL.64 R10, [R1+0xc70] ;  /* 0x000c7000010a7983 */ /* 0x001f280000100a00 */
[----:B-1----:R-:W4:Y:S01]  /*29ac0*/  LDL.64 R12, [R1+0xc68] ;  /* 0x000c6800010c7983 */ /* 0x002f220000100a00 */
[----:B------:R-:W-:-:S03]  /*29ad0*/  IMAD.WIDE R16, R2, 0x2, R18 ;  /* 0x0000000202107825 */ /* 0x000fc600078e0212 */
[----:B--2---:R0:W-:Y:S04]  /*29ae0*/  STL [R1+0x30c], R0 ;  /* 0x00030c0001007387 */ /* 0x0041e80000100800 */
[----:B0-----:R3:W2:Y:S04]  /*29af0*/  LDG.E.U16 R0, [R14.64] ;  /* 0x000000060e007981 */ /* 0x0016a8000c1e1500 */
[----:B------:R0:W-:Y:S04]  /*29b00*/  STL [R1+0x308], R4 ;  /* 0x0003080401007387 */ /* 0x0001e80000100800 */
[----:B------:R-:W2:Y:S04]  /*29b10*/  LDL.64 R18, [R1+0xc48] ;  /* 0x000c480001127983 */ /* 0x000ea80000100a00 */
[----:B0-----:R0:W2:Y:S04]  /*29b20*/  LDG.E.U16 R4, [R16.64] ;  /* 0x0000000610047981 */ /* 0x0010a8000c1e1500 */
[----:B------:R1:W-:Y:S02]  /*29b30*/  STL [R1+0x304], R9 ;  /* 0x0003040901007387 */ /* 0x0003e40000100800 */
[----:B-1----:R-:W-:-:S06]  /*29b40*/  IMAD.WIDE R8, R2, 0x2, R24 ;  /* 0x0000000202087825 */ /* 0x002fcc00078e0218 */
[----:B------:R-:W2:Y:S01]  /*29b50*/  LDG.E.U16 R9, [R8.64] ;  /* 0x0000000608097981 */ /* 0x000ea2000c1e1500 */
[----:B---3--:R-:W-:-:S05]  /*29b60*/  IMAD.WIDE R14, R2, 0x2, R28 ;  /* 0x00000002020e7825 */ /* 0x008fca00078e021c */
[----:B------:R1:W3:Y:S04]  /*29b70*/  LDG.E.U16 R29, [R14.64] ;  /* 0x000000060e1d7981 */ /* 0x0002e8000c1e1500 */
[----:B----4-:R-:W-:Y:S04]  /*29b80*/  STL [R1+0x2fc], R27 ;  /* 0x0002fc1b01007387 */ /* 0x010fe80000100800 */
[----:B------:R4:W-:Y:S01]  /*29b90*/  STL [R1+0x300], R26 ;  /* 0x0003001a01007387 */ /* 0x0009e20000100800 */
[----:B------:R-:W-:-:S03]  /*29ba0*/  IMAD.WIDE R10, R2, 0x2, R10 ;  /* 0x00000002020a7825 */ /* 0x000fc600078e020a */
[----:B------:R-:W3:Y:S04]  /*29bb0*/  LDL.64 R24, [R1+0xc38] ;  /* 0x000c380001187983 */ /* 0x000ee80000100a00 */
[----:B----4-:R-:W4:Y:S01]  /*29bc0*/  LDL.64 R26, [R1+0xc40] ;  /* 0x000c4000011a7983 */ /* 0x010f220000100a00 */
[----:B------:R-:W-:-:S04]  /*29bd0*/  IMAD.WIDE R12, R2, 0x2, R12 ;  /* 0x00000002020c7825 */ /* 0x000fc800078e020c */
[C---:B0-----:R-:W-:Y:S01]  /*29be0*/  IMAD.WIDE R16, R2.reuse, 0x2, R22 ;  /* 0x0000000202107825 */ /* 0x041fe200078e0216 */
[----:B------:R0:W4:Y:S04]  /*29bf0*/  LDG.E.U16 R28, [R12.64] ;  /* 0x000000060c1c7981 */ /* 0x000128000c1e1500 */
[----:B--2---:R2:W-:Y:S04]  /*29c00*/  STL [R1+0x2f8], R0 ;  /* 0x0002f80001007387 */ /* 0x0045e80000100800 */
[----:B--2---:R3:W2:Y:S04]  /*29c10*/  LDG.E.U16 R0, [R10.64] ;  /* 0x000000060a007981 */ /* 0x0046a8000c1e1500 */
[----:B------:R1:W-:Y:S01]  /*29c20*/  STL [R1+0x2f4], R4 ;  /* 0x0002f40401007387 */ /* 0x0003e20000100800 */
[----:B0-----:R-:W-:-:S03]  /*29c30*/  IMAD.WIDE R12, R2, 0x2, R20 ;  /* 0x00000002020c7825 */ /* 0x001fc600078e0214 */
[----:B------:R-:W2:Y:S01]  /*29c40*/  LDL.64 R22, [R1+0xc30] ;  /* 0x000c300001167983 */ /* 0x000ea20000100a00 */
[----:B-1----:R-:W-:-:S03]  /*29c50*/  IMAD.WIDE R14, R2, 0x2, R18 ;  /* 0x00000002020e7825 */ /* 0x002fc600078e0212 */
[----:B------:R-:W2:Y:S04]  /*29c60*/  LDL.64 R20, [R1+0xc18] ;  /* 0x000c180001147983 */ /* 0x000ea80000100a00 */
[----:B------:R0:W2:Y:S04]  /*29c70*/  LDG.E.U16 R4, [R16.64] ;  /* 0x0000000610047981 */ /* 0x0000a8000c1e1500 */
[----:B------:R1:W2:Y:S04]  /*29c80*/  LDG.E.U16 R19, [R14.64] ;  /* 0x000000060e137981 */ /* 0x0002a8000c1e1500 */
[----:B0-----:R-:W2:Y:S04]  /*29c90*/  LDL.64 R16, [R1+0xc10] ;  /* 0x000c100001107983 */ /* 0x001ea80000100a00 */
[----:B------:R4:W-:Y:S01]  /*29ca0*/  STL [R1+0x2f0], R9 ;  /* 0x0002f00901007387 */ /* 0x0009e20000100800 */
[----:B---3--:R-:W-:-:S04]  /*29cb0*/  IMAD.WIDE R10, R2, 0x2, R24 ;  /* 0x00000002020a7825 */ /* 0x008fc800078e0218 */
[C---:B----4-:R-:W-:Y:S01]  /*29cc0*/  IMAD.WIDE R8, R2.reuse, 0x2, R26 ;  /* 0x0000000202087825 */ /* 0x050fe200078e021a */
[----:B--2---:R0:W-:Y:S04]  /*29cd0*/  STL [R1+0x2ec], R0 ;  /* 0x0002ec0001007387 */ /* 0x0041e80000100800 */
[----:B-1----:R-:W2:Y:S04]  /*29ce0*/  LDL.64 R14, [R1+0xc28] ;  /* 0x000c2800010e7983 */ /* 0x002ea80000100a00 */
[----:B0-----:R0:W3:Y:S04]  /*29cf0*/  LDG.E.U16 R0, [R12.64] ;  /* 0x000000060c007981 */ /* 0x0010e8000c1e1500 */
[----:B0-----:R-:W4:Y:S04]  /*29d00*/  LDL.64 R12, [R1+0xc20] ;  /* 0x000c2000010c7983 */ /* 0x001f280000100a00 */
[----:B------:R-:W-:Y:S04]  /*29d10*/  STL [R1+0x2e4], R29 ;  /* 0x0002e41d01007387 */ /* 0x000fe80000100800 */
[----:B------:R0:W-:Y:S04]  /*29d20*/  STL [R1+0x2e8], R28 ;  /* 0x0002e81c01007387 */ /* 0x0001e80000100800 */
[----:B------:R-:W4:Y:S04]  /*29d30*/  LDL.64 R26, [R1+0xc00] ;  /* 0x000c0000011a7983 */ /* 0x000f280000100a00 */
[----:B------:R-:W4:Y:S04]  /*29d40*/  LDL.64 R24, [R1+0xbf8] ;  /* 0x000bf80001187983 */ /* 0x000f280000100a00 */
[----:B0-----:R-:W4:Y:S04]  /*29d50*/  LDL.64 R28, [R1+0xc08] ;  /* 0x000c0800011c7983 */ /* 0x001f280000100a00 */
[----:B------:R0:W-:Y:S04]  /*29d60*/  STL [R1+0x2e0], R4 ;  /* 0x0002e00401007387 */ /* 0x0001e80000100800 */
[----:B0-----:R0:W4:Y:S02]  /*29d70*/  LDG.E.U16 R4, [R8.64] ;  /* 0x0000000608047981 */ /* 0x001124000c1e1500 */
[----:B0-----:R-:W-:-:S06]  /*29d80*/  IMAD.WIDE R8, R2, 0x2, R22 ;  /* 0x0000000202087825 */ /* 0x001fcc00078e0216 */
[----:B------:R-:W4:Y:S04]  /*29d90*/  LDG.E.U16 R9, [R8.64] ;  /* 0x0000000608097981 */ /* 0x000f28000c1e1500 */
[----:B---3--:R0:W-:Y:S04]  /*29da0*/  STL [R1+0x2dc], R0 ;  /* 0x0002dc0001007387 */ /* 0x0081e80000100800 */
[----:B------:R-:W3:Y:S04]  /*29db0*/  LDL.64 R22, [R1+0xbf0] ;  /* 0x000bf00001167983 */ /* 0x000ee80000100a00 */
[----:B0-----:R2:W3:Y:S04]  /*29dc0*/  LDG.E.U16 R0, [R10.64] ;  /* 0x000000060a007981 */ /* 0x0014e8000c1e1500 */
[----:B------:R0:W-:Y:S01]  /*29dd0*/  STL [R1+0x2d8], R19 ;  /* 0x0002d81301007387 */ /* 0x0001e20000100800 */
[----:B--2---:R-:W-:-:S05]  /*29de0*/  IMAD.WIDE R10, R2, 0x2, R14 ;  /* 0x00000002020a7825 */ /* 0x004fca00078e020e */
[----:B0-----:R0:W2:Y:S01]  /*29df0*/  LDG.E.U16 R19, [R10.64] ;  /* 0x000000060a137981 */ /* 0x0010a2000c1e1500 */
[----:B----4-:R-:W-:-:S03]  /*29e00*/  IMAD.WIDE R12, R2, 0x2, R12 ;  /* 0x00000002020c7825 */ /* 0x010fc600078e020c */
[----:B------:R1:W-:Y:S04]  /*29e10*/  STL [R1+0x2d4], R4 ;  /* 0x0002d40401007387 */ /* 0x0003e80000100800 */
[----:B-1----:R1:W2:Y:S01]  /*29e20*/  LDG.E.U16 R4, [R12.64] ;  /* 0x000000060c047981 */ /* 0x0022a2000c1e1500 */
[----:B------:R-:W-:-:S03]  /*29e30*/  IMAD.WIDE R14, R2, 0x2, R20 ;  /* 0x00000002020e7825 */ /* 0x000fc600078e0214 */
[----:B------:R-:W2:Y:S01]  /*29e40*/  LDL.64 R20, [R1+0xbe8] ;  /* 0x000be80001147983 */ /* 0x000ea20000100a00 */
[----:B------:R-:W-:-:S03]  /*29e50*/  IMAD.WIDE R16, R2, 0x2, R16 ;  /* 0x0000000202107825 */ /* 0x000fc600078e0210 */
[----:B------:R2:W2:Y:S01]  /*29e60*/  LDG.E.U16 R14, [R14.64] ;  /* 0x000000060e0e7981 */ /* 0x0004a2000c1e1500 */
[----:B-1----:R-:W-:-:S04]  /*29e70*/  IMAD.WIDE R12, R2, 0x2, R24 ;  /* 0x00000002020c7825 */ /* 0x002fc800078e0218 */
[C---:B0-----:R-:W-:Y:S02]  /*29e80*/  IMAD.WIDE R10, R2.reuse, 0x2, R26 ;  /* 0x00000002020a7825 */ /* 0x041fe400078e021a */
[----:B------:R0:W2:Y:S04]  /*29e90*/  LDG.E.U16 R27, [R12.64] ;  /* 0x000000060c1b7981 */ /* 0x0000a8000c1e1500 */
[----:B---3--:R1:W-:Y:S04]  /*29ea0*/  STL [R1+0x2d0], R0 ;  /* 0x0002d00001007387 */ /* 0x0083e80000100800 */
[----:B------:R3:W-:Y:S04]  /*29eb0*/  STL [R1+0x2cc], R9 ;  /* 0x0002cc0901007387 */ /* 0x0007e80000100800 */
[----:B------:R-:W4:Y:S04]  /*29ec0*/  LDL.LU R24, [R1+0x86c] ;  /* 0x00086c0001187983 */ /* 0x000f280000300800 */
[----:B-1----:R1:W4:Y:S01]  /*29ed0*/  LDG.E.U16 R0, [R16.64] ;  /* 0x0000000610007981 */ /* 0x002322000c1e1500 */
[----:B---3--:R-:W-:-:S03]  /*29ee0*/  IMAD.WIDE R8, R2, 0x2, R28 ;  /* 0x0000000202087825 */ /* 0x008fc600078e021c */
[----:B--2---:R2:W-:Y:S04]  /*29ef0*/  STL [R1+0x2c8], R19 ;  /* 0x0002c81301007387 */ /* 0x0045e80000100800 */
[----:B------:R3:W4:Y:S04]  /*29f00*/  LDG.E.U16 R29, [R8.64] ;  /* 0x00000006081d7981 */ /* 0x000728000c1e1500 */
[----:B------:R0:W4:Y:S01]  /*29f10*/  LDG.E.U16 R28, [R10.64] ;  /* 0x000000060a1c7981 */ /* 0x000122000c1e1500 */
[----:B---3--:R-:W-:-:S03]  /*29f20*/  IMAD.WIDE R8, R2, 0x2, R22 ;  /* 0x0000000202087825 */ /* 0x008fc600078e0216 */
[----:B------:R-:W3:Y:S04]  /*29f30*/  LDL.LU R23, [R1+0x580] ;  /* 0x0005800001177983 */ /* 0x000ee80000300800 */
[----:B------:R-:W3:Y:S04]  /*29f40*/  LDL.LU R22, [R1+0x584] ;  /* 0x0005840001167983 */ /* 0x000ee80000300800 */
[----:B-1----:R-:W3:Y:S04]  /*29f50*/  LDL.LU R16, [R1+0x570] ;  /* 0x0005700001107983 */ /* 0x002ee80000300800 */
[----:B------:R-:W3:Y:S04]  /*29f60*/  LDL.LU R15, [R1+0x574] ;  /* 0x00057400010f7983 */ /* 0x000ee80000300800 */
[----:B0-----:R-:W3:Y:S04]  /*29f70*/  LDL.LU R13, [R1+0x560] ;  /* 0x00056000010d7983 */ /* 0x001ee80000300800 */
[----:B------:R-:W-:Y:S04]  /*29f80*/  STL [R1+0x2c4], R4 ;  /* 0x0002c40401007387 */ /* 0x000fe80000100800 */
[----:B------:R-:W3:Y:S04]  /*29f90*/  LDL.LU R12, [R1+0x564] ;  /* 0x00056400010c7983 */ /* 0x000ee80000300800 */
[----:B------:R-:W0:Y:S04]  /*29fa0*/  S2R R18, SR_TID.X ;  /* 0x0000000000127919 */ /* 0x000e280000002100 */
[----:B--2---:R-:W1:Y:S01]  /*29fb0*/  S2R R19, SR_TID.X ;  /* 0x0000000000137919 */ /* 0x004e620000002100 */
[----:B------:R-:W-:-:S03]  /*29fc0*/  IMAD.WIDE R10, R2, 0x2, R20 ;  /* 0x00000002020a7825 */ /* 0x000fc600078e0214 */
[----:B------:R-:W2:Y:S04]  /*29fd0*/  LDL.LU R21, [R1+0x550] ;  /* 0x0005500001157983 */ /* 0x000ea80000300800 */
[----:B------:R3:W2:Y:S04]  /*29fe0*/  LDG.E.U16 R26, [R8.64] ;  /* 0x00000006081a7981 */ /* 0x0006a8000c1e1500 */
[----:B------:R1:W2:Y:S01]  /*29ff0*/  LDG.E.U16 R25, [R10.64] ;  /* 0x000000060a197981 */ /* 0x0002a2000c1e1500 */
[----:B0-----:R-:W-:-:S06]  /*2a000*/  LOP3.LUT R18, R18, 0x1c, RZ, 0xc0, !PT ;  /* 0x0000001c12127812 */ /* 0x001fcc00078ec0ff */
[----:B------:R-:W4:Y:S01]  /*2a010*/  LDS R18, [R18.X4] ;  /* 0x0000000012127984 */ /* 0x000f220000004800 */
[----:B-1----:R-:W-:-:S04]  /*2a020*/  SHF.R.U32.HI R19, RZ, 0x2, R19 ;  /* 0x00000002ff137819 */ /* 0x002fc80000011613 */
[----:B------:R-:W-:-:S04]  /*2a030*/  SGXT.U32 R19, R19, 0x3 ;  /* 0x000000031313781a */ /* 0x000fc80000000000 */
[----:B------:R-:W-:-:S05]  /*2a040*/  LOP3.LUT R19, R19, 0x8, RZ, 0xfc, !PT ;  /* 0x0000000813137812 */ /* 0x000fca00078efcff */
[----:B------:R0:W1:Y:S04]  /*2a050*/  LDS R4, [R19.X16] ;  /* 0x0000000013047984 */ /* 0x000068000000c800 */
[----:B0-----:R-:W2:Y:S04]  /*2a060*/  LDL.LU R19, [R1+0x540] ;  /* 0x0005400001137983 */ /* 0x001ea80000300800 */
[----:B------:R0:W-:Y:S04]  /*2a070*/  STL [R1+0x2c0], R14 ;  /* 0x0002c00e01007387 */ /* 0x0001e80000100800 */
[----:B0-----:R-:W2:Y:S04]  /*2a080*/  LDL.LU R14, [R1+0x530] ;  /* 0x00053000010e7983 */ /* 0x001ea80000300800 */
[----:B------:R-:W2:Y:S04]  /*2a090*/  LDL.LU R20, [R1+0x554] ;  /* 0x0005540001147983 */ /* 0x000ea80000300800 */
[----:B------:R-:W2:Y:S01]  /*2a0a0*/  LDL.LU R17, [R1+0x544] ;  /* 0x0005440001117983 */ /* 0x000ea20000300800 */
[----:B----4-:R-:W-:-:S03]  /*2a0b0*/  FFMA R24, R7, R24, R18 ;  /* 0x0000001807187223 */ /* 0x010fc60000000012 */
[----:B------:R0:W-:Y:S04]  /*2a0c0*/  STL [R1+0x2bc], R0 ;  /* 0x0002bc0001007387 */ /* 0x0001e80000100800 */
[----:B0-----:R-:W4:Y:S04]  /*2a0d0*/  LDL.LU R0, [R1+0x534] ;  /* 0x0005340001007983 */ /* 0x001f280000300800 */
[----:B------:R-:W-:Y:S01]  /*2a0e0*/  STL [R1+0x86c], R24 ;  /* 0x00086c1801007387 */ /* 0x000fe20000100800 */
[C---:B---3--:R-:W-:Y:S02]  /*2a0f0*/  FMUL R8, R7.reuse, R23 ;  /* 0x0000001707087220 */ /* 0x048fe40000400000 */
[----:B------:R-:W-:-:S03]  /*2a100*/  FMUL R10, R7, R22 ;  /* 0x00000016070a7220 */ /* 0x000fc60000400000 */
[----:B------:R0:W-:Y:S01]  /*2a110*/  STL [R1+0xf0], R8 ;  /* 0x0000f00801007387 */ /* 0x0001e20000100800 */
[----:B------:R-:W-:-:S03]  /*2a120*/  FMUL R9, R7, R16 ;  /* 0x0000001007097220 */ /* 0x000fc60000400000 */
[----:B------:R-:W-:Y:S04]  /*2a130*/  STL [R1+0x2b8], R29 ;  /* 0x0002b81d01007387 */ /* 0x000fe80000100800 */
[----:B------:R-:W-:Y:S01]  /*2a140*/  STL [R1+0x2b4], R28 ;  /* 0x0002b41c01007387 */ /* 0x000fe20000100800 */
[----:B0-----:R-:W-:-:S03]  /*2a150*/  FMUL R8, R7, R15 ;  /* 0x0000000f07087220 */ /* 0x001fc60000400000 */
[----:B------:R-:W-:Y:S04]  /*2a160*/  STL [R1+0xf4], R10 ;  /* 0x0000f40a01007387 */ /* 0x000fe80000100800 */
[----:B------:R-:W-:Y:S04]  /*2a170*/  STL [R1+0x2b0], R27 ;  /* 0x0002b01b01007387 */ /* 0x000fe80000100800 */
[----:B------:R-:W3:Y:S04]  /*2a180*/  LDL.LU R16, [R1+0x520] ;  /* 0x0005200001107983 */ /* 0x000ee80000300800 */
[----:B------:R0:W-:Y:S04]  /*2a190*/  STL [R1+0x60], R9 ;  /* 0x0000600901007387 */ /* 0x0001e80000100800 */
[----:B------:R-:W3:Y:S01]  /*2a1a0*/  LDL.LU R15, [R1+0x524] ;  /* 0x00052400010f7983 */ /* 0x000ee20000300800 */
[----:B------:R-:W-:-:S03]  /*2a1b0*/  FMUL R11, R7, R13 ;  /* 0x0000000d070b7220 */ /* 0x000fc60000400000 */
[----:B------:R1:W-:Y:S04]  /*2a1c0*/  STL [R1+0x64], R8 ;  /* 0x0000640801007387 */ /* 0x0003e80000100800 */
[----:B0-----:R-:W3:Y:S01]  /*2a1d0*/  LDL.LU R9, [R1+0x510] ;  /* 0x0005100001097983 */ /* 0x001ee20000300800 */
[----:B------:R-:W-:-:S03]  /*2a1e0*/  FMUL R10, R7, R12 ;  /* 0x0000000c070a7220 */ /* 0x000fc60000400000 */
[----:B-1----:R-:W3:Y:S04]  /*2a1f0*/  LDL.LU R8, [R1+0x514] ;  /* 0x0005140001087983 */ /* 0x002ee80000300800 */
[----:B------:R-:W3:Y:S04]  /*2a200*/  LDL.LU R13, [R1+0x588] ;  /* 0x00058800010d7983 */ /* 0x000ee80000300800 */
[----:B------:R-:W-:Y:S04]  /*2a210*/  STL [R1+0x50], R11 ;  /* 0x0000500b01007387 */ /* 0x000fe80000100800 */
[----:B------:R-:W3:Y:S01]  /*2a220*/  LDL.LU R12, [R1+0x58c] ;  /* 0x00058c00010c7983 */ /* 0x000ee20000300800 */
[----:B--2---:R-:W-:-:S03]  /*2a230*/  FMUL R18, R7, R21 ;  /* 0x0000001507127220 */ /* 0x004fc60000400000 */
[----:B------:R0:W-:Y:S04]  /*2a240*/  STL [R1+0x54], R10 ;  /* 0x0000540a01007387 */ /* 0x0001e80000100800 */
[----:B------:R-:W-:Y:S04]  /*2a250*/  STL [R1+0x2ac], R26 ;  /* 0x0002ac1a01007387 */ /* 0x000fe80000100800 */
[----:B------:R-:W-:Y:S01]  /*2a260*/  STL [R1+0x100], R18 ;  /* 0x0001001201007387 */ /* 0x000fe20000100800 */
[C---:B0-----:R-:W-:Y:S02]  /*2a270*/  FMUL R10, R7.reuse, R19 ;  /* 0x00000013070a7220 */ /* 0x041fe40000400000 */
[----:B------:R-:W-:-:S02]  /*2a280*/  FMUL R11, R7, R20 ;  /* 0x00000014070b7220 */ /* 0x000fc40000400000 */
[----:B------:R-:W-:-:S03]  /*2a290*/  FMUL R17, R7, R17 ;  /* 0x0000001107117220 */ /* 0x000fc60000400000 */
[----:B------:R0:W-:Y:S04]  /*2a2a0*/  STL [R1+0x104], R11 ;  /* 0x0001040b01007387 */ /* 0x0001e80000100800 */
[----:B------:R-:W-:Y:S04]  /*2a2b0*/  STL [R1+0x2a8], R25 ;  /* 0x0002a81901007387 */ /* 0x000fe80000100800 */
[----:B------:R4:W-:Y:S01]  /*2a2c0*/  STL [R1+0x110], R10 ;  /* 0x0001100a01007387 */ /* 0x0009e20000100800 */
[----:B0-----:R-:W-:-:S03]  /*2a2d0*/  FMUL R11, R7, R14 ;  /* 0x0000000e070b7220 */ /* 0x001fc60000400000 */
[----:B------:R-:W-:Y:S04]  /*2a2e0*/  STL [R1+0x114], R17 ;  /* 0x0001141101007387 */ /* 0x000fe80000100800 */
[----:B------:R-:W2:Y:S04]  /*2a2f0*/  LDL.LU R14, [R1+0x578] ;  /* 0x00057800010e7983 */ /* 0x000ea80000300800 */
[----:B------:R0:W-:Y:S01]  /*2a300*/  STL [R1+0x120], R11 ;  /* 0x0001200b01007387 */ /* 0x0001e20000100800 */
[----:B----4-:R-:W-:-:S03]  /*2a310*/  FMUL R10, R7, R0 ;  /* 0x00000000070a7220 */ /* 0x010fc60000400000 */
[----:B------:R-:W4:Y:S04]  /*2a320*/  LDL.LU R0, [R1+0x57c] ;  /* 0x00057c0001007983 */ /* 0x000f280000300800 */
[----:B------:R1:W-:Y:S04]  /*2a330*/  STL [R1+0x124], R10 ;  /* 0x0001240a01007387 */ /* 0x0003e80000100800 */
[----:B0-----:R-:W4:Y:S04]  /*2a340*/  LDL.LU R11, [R1+0x568] ;  /* 0x00056800010b7983 */ /* 0x001f280000300800 */
[----:B-1----:R-:W4:Y:S01]  /*2a350*/  LDL.LU R10, [R1+0x56c] ;  /* 0x00056c00010a7983 */ /* 0x002f220000300800 */
[----:B---3--:R-:W-:-:S02]  /*2a360*/  FMUL R17, R7, R16 ;  /* 0x0000001007117220 */ /* 0x008fc40000400000 */
[----:B------:R-:W-:-:S03]  /*2a370*/  FMUL R16, R7, R15 ;  /* 0x0000000f07107220 */ /* 0x000fc60000400000 */
[----:B------:R-:W-:Y:S04]  /*2a380*/  STL [R1+0x130], R17 ;  /* 0x0001301101007387 */ /* 0x000fe80000100800 */
[----:B------:R-:W-:Y:S01]  /*2a390*/  STL [R1+0x134], R16 ;  /* 0x0001341001007387 */ /* 0x000fe20000100800 */
[----:B------:R-:W-:-:S03]  /*2a3a0*/  FMUL R15, R7, R9 ;  /* 0x00000009070f7220 */ /* 0x000fc60000400000 */
[----:B------:R-:W3:Y:S01]  /*2a3b0*/  LDL.LU R9, [R1+0x558] ;  /* 0x0005580001097983 */ /* 0x000ee20000300800 */
[----:B------:R-:W-:-:S03]  /*2a3c0*/  FMUL R7, R7, R8 ;  /* 0x0000000807077220 */ /* 0x000fc60000400000 */
[----:B------:R-:W-:Y:S01]  /*2a3d0*/  STL [R1+0x140], R15 ;  /* 0x0001400f01007387 */ /* 0x000fe20000100800 */
[----:B------:R-:W-:-:S03]  /*2a3e0*/  FMUL R13, R5, R13 ;  /* 0x0000000d050d7220 */ /* 0x000fc60000400000 */
[----:B------:R-:W3:Y:S04]  /*2a3f0*/  LDL.LU R8, [R1+0x55c] ;  /* 0x00055c0001087983 */ /* 0x000ee80000300800 */
[----:B------:R0:W-:Y:S04]  /*2a400*/  STL [R1+0x144], R7 ;  /* 0x0001440701007387 */ /* 0x0001e80000100800 */
[----:B------:R-:W3:Y:S01]  /*2a410*/  LDL.LU R20, [R1+0x548] ;  /* 0x0005480001147983 */ /* 0x000ee20000300800 */
[----:B0-----:R-:W-:-:S03]  /*2a420*/  FMUL R7, R5, R12 ;  /* 0x0000000c05077220 */ /* 0x001fc60000400000 */
[----:B------:R0:W-:Y:S04]  /*2a430*/  STL [R1+0xf8], R13 ;  /* 0x0000f80d01007387 */ /* 0x0001e80000100800 */
[----:B------:R-:W3:Y:S04]  /*2a440*/  LDL.LU R19, [R1+0x54c] ;  /* 0x00054c0001137983 */ /* 0x000ee80000300800 */
[----:B------:R4:W-:Y:S04]  /*2a450*/  STL [R1+0xfc], R7 ;  /* 0x0000fc0701007387 */ /* 0x0009e80000100800 */
[----:B------:R-:W3:Y:S04]  /*2a460*/  LDL.LU R18, [R1+0x538] ;  /* 0x0005380001127983 */ /* 0x000ee80000300800 */
[----:B0-----:R-:W3:Y:S04]  /*2a470*/  LDL.LU R13, [R1+0x53c] ;  /* 0x00053c00010d7983 */ /* 0x001ee80000300800 */
[----:B------:R-:W3:Y:S01]  /*2a480*/  LDL.LU R12, [R1+0x528] ;  /* 0x00052800010c7983 */ /* 0x000ee20000300800 */
[----:B--2---:R-:W-:-:S02]  /*2a490*/  FMUL R14, R5, R14 ;  /* 0x0000000e050e7220 */ /* 0x004fc40000400000 */
[C---:B----4-:R-:W-:Y:S02]  /*2a4a0*/  FMUL R7, R5.reuse, R0 ;  /* 0x0000000005077220 */ /* 0x050fe40000400000 */
[----:B------:R-:W2:Y:S04]  /*2a4b0*/  LDL.LU R0, [R1+0x52c] ;  /* 0x00052c0001007983 */ /* 0x000ea80000300800 */
[----:B------:R-:W-:Y:S01]  /*2a4c0*/  STL [R1+0x68], R14 ;  /* 0x0000680e01007387 */ /* 0x000fe20000100800 */
[----:B------:R-:W-:-:S03]  /*2a4d0*/  FMUL R11, R5, R11 ;  /* 0x0000000b050b7220 */ /* 0x000fc60000400000 */
[----:B------:R0:W-:Y:S04]  /*2a4e0*/  STL [R1+0x6c], R7 ;  /* 0x00006c0701007387 */ /* 0x0001e80000100800 */
[----:B------:R-:W4:Y:S01]  /*2a4f0*/  LDL.LU R17, [R1+0x518] ;  /* 0x0005180001117983 */ /* 0x000f220000300800 */
[----:B0-----:R-:W-:-:S03]  /*2a500*/  FMUL R7, R5, R10 ;  /* 0x0000000a05077220 */ /* 0x001fc60000400000 */
[----:B------:R-:W-:Y:S04]  /*2a510*/  STL [R1+0x58], R11 ;  /* 0x0000580b01007387 */ /* 0x000fe80000100800 */
[----:B------:R-:W4:Y:S04]  /*2a520*/  LDL.LU R16, [R1+0x51c] ;  /* 0x00051c0001107983 */ /* 0x000f280000300800 */
[----:B------:R0:W-:Y:S04]  /*2a530*/  STL [R1+0x5c], R7 ;  /* 0x00005c0701007387 */ /* 0x0001e80000100800 */
[----:B0-----:R-:W4:Y:S04]  /*2a540*/  LDL.LU R7, [R1+0x870] ;  /* 0x0008700001077983 */ /* 0x001f280000300800 */
[----:B------:R-:W4:Y:S01]  /*2a550*/  LDL.64 R14, [R1+0xbe0] ;  /* 0x000be000010e7983 */ /* 0x000f220000100a00 */
[----:B---3--:R-:W-:-:S02]  /*2a560*/  FMUL R10, R5, R9 ;  /* 0x00000009050a7220 */ /* 0x008fc40000400000 */
[C---:B------:R-:W-:Y:S02]  /*2a570*/  FMUL R21, R5.reuse, R8 ;  /* 0x0000000805157220 */ /* 0x040fe40000400000 */
[----:B------:R-:W3:Y:S04]  /*2a580*/  LDL.64 R8, [R1+0xbd8] ;  /* 0x000bd80001087983 */ /* 0x000ee80000100a00 */
[----:B------:R0:W-:Y:S01]  /*2a590*/  STL [R1+0x108], R10 ;  /* 0x0001080a01007387 */ /* 0x0001e20000100800 */
[----:B------:R-:W-:-:S03]  /*2a5a0*/  FMUL R22, R5, R20 ;  /* 0x0000001405167220 */ /* 0x000fc60000400000 */
[----:B0-----:R-:W3:Y:S04]  /*2a5b0*/  LDL.64 R10, [R1+0xbd0] ;  /* 0x000bd000010a7983 */ /* 0x001ee80000100a00 */
[----:B------:R0:W-:Y:S04]  /*2a5c0*/  STL [R1+0x10c], R21 ;  /* 0x00010c1501007387 */ /* 0x0001e80000100800 */
[----:B------:R-:W-:Y:S01]  /*2a5d0*/  STL [R1+0x118], R22 ;  /* 0x0001181601007387 */ /* 0x000fe20000100800 */
[C---:B------:R-:W-:Y:S02]  /*2a5e0*/  FMUL R20, R5.reuse, R18 ;  /* 0x0000001205147220 */ /* 0x040fe40000400000 */
[----:B0-----:R-:W-:-:S02]  /*2a5f0*/  FMUL R21, R5, R19 ;  /* 0x0000001305157220 */ /* 0x001fc40000400000 */
[----:B------:R-:W-:-:S03]  /*2a600*/  FMUL R19, R5, R13 ;  /* 0x0000000d05137220 */ /* 0x000fc60000400000 */
[----:B------:R-:W-:Y:S01]  /*2a610*/  STL [R1+0x11c], R21 ;  /* 0x00011c1501007387 */ /* 0x000fe20000100800 */
[----:B------:R-:W-:-:S03]  /*2a620*/  FMUL R18, R5, R12 ;  /* 0x0000000c05127220 */ /* 0x000fc60000400000 */
[----:B------:R0:W-:Y:S04]  /*2a630*/  STL [R1+0x128], R20 ;  /* 0x0001281401007387 */ /* 0x0001e80000100800 */
[----:B------:R-:W3:Y:S04]  /*2a640*/  LDL.64 R12, [R1+0xbc8] ;  /* 0x000bc800010c7983 */ /* 0x000ee80000100a00 */
[----:B------:R-:W-:Y:S04]  /*2a650*/  STL [R1+0x12c], R19 ;  /* 0x00012c1301007387 */ /* 0x000fe80000100800 */
[----:B------:R1:W-:Y:S04]  /*2a660*/  STL [R1+0x138], R18 ;  /* 0x0001381201007387 */ /* 0x0003e80000100800 */
[----:B0-----:R-:W3:Y:S04]  /*2a670*/  LDL.64 R20, [R1+0xbb8] ;  /* 0x000bb80001147983 */ /* 0x001ee80000100a00 */
[----:B-1----:R-:W3:Y:S01]  /*2a680*/  LDL.64 R18, [R1+0xbc0] ;  /* 0x000bc00001127983 */ /* 0x002ee20000100a00 */
[----:B--2---:R-:W-:-:S05]  /*2a690*/  FMUL R0, R5, R0 ;  /* 0x0000000005007220 */ /* 0x004fca0000400000 */
[----:B------:R0:W-:Y:S01]  /*2a6a0*/  STL [R1+0x29b0], R0 ;  /* 0x0029b00001007387 */ /* 0x0001e20000100800 */
[----:B----4-:R-:W-:-:S05]  /*2a6b0*/  FMUL R17, R5, R17 ;  /* 0x0000001105117220 */ /* 0x010fca0000400000 */
[----:B------:R1:W-:Y:S01]  /*2a6c0*/  STL [R1+0x148], R17 ;  /* 0x0001481101007387 */ /* 0x0003e20000100800 */
[----:B0-----:R-:W-:-:S05]  /*2a6d0*/  FMUL R0, R5, R16 ;  /* 0x0000001005007220 */ /* 0x001fca0000400000 */
[----:B------:R0:W-:Y:S04]  /*2a6e0*/  STL [R1+0x14c], R0 ;  /* 0x00014c0001007387 */ /* 0x0001e80000100800 */
[----:B-1----:R-:W2:Y:S01]  /*2a6f0*/  LDL.64 R16, [R1+0xbb0] ;  /* 0x000bb00001107983 */ /* 0x002ea20000100a00 */
[----:B------:R-:W-:Y:S02]  /*2a700*/  FFMA R7, R5, R7, R4 ;  /* 0x0000000705077223 */ /* 0x000fe40000000004 */
[----:B------:R-:W-:-:S03]  /*2a710*/  IMAD.WIDE R4, R2, 0x2, R14 ;  /* 0x0000000202047825 */ /* 0x000fc600078e020e */
[----:B------:R1:W-:Y:S04]  /*2a720*/  STL [R1+0x870], R7 ;  /* 0x0008700701007387 */ /* 0x0003e80000100800 */
[----:B------:R-:W4:Y:S04]  /*2a730*/  LDL.64 R14, [R1+0xba8] ;  /* 0x000ba800010e7983 */ /* 0x000f280000100a00 */
[----:B------:R-:W4:Y:S04]  /*2a740*/  LDL.64 R22, [R1+0xba0] ;  /* 0x000ba00001167983 */ /* 0x000f280000100a00 */
[----:B0-----:R0:W4:Y:S01]  /*2a750*/  LDG.E.U16 R0, [R4.64] ;  /* 0x0000000604007981 */ /* 0x001122000c1e1500 */
[----:B---3--:R-:W-:-:S05]  /*2a760*/  IMAD.WIDE R8, R2, 0x2, R8 ;  /* 0x0000000202087825 */ /* 0x008fca00078e0208 */
[----:B------:R3:W4:Y:S01]  /*2a770*/  LDG.E.U16 R26, [R8.64] ;  /* 0x00000006081a7981 */ /* 0x000722000c1e1500 */
[----:B------:R-:W-:-:S05]  /*2a780*/  IMAD.WIDE R10, R2, 0x2, R10 ;  /* 0x00000002020a7825 */ /* 0x000fca00078e020a */
[----:B------:R0:W4:Y:S02]  /*2a790*/  LDG.E.U16 R27, [R10.64] ;  /* 0x000000060a1b7981 */ /* 0x000124000c1e1500 */
[C---:B0-----:R-:W-:Y:S02]  /*2a7a0*/  IMAD.WIDE R4, R2.reuse, 0x2, R12 ;  /* 0x0000000202047825 */ /* 0x041fe400078e020c */
[----:B------:R-:W4:Y:S04]  /*2a7b0*/  LDL.64 R12, [R1+0xb98] ;  /* 0x000b9800010c7983 */ /* 0x000f280000100a00 */
[----:B-1----:R2:W4:Y:S01]  /*2a7c0*/  LDG.E.U16 R7, [R4.64] ;  /* 0x0000000604077981 */ /* 0x002522000c1e1500 */
[----:B------:R-:W-:-:S03]  /*2a7d0*/  IMAD.WIDE R10, R2, 0x2, R20 ;  /* 0x00000002020a7825 */ /* 0x000fc600078e0214 */
[----:B------:R-:W4:Y:S01]  /*2a7e0*/  LDL.64 R20, [R1+0xb88] ;  /* 0x000b880001147983 */ /* 0x000f220000100a00 */
[----:B---3--:R-:W-:-:S03]  /*2a7f0*/  IMAD.WIDE R8, R2, 0x2, R18 ;  /* 0x0000000202087825 */ /* 0x008fc600078e0212 */
[----:B------:R0:W3:Y:S04]  /*2a800*/  LDG.E.U16 R24, [R10.64] ;  /* 0x000000060a187981 */ /* 0x0000e8000c1e1500 */
[----:B------:R-:W3:Y:S04]  /*2a810*/  LDL.64 R18, [R1+0xb90] ;  /* 0x000b900001127983 */ /* 0x000ee80000100a00 */
[----:B------:R4:W3:Y:S01]  /*2a820*/  LDG.E.U16 R29, [R8.64] ;  /* 0x00000006081d7981 */ /* 0x0008e2000c1e1500 */
[----:B--2---:R-:W-:-:S03]  /*2a830*/  IMAD.WIDE R4, R2, 0x2, R16 ;  /* 0x0000000202047825 */ /* 0x004fc600078e0210 */
[----:B------:R-:W2:Y:S04]  /*2a840*/  LDL.64 R16, [R1+0xb80] ;  /* 0x000b800001107983 */ /* 0x000ea80000100a00 */
[----:B------:R1:W2:Y:S01]  /*2a850*/  LDG.E.U16 R25, [R4.64] ;  /* 0x0000000604197981 */ /* 0x0002a2000c1e1500 */
[----:B----4-:R-:W-:-:S03]  /*2a860*/  IMAD.WIDE R8, R2, 0x2, R14 ;  /* 0x0000000202087825 */ /* 0x010fc600078e020e */
[----:B------:R-:W4:Y:S01]  /*2a870*/  LDL.64 R14, [R1+0xb78] ;  /* 0x000b7800010e7983 */ /* 0x000f220000100a00 */
[----:B0-----:R-:W-:-:S03]  /*2a880*/  IMAD.WIDE R10, R2, 0x2, R22 ;  /* 0x00000002020a7825 */ /* 0x001fc600078e0216 */
[----:B------:R-:W4:Y:S04]  /*2a890*/  LDL.64 R22, [R1+0xb70] ;  /* 0x000b700001167983 */ /* 0x000f280000100a00 */
[----:B------:R0:W-:Y:S04]  /*2a8a0*/  STL [R1+0x2a4], R0 ;  /* 0x0002a40001007387 */ /* 0x0001e80000100800 */
[----:B------:R3:W4:Y:S04]  /*2a8b0*/  LDG.E.U16 R28, [R8.64] ;  /* 0x00000006081c7981 */ /* 0x000728000c1e1500 */
[----:B0-----:R0:W4:Y:S01]  /*2a8c0*/  LDG.E.U16 R0, [R10.64] ;  /* 0x000000060a007981 */ /* 0x001122000c1e1500 */
[----:B-1----:R-:W-:-:S03]  /*2a8d0*/  IMAD.WIDE R4, R2, 0x2, R12 ;  /* 0x0000000202047825 */ /* 0x002fc600078e020c */
[----:B------:R-:W4:Y:S01]  /*2a8e0*/  LDL.64 R12, [R1+0xb68] ;  /* 0x000b6800010c7983 */ /* 0x000f220000100a00 */
[----:B0-----:R-:W-:-:S03]  /*2a8f0*/  IMAD.WIDE R10, R2, 0x2, R20 ;  /* 0x00000002020a7825 */ /* 0x001fc600078e0214 */
[----:B------:R-:W4:Y:S01]  /*2a900*/  LDL.64 R20, [R1+0xb58] ;  /* 0x000b580001147983 */ /* 0x000f220000100a00 */
[----:B---3--:R-:W-:-:S03]  /*2a910*/  IMAD.WIDE R8, R2, 0x2, R18 ;  /* 0x0000000202087825 */ /* 0x008fc600078e0212 */
[----:B------:R-:W3:Y:S04]  /*2a920*/  LDL.64 R18, [R1+0xb60] ;  /* 0x000b600001127983 */ /* 0x000ee80000100a00 */
[----:B------:R0:W-:Y:S04]  /*2a930*/  STL [R1+0x2a0], R26 ;  /* 0x0002a01a01007387 */ /* 0x0001e80000100800 */
[----:B------:R1:W-:Y:S04]  /*2a940*/  STL [R1+0x29c], R27 ;  /* 0x00029c1b01007387 */ /* 0x0003e80000100800 */
[----:B------:R1:W-:Y:S04]  /*2a950*/  STL [R1+0x298], R7 ;  /* 0x0002980701007387 */ /* 0x0003e80000100800 */
[----:B0-----:R2:W3:Y:S04]  /*2a960*/  LDG.E.U16 R26, [R4.64] ;  /* 0x00000006041a7981 */ /* 0x0014e8000c1e1500 */
[----:B-1----:R4:W3:Y:S04]  /*2a970*/  LDG.E.U16 R27, [R8.64] ;  /* 0x00000006081b7981 */ /* 0x0028e8000c1e1500 */
[----:B------:R0:W3:Y:S01]  /*2a980*/  LDG.E.U16 R7, [R10.64] ;  /* 0x000000060a077981 */ /* 0x0000e2000c1e1500 */
[----:B--2---:R-:W-:-:S03]  /*2a990*/  IMAD.WIDE R4, R2, 0x2, R16 ;  /* 0x0000000202047825 */ /* 0x004fc600078e0210 */
[----:B------:R-:W2:Y:S01]  /*2a9a0*/  LDL.64 R16, [R1+0xb50] ;  /* 0x000b500001107983 */ /* 0x000ea20000100a00 */
[----:B----4-:R-:W-:-:S03]  /*2a9b0*/  IMAD.WIDE R8, R2, 0x2, R14 ;  /* 0x0000000202087825 */ /* 0x010fc600078e020e */
[----:B------:R-:W4:Y:S01]  /*2a9c0*/  LDL.64 R14, [R1+0xb48] ;  /* 0x000b4800010e7983 */ /* 0x000f220000100a00 */
[----:B0-----:R-:W-:-:S03]  /*2a9d0*/  IMAD.WIDE R10, R2, 0x2, R22 ;  /* 0x00000002020a7825 */ /* 0x001fc600078e0216 */
[----:B------:R-:W4:Y:S04]  /*2a9e0*/  LDL.64 R22, [R1+0xb40] ;  /* 0x000b400001167983 */ /* 0x000f280000100a00 */
[----:B------:R0:W-:Y:S04]  /*2a9f0*/  STL [R1+0x294], R29 ;  /* 0x0002941d01007387 */ /* 0x0001e80000100800 */
[----:B------:R1:W-:Y:S04]  /*2aa00*/  STL [R1+0x290], R24 ;  /* 0x0002901801007387 */ /* 0x0003e80000100800 */
[----:B------:R1:W-:Y:S04]  /*2aa10*/  STL [R1+0x28c], R25 ;  /* 0x00028c1901007387 */ /* 0x0003e80000100800 */
[----:B0-----:R0:W4:Y:S04]  /*2aa20*/  LDG.E.U16 R29, [R4.64] ;  /* 0x00000006041d7981 */ /* 0x001128000c1e1500 */
[----:B-1----:R3:W4:Y:S04]  /*2aa30*/  LDG.E.U16 R24, [R8.64] ;  /* 0x0000000608187981 */ /* 0x002728000c1e1500 */
[----:B------:R1:W4:Y:S01]  /*2aa40*/  LDG.E.U16 R25, [R10.64] ;  /* 0x000000060a197981 */ /* 0x000322000c1e1500 */
[----:B0-----:R-:W-:-:S03]  /*2aa50*/  IMAD.WIDE R4, R2, 0x2, R12 ;  /* 0x0000000202047825 */ /* 0x001fc600078e020c */
[----:B------:R-:W4:Y:S01]  /*2aa60*/  LDL.64 R12, [R1+0xb38] ;  /* 0x000b3800010c7983 */ /* 0x000f220000100a00 */
[----:B-1----:R-:W-:-:S03]  /*2aa70*/  IMAD.WIDE R10, R2, 0x2, R20 ;  /* 0x00000002020a7825 */ /* 0x002fc600078e0214 */
[----:B------:R-:W4:Y:S01]  /*2aa80*/  LDL.64 R20, [R1+0xb28] ;  /* 0x000b280001147983 */ /* 0x000f220000100a00 */
[----:B---3--:R-:W-:-:S03]  /*2aa90*/  IMAD.WIDE R8, R2, 0x2, R18 ;  /* 0x0000000202087825 */ /* 0x008fc600078e0212 */
[----:B------:R-:W3:Y:S04]  /*2aaa0*/  LDL.64 R18, [R1+0xb30] ;  /* 0x000b300001127983 */ /* 0x000ee80000100a00 */
[----:B------:R0:W-:Y:S04]  /*2aab0*/  STL [R1+0x288], R28 ;  /* 0x0002881c01007387 */ /* 0x0001e80000100800 */
[----:B------:R1:W-:Y:S04]  /*2aac0*/  STL [R1+0x284], R0 ;  /* 0x0002840001007387 */ /* 0x0003e80000100800 */
[----:B0-----:R2:W3:Y:S04]  /*2aad0*/  LDG.E.U16 R28, [R4.64] ;  /* 0x00000006041c7981 */ /* 0x0014e8000c1e1500 */
[----:B-1----:R4:W3:Y:S04]  /*2aae0*/  LDG.E.U16 R0, [R8.64] ;  /* 0x0000000608007981 */ /* 0x0028e8000c1e1500 */
[----:B------:R0:W-:Y:S04]  /*2aaf0*/  STL [R1+0x280], R26 ;  /* 0x0002801a01007387 */ /* 0x0001e80000100800 */
[----:B0-----:R0:W3:Y:S01]  /*2ab00*/  LDG.E.U16 R26, [R10.64] ;  /* 0x000000060a1a7981 */ /* 0x0010e2000c1e1500 */
        /* <DEDUP_REMOVED lines=8> */
[----:B0-----:R0:W4:Y:S04]  /*2ab90*/  LDG.E.U16 R27, [R4.64] ;  /* 0x00000006041b7981 */ /* 0x001128000c1e1500 */
[----:B------:R0:W-:Y:S04]  /*2aba0*/  STL [R1+0x274], R29 ;  /* 0x0002741d01007387 */ /* 0x0001e80000100800 */
[----:B-1----:R3:W4:Y:S04]  /*2abb0*/  LDG.E.U16 R7, [R8.64] ;  /* 0x0000000608077981 */ /* 0x002728000c1e1500 */
[----:B0-----:R0:W4:Y:S01]  /*2abc0*/  LDG.E.U16 R29, [R10.64] ;  /* 0x000000060a1d7981 */ /* 0x001122000c1e1500 */
[----:B------:R-:W-:-:S03]  /*2abd0*/  IMAD.WIDE R4, R2, 0x2, R12 ;  /* 0x0000000202047825 */ /* 0x000fc600078e020c */
        /* <DEDUP_REMOVED lines=126> */
[----:B0-----:R2:W3:Y:S04]  /*2b3c0*/  LDG.E.U16 R7, [R4.64] ;  /* 0x0000000604077981 */ /* 0x0014e8000c1e1500 */
[----:B------:R0:W-:Y:S04]  /*2b3d0*/  STL [R1+0x1f4], R29 ;  /* 0x0001f41d01007387 */ /* 0x0001e80000100800 */
[----:B------:R1:W-:Y:S04]  /*2b3e0*/  STL [R1+0x1f0], R24 ;  /* 0x0001f01801007387 */ /* 0x0003e80000100800 */
[----:B0-----:R4:W3:Y:S04]  /*2b3f0*/  LDG.E.U16 R29, [R8.64] ;  /* 0x00000006081d7981 */ /* 0x0018e8000c1e1500 */
[----:B-1----:R0:W3:Y:S01]  /*2b400*/  LDG.E.U16 R24, [R10.64] ;  /* 0x000000060a187981 */ /* 0x0020e2000c1e1500 */
        /* <DEDUP_REMOVED lines=9> */
[----:B-1----:R3:W4:Y:S04]  /*2b4a0*/  LDG.E.U16 R28, [R8.64] ;  /* 0x00000006081c7981 */ /* 0x002728000c1e1500 */
[----:B------:R1:W-:Y:S04]  /*2b4b0*/  STL [R1+0x1e4], R0 ;  /* 0x0001e40001007387 */ /* 0x0003e80000100800 */
[----:B-1----:R1:W4:Y:S01]  /*2b4c0*/  LDG.E.U16 R0, [R10.64] ;  /* 0x000000060a007981 */ /* 0x002322000c1e1500 */
[----:B0-----:R-:W-:-:S03]  /*2b4d0*/  IMAD.WIDE R4, R2, 0x2, R12 ;  /* 0x0000000202047825 */ /* 0x001fc600078e020c */
[----:B------:R-:W4:Y:S01]  /*2b4e0*/  LDL.64 R12, [R1+0x978] ;  /* 0x00097800010c7983 */ /* 0x000f220000100a00 */
[----:B-1----:R-:W-:-:S04]  /*2b4f0*/  IMAD.WIDE R10, R2, 0x2, R20 ;  /* 0x00000002020a7825 */ /* 0x002fc800078e0214 */
[C---:B---3--:R-:W-:Y:S02]  /*2b500*/  IMAD.WIDE R8, R2.reuse, 0x2, R18 ;  /* 0x0000000202087825 */ /* 0x048fe400078e0212 */
[----:B------:R-:W3:Y:S04]  /*2b510*/  LDL.64 R18, [R1+0x938] ;  /* 0x0009380001127983 */ /* 0x000ee80000100a00 */
[----:B------:R0:W-:Y:S04]  /*2b520*/  STL [R1+0x1e0], R26 ;  /* 0x0001e01a01007387 */ /* 0x0001e80000100800 */
[----:B------:R-:W3:Y:S04]  /*2b530*/  LDL.64 R20, [R1+0x8f8] ;  /* 0x0008f80001147983 */ /* 0x000ee80000100a00 */
[----:B------:R1:W-:Y:S04]  /*2b540*/  STL [R1+0x1dc], R27 ;  /* 0x0001dc1b01007387 */ /* 0x0003e80000100800 */
[----:B0-----:R2:W3:Y:S04]  /*2b550*/  LDG.E.U16 R26, [R4.64] ;  /* 0x00000006041a7981 */ /* 0x0014e8000c1e1500 */
[----:B------:R0:W-:Y:S04]  /*2b560*/  STL [R1+0x1d8], R7 ;  /* 0x0001d80701007387 */ /* 0x0001e80000100800 */
[----:B-1----:R4:W3:Y:S04]  /*2b570*/  LDG.E.U16 R27, [R8.64] ;  /* 0x00000006081b7981 */ /* 0x0028e8000c1e1500 */
[----:B0-----:R0:W3:Y:S01]  /*2b580*/  LDG.E.U16 R7, [R10.64] ;  /* 0x000000060a077981 */ /* 0x0010e2000c1e1500 */
[----:B--2---:R-:W-:-:S03]  /*2b590*/  IMAD.WIDE R4, R2, 0x2, R16 ;  /* 0x0000000202047825 */ /* 0x004fc600078e0210 */
[----:B------:R-:W2:Y:S01]  /*2b5a0*/  LDL.64 R16, [R1+0xa60] ;  /* 0x000a600001107983 */ /* 0x000ea20000100a00 */
[----:B----4-:R-:W-:-:S03]  /*2b5b0*/  IMAD.WIDE R8, R2, 0x2, R14 ;  /* 0x0000000202087825 */ /* 0x010fc600078e020e */
[----:B------:R-:W4:Y:S04]  /*2b5c0*/  LDL.64 R14, [R1+0xa58] ;  /* 0x000a5800010e7983 */ /* 0x000f280000100a00 */
[----:B------:R1:W-:Y:S01]  /*2b5d0*/  STL [R1+0x1d4], R29 ;  /* 0x0001d41d01007387 */ /* 0x0003e20000100800 */
[----:B0-----:R-:W-:-:S03]  /*2b5e0*/  IMAD.WIDE R10, R2, 0x2, R22 ;  /* 0x00000002020a7825 */ /* 0x001fc600078e0216 */
[----:B-1----:R0:W4:Y:S04]  /*2b5f0*/  LDG.E.U16 R29, [R4.64] ;  /* 0x00000006041d7981 */ /* 0x002128000c1e1500 */
[----:B------:R-:W-:Y:S04]  /*2b600*/  STL [R1+0x1cc], R25 ;  /* 0x0001cc1901007387 */ /* 0x000fe80000100800 */
[----:B------:R1:W-:Y:S04]  /*2b610*/  STL [R1+0x1d0], R24 ;  /* 0x0001d01801007387 */ /* 0x0003e80000100800 */
[----:B-1----:R-:W4:Y:S04]  /*2b620*/  LDL.64 R24, [R1+0xa50] ;  /* 0x000a500001187983 */ /* 0x002f280000100a00 */
[----:B------:R1:W-:Y:S04]  /*2b630*/  STL [R1+0x1c8], R28 ;  /* 0x0001c81c01007387 */ /* 0x0003e80000100800 */
[----:B------:R0:W-:Y:S04]  /*2b640*/  STL [R1+0x1c4], R0 ;  /* 0x0001c40001007387 */ /* 0x0001e80000100800 */
[----:B------:R-:W4:Y:S04]  /*2b650*/  LDL.64 R22, [R1+0x9f0] ;  /* 0x0009f00001167983 */ /* 0x000f280000100a00 */
[----:B-1----:R3:W4:Y:S04]  /*2b660*/  LDG.E.U16 R28, [R8.64] ;  /* 0x00000006081c7981 */ /* 0x002728000c1e1500 */
[----:B0-----:R0:W4:Y:S01]  /*2b670*/  LDG.E.U16 R0, [R10.64] ;  /* 0x000000060a007981 */ /* 0x001122000c1e1500 */
[----:B------:R-:W-:-:S03]  /*2b680*/  IMAD.WIDE R4, R2, 0x2, R12 ;  /* 0x0000000202047825 */ /* 0x000fc600078e020c */
[----:B------:R-:W4:Y:S01]  /*2b690*/  LDL.64 R12, [R1+0xa30] ;  /* 0x000a3000010c7983 */ /* 0x000f220000100a00 */
[----:B---3--:R-:W-:-:S03]  /*2b6a0*/  IMAD.WIDE R8, R2, 0x2, R18 ;  /* 0x0000000202087825 */ /* 0x008fc600078e0212 */
[----:B------:R-:W3:Y:S01]  /*2b6b0*/  LDL.64 R18, [R1+0x9b0] ;  /* 0x0009b00001127983 */ /* 0x000ee20000100a00 */
[----:B0-----:R-:W-:-:S03]  /*2b6c0*/  IMAD.WIDE R10, R2, 0x2, R20 ;  /* 0x00000002020a7825 */ /* 0x001fc600078e0214 */
[----:B------:R0:W-:Y:S04]  /*2b6d0*/  STL [R1+0x1c0], R26 ;  /* 0x0001c01a01007387 */ /* 0x0001e80000100800 */
[----:B------:R1:W-:Y:S04]  /*2b6e0*/  STL [R1+0x1bc], R27 ;  /* 0x0001bc1b01007387 */ /* 0x0003e80000100800 */
[----:B0-----:R2:W3:Y:S04]  /*2b6f0*/  LDG.E.U16 R26, [R4.64] ;  /* 0x00000006041a7981 */ /* 0x0014e8000c1e1500 */
[----:B------:R0:W-:Y:S04]  /*2b700*/  STL [R1+0x1b8], R7 ;  /* 0x0001b80701007387 */ /* 0x0001e80000100800 */
[----:B-1----:R4:W3:Y:S04]  /*2b710*/  LDG.E.U16 R27, [R8.64] ;  /* 0x00000006081b7981 */ /* 0x0028e8000c1e1500 */
[----:B------:R-:W3:Y:S04]  /*2b720*/  LDL.64 R20, [R1+0x930] ;  /* 0x0009300001147983 */ /* 0x000ee80000100a00 */
[----:B0-----:R0:W3:Y:S01]  /*2b730*/  LDG.E.U16 R7, [R10.64] ;  /* 0x000000060a077981 */ /* 0x0010e2000c1e1500 */
[----:B--2---:R-:W-:-:S03]  /*2b740*/  IMAD.WIDE R4, R2, 0x2, R16 ;  /* 0x0000000202047825 */ /* 0x004fc600078e0210 */
[----:B------:R-:W2:Y:S01]  /*2b750*/  LDL.64 R16, [R1+0x970] ;  /* 0x0009700001107983 */ /* 0x000ea20000100a00 */
[----:B----4-:R-:W-:-:S03]  /*2b760*/  IMAD.WIDE R8, R2, 0x2, R14 ;  /* 0x0000000202087825 */ /* 0x010fc600078e020e */
[----:B------:R-:W4:Y:S04]  /*2b770*/  LDL.64 R14, [R1+0x8f0] ;  /* 0x0008f000010e7983 */ /* 0x000f280000100a00 */
[----:B------:R1:W-:Y:S04]  /*2b780*/  STL [R1+0x1b4], R29 ;  /* 0x0001b41d01007387 */ /* 0x0003e80000100800 */
[----:B-1----:R1:W4:Y:S01]  /*2b790*/  LDG.E.U16 R29, [R4.64] ;  /* 0x00000006041d7981 */ /* 0x002322000c1e1500 */
[----:B0-----:R-:W-:-:S03]  /*2b7a0*/  IMAD.WIDE R10, R2, 0x2, R24 ;  /* 0x00000002020a7825 */ /* 0x001fc600078e0218 */
[----:B------:R0:W-:Y:S04]  /*2b7b0*/  STL [R1+0x1b0], R28 ;  /* 0x0001b01c01007387 */ /* 0x0001e80000100800 */
[----:B------:R1:W-:Y:S04]  /*2b7c0*/  STL [R1+0x1ac], R0 ;  /* 0x0001ac0001007387 */ /* 0x0003e80000100800 */
[----:B0-----:R0:W4:Y:S01]  /*2b7d0*/  LDG.E.U16 R28, [R8.64] ;  /* 0x00000006081c7981 */ /* 0x001122000c1e1500 */
[----:B-1----:R-:W-:-:S03]  /*2b7e0*/  IMAD.WIDE R4, R2, 0x2, R12 ;  /* 0x0000000202047825 */ /* 0x002fc600078e020c */
[----:B------:R3:W4:Y:S04]  /*2b7f0*/  LDG.E.U16 R0, [R10.64] ;  /* 0x000000060a007981 */ /* 0x000728000c1e1500 */
[----:B------:R-:W4:Y:S01]  /*2b800*/  LDL.64 R12, [R1+0xa28] ;  /* 0x000a2800010c7983 */ /* 0x000f220000100a00 */
[----:B0-----:R-:W-:-:S03]  /*2b810*/  IMAD.WIDE R8, R2, 0x2, R22 ;  /* 0x0000000202087825 */ /* 0x001fc600078e0216 */
[----:B------:R2:W4:Y:S04]  /*2b820*/  LDG.E.U16 R22, [R4.64] ;  /* 0x0000000604167981 */ /* 0x000528000c1e1500 */
[----:B------:R0:W4:Y:S01]  /*2b830*/  LDG.E.U16 R23, [R8.64] ;  /* 0x0000000608177981 */ /* 0x000122000c1e1500 */
[----:B---3--:R-:W-:-:S03]  /*2b840*/  IMAD.WIDE R10, R2, 0x2, R18 ;  /* 0x00000002020a7825 */ /* 0x008fc600078e0212 */
[----:B------:R-:W-:Y:S04]  /*2b850*/  STL [R1+0x1a4], R27 ;  /* 0x0001a41b01007387 */ /* 0x000fe80000100800 */
[----:B------:R1:W-:Y:S04]  /*2b860*/  STL [R1+0x1a8], R26 ;  /* 0x0001a81a01007387 */ /* 0x0003e80000100800 */
[----:B------:R-:W3:Y:S04]  /*2b870*/  LDL.64 R18, [R1+0xa18] ;  /* 0x000a180001127983 */ /* 0x000ee80000100a00 */
[----:B-1----:R-:W3:Y:S04]  /*2b880*/  LDL.64 R26, [R1+0xa20] ;  /* 0x000a2000011a7983 */ /* 0x002ee80000100a00 */
[----:B------:R1:W-:Y:S01]  /*2b890*/  STL [R1+0x1a0], R7 ;  /* 0x0001a00701007387 */ /* 0x0003e20000100800 */
[----:B0-----:R-:W-:-:S03]  /*2b8a0*/  IMAD.WIDE R8, R2, 0x2, R20 ;  /* 0x0000000202087825 */ /* 0x001fc600078e0214 */
[----:B------:R-:W3:Y:S04]  /*2b8b0*/  LDL.64 R24, [R1+0x9e8] ;  /* 0x0009e80001187983 */ /* 0x000ee80000100a00 */
[----:B-1----:R4:W3:Y:S01]  /*2b8c0*/  LDG.E.U16 R7, [R10.64] ;  /* 0x000000060a077981 */ /* 0x0028e2000c1e1500 */
[----:B--2---:R-:W-:-:S03]  /*2b8d0*/  IMAD.WIDE R4, R2, 0x2, R16 ;  /* 0x0000000202047825 */ /* 0x004fc600078e0210 */
[----:B------:R-:W2:Y:S01]  /*2b8e0*/  LDL.64 R16, [R1+0xa10] ;  /* 0x000a100001107983 */ /* 0x000ea20000100a00 */
[----:B----4-:R-:W-:-:S03]  /*2b8f0*/  IMAD.WIDE R10, R2, 0x2, R14 ;  /* 0x00000002020a7825 */ /* 0x010fc600078e020e */
[----:B------:R-:W4:Y:S04]  /*2b900*/  LDL.64 R14, [R1+0x9a8] ;  /* 0x0009a800010e7983 */ /* 0x000f280000100a00 */
[----:B------:R0:W-:Y:S04]  /*2b910*/  STL [R1+0x19c], R29 ;  /* 0x00019c1d01007387 */ /* 0x0001e80000100800 */
[----:B0-----:R0:W4:Y:S04]  /*2b920*/  LDG.E.U16 R29, [R4.64] ;  /* 0x00000006041d7981 */ /* 0x001128000c1e1500 */
[----:B------:R1:W-:Y:S04]  /*2b930*/  STL [R1+0x198], R28 ;  /* 0x0001981c01007387 */ /* 0x0003e80000100800 */
[----:B------:R1:W-:Y:S01]  /*2b940*/  STL [R1+0x194], R0 ;  /* 0x0001940001007387 */ /* 0x0003e20000100800 */
[----:B0-----:R-:W-:-:S03]  /*2b950*/  IMAD.WIDE R4, R2, 0x2, R12 ;  /* 0x0000000202047825 */ /* 0x001fc600078e020c */
[----:B-1----:R0:W4:Y:S04]  /*2b960*/  LDG.E.U16 R28, [R8.64] ;  /* 0x00000006081c7981 */ /* 0x002128000c1e1500 */
[----:B------:R1:W4:Y:S04]  /*2b970*/  LDG.E.U16 R0, [R10.64] ;  /* 0x000000060a007981 */ /* 0x000328000c1e1500 */
[----:B------:R-:W-:Y:S04]  /*2b980*/  STL [R1+0x18c], R23 ;  /* 0x00018c1701007387 */ /* 0x000fe80000100800 */
[----:B------:R0:W-:Y:S04]  /*2b990*/  STL [R1+0x190], R22 ;  /* 0x0001901601007387 */ /* 0x0001e80000100800 */
[----:B------:R-:W4:Y:S04]  /*2b9a0*/  LDL.64 R12, [R1+0x8e8] ;  /* 0x0008e800010c7983 */ /* 0x000f280000100a00 */
[----:B------:R-:W4:Y:S04]  /*2b9b0*/  LDL.64 R20, [R1+0x928] ;  /* 0x0009280001147983 */ /* 0x000f280000100a00 */
[----:B0-----:R-:W4:Y:S04]  /*2b9c0*/  LDL.64 R22, [R1+0x968] ;  /* 0x0009680001167983 */ /* 0x001f280000100a00 */
[----:B---3--:R0:W-:Y:S04]  /*2b9d0*/  STL [R1+0x188], R7 ;  /* 0x0001880701007387 */ /* 0x0081e80000100800 */
[----:B0-----:R2:W3:Y:S01]  /*2b9e0*/  LDG.E.U16 R7, [R4.64] ;  /* 0x0000000604077981 */ /* 0x0014e2000c1e1500 */
[----:B-1----:R-:W-:-:S03]  /*2b9f0*/  IMAD.WIDE R10, R2, 0x2, R18 ;  /* 0x00000002020a7825 */ /* 0x002fc600078e0212 */
[----:B------:R-:W3:Y:S01]  /*2ba00*/  LDL.64 R18, [R1+0x9e0] ;  /* 0x0009e00001127983 */ /* 0x000ee20000100a00 */
[----:B------:R-:W-:-:S03]  /*2ba10*/  IMAD.WIDE R8, R2, 0x2, R26 ;  /* 0x0000000202087825 */ /* 0x000fc600078e021a */
[----:B------:R4:W3:Y:S04]  /*2ba20*/  LDG.E.U16 R27, [R10.64] ;  /* 0x000000060a1b7981 */ /* 0x0008e8000c1e1500 */
[----:B------:R0:W3:Y:S02]  /*2ba30*/  LDG.E.U16 R26, [R8.64] ;  /* 0x00000006081a7981 */ /* 0x0000e4000c1e1500 */
[----:B0-----:R-:W-:-:S04]  /*2ba40*/  IMAD.WIDE R8, R2, 0x2, R24 ;  /* 0x0000000202087825 */ /* 0x001fc800078e0218 */
[C---:B--2---:R-:W-:Y:S02]  /*2ba50*/  IMAD.WIDE R4, R2.reuse, 0x2, R16 ;  /* 0x0000000202047825 */ /* 0x044fe400078e0210 */
[----:B------:R-:W2:Y:S04]  /*2ba60*/  LDL.64 R16, [R1+0x9d8] ;  /* 0x0009d80001107983 */ /* 0x000ea80000100a00 */
[----:B------:R0:W2:Y:S01]  /*2ba70*/  LDG.E.U16 R25, [R4.64] ;  /* 0x0000000604197981 */ /* 0x0000a2000c1e1500 */
[----:B----4-:R-:W-:-:S03]  /*2ba80*/  IMAD.WIDE R10, R2, 0x2, R14 ;  /* 0x00000002020a7825 */ /* 0x010fc600078e020e */
[----:B------:R-:W4:Y:S04]  /*2ba90*/  LDL.64 R14, [R1+0x9d0] ;  /* 0x0009d000010e7983 */ /* 0x000f280000100a00 */
[----:B------:R1:W-:Y:S04]  /*2baa0*/  STL [R1+0x184], R29 ;  /* 0x0001841d01007387 */ /* 0x0003e80000100800 */
[----:B-1----:R1:W4:Y:S04]  /*2bab0*/  LDG.E.U16 R29, [R8.64] ;  /* 0x00000006081d7981 */ /* 0x002328000c1e1500 */
[----:B------:R0:W-:Y:S04]  /*2bac0*/  STL [R1+0x180], R28 ;  /* 0x0001801c01007387 */ /* 0x0001e80000100800 */
[----:B0-----:R0:W4:Y:S02]  /*2bad0*/  LDG.E.U16 R28, [R10.64] ;  /* 0x000000060a1c7981 */ /* 0x001124000c1e1500 */
[----:B0-----:R-:W-:-:S02]  /*2bae0*/  IMAD.WIDE R10, R2, 0x2, R12 ;  /* 0x00000002020a7825 */ /* 0x001fc400078e020c */
[----:B------:R-:W4:Y:S02]  /*2baf0*/  LDL.64 R12, [R1+0x9a0] ;  /* 0x0009a000010c7983 */ /* 0x000f240000100a00 */
[C---:B------:R-:W-:Y:S02]  /*2bb00*/  IMAD.WIDE R4, R2.reuse, 0x2, R22 ;  /* 0x0000000202047825 */ /* 0x040fe400078e0216 */
[----:B------:R0:W-:Y:S04]  /*2bb10*/  STL [R1+0x17c], R0 ;  /* 0x00017c0001007387 */ /* 0x0001e80000100800 */
[----:B0-----:R0:W4:Y:S01]  /*2bb20*/  LDG.E.U16 R0, [R4.64] ;  /* 0x0000000604007981 */ /* 0x001122000c1e1500 */
[----:B-1----:R-:W-:-:S03]  /*2bb30*/  IMAD.WIDE R8, R2, 0x2, R20 ;  /* 0x0000000202087825 */ /* 0x002fc600078e0214 */
[----:B---3--:R1:W-:Y:S04]  /*2bb40*/  STL [R1+0x178], R7 ;  /* 0x0001780701007387 */ /* 0x0083e80000100800 */
[----:B-1----:R2:W3:Y:S01]  /*2bb50*/  LDG.E.U16 R7, [R8.64] ;  /* 0x0000000608077981 */ /* 0x0024e2000c1e1500 */
[----:B0-----:R-:W-:-:S03]  /*2bb60*/  IMAD.WIDE R4, R2, 0x2, R18 ;  /* 0x0000000202047825 */ /* 0x001fc600078e0212 */
[----:B------:R-:W-:Y:S04]  /*2bb70*/  STL [R1+0x170], R27 ;  /* 0x0001701b01007387 */ /* 0x000fe80000100800 */
[----:B------:R0:W-:Y:S04]  /*2bb80*/  STL [R1+0x174], R26 ;  /* 0x0001741a01007387 */ /* 0x0001e80000100800 */
[----:B0-----:R-:W3:Y:S01]  /*2bb90*/  LDL.64 R26, [R1+0x998] ;  /* 0x00099800011a7983 */ /* 0x001ee20000100a00 */
[----:B--2---:R-:W-:-:S03]  /*2bba0*/  IMAD.WIDE R8, R2, 0x2, R16 ;  /* 0x0000000202087825 */ /* 0x004fc600078e0210 */
[----:B------:R0:W-:Y:S04]  /*2bbb0*/  STL [R1+0x16c], R25 ;  /* 0x00016c1901007387 */ /* 0x0001e80000100800 */
[----:B0-----:R-:W2:Y:S04]  /*2bbc0*/  LDL.64 R24, [R1+0x960] ;  /* 0x0009600001187983 */ /* 0x001ea80000100a00 */
[----:B----4-:R0:W-:Y:S04]  /*2bbd0*/  STL [R1+0x168], R29 ;  /* 0x0001681d01007387 */ /* 0x0101e80000100800 */
[----:B------:R-:W4:Y:S04]  /*2bbe0*/  LDL.64 R22, [R1+0x920] ;  /* 0x0009200001167983 */ /* 0x000f280000100a00 */
[----:B------:R-:W4:Y:S04]  /*2bbf0*/  LDL.64 R20, [R1+0x8e0] ;  /* 0x0008e00001147983 */ /* 0x000f280000100a00 */
[----:B0-----:R0:W4:Y:S04]  /*2bc00*/  LDG.E.U16 R29, [R10.64] ;  /* 0x000000060a1d7981 */ /* 0x001128000c1e1500 */
[----:B------:R-:W4:Y:S04]  /*2bc10*/  LDL.64 R18, [R1+0x990] ;  /* 0x0009900001127983 */ /* 0x000f280000100a00 */
[----:B------:R1:W-:Y:S04]  /*2bc20*/  STL [R1+0x164], R28 ;  /* 0x0001641c01007387 */ /* 0x0003e80000100800 */
[----:B-1----:R1:W4:Y:S04]  /*2bc30*/  LDG.E.U16 R28, [R4.64] ;  /* 0x00000006041c7981 */ /* 0x002328000c1e1500 */
[----:B------:R1:W-:Y:S01]  /*2bc40*/  STL [R1+0x160], R0 ;  /* 0x0001600001007387 */ /* 0x0003e20000100800 */
[----:B0-----:R-:W-:-:S03]  /*2bc50*/  IMAD.WIDE R10, R2, 0x2, R14 ;  /* 0x00000002020a7825 */ /* 0x001fc600078e020e */
[----:B------:R-:W4:Y:S04]  /*2bc60*/  LDL.64 R16, [R1+0x958] ;  /* 0x0009580001107983 */ /* 0x000f280000100a00 */
[----:B------:R-:W4:Y:S04]  /*2bc70*/  LDL.64 R14, [R1+0x950] ;  /* 0x00095000010e7983 */ /* 0x000f280000100a00 */
[----:B-1----:R0:W4:Y:S04]  /*2bc80*/  LDG.E.U16 R0, [R8.64] ;  /* 0x0000000608007981 */ /* 0x002128000c1e1500 */
[----:B---3--:R1:W-:Y:S04]  /*2bc90*/  STL [R1+0x15c], R7 ;  /* 0x00015c0701007387 */ /* 0x0083e80000100800 */
[----:B-1----:R2:W3:Y:S01]  /*2bca0*/  LDG.E.U16 R7, [R10.64] ;  /* 0x000000060a077981 */ /* 0x0024e2000c1e1500 */
[----:B------:R-:W-:-:S04]  /*2bcb0*/  IMAD.WIDE R4, R2, 0x2, R12 ;  /* 0x0000000202047825 */ /* 0x000fc800078e020c */
[----:B0-----:R-:W-:-:S04]  /*2bcc0*/  IMAD.WIDE R8, R2, 0x2, R26 ;  /* 0x0000000202087825 */ /* 0x001fc800078e021a */
[----:B--2---:R-:W-:-:S05]  /*2bcd0*/  IMAD.WIDE R10, R2, 0x2, R24 ;  /* 0x00000002020a7825 */ /* 0x004fca00078e0218 */
[----:B------:R0:W2:Y:S04]  /*2bce0*/  LDG.E.U16 R27, [R10.64] ;  /* 0x000000060a1b7981 */ /* 0x0000a8000c1e1500 */
[----:B----4-:R-:W-:Y:S04]  /*2bcf0*/  STL [R1+0x158], R29 ;  /* 0x0001581d01007387 */ /* 0x010fe80000100800 */
[----:B------:R-:W4:Y:S01]  /*2bd00*/  LDL.64 R12, [R1+0x918] ;  /* 0x00091800010c7983 */ /* 0x000f220000100a00 */
[----:B0-----:R-:W-:-:S03]  /*2bd10*/  IMAD.WIDE R10, R2, 0x2, R18 ;  /* 0x00000002020a7825 */ /* 0x001fc600078e0212 */
[----:B------:R0:W-:Y:S04]  /*2bd20*/  STL [R1+0x154], R28 ;  /* 0x0001541c01007387 */ /* 0x0001e80000100800 */
[----:B0-----:R0:W2:Y:S02]  /*2bd30*/  LDG.E.U16 R28, [R4.64] ;  /* 0x00000006041c7981 */ /* 0x0010a4000c1e1500 */
[----:B0-----:R-:W-:-:S05]  /*2bd40*/  IMAD.WIDE R4, R2, 0x2, R22 ;  /* 0x0000000202047825 */ /* 0x001fca00078e0216 */
[----:B------:R0:W2:Y:S04]  /*2bd50*/  LDG.E.U16 R26, [R4.64] ;  /* 0x00000006041a7981 */ /* 0x0000a8000c1e1500 */
[----:B------:R1:W-:Y:S04]  /*2bd60*/  STL [R1+0x150], R0 ;  /* 0x0001500001007387 */ /* 0x0003e80000100800 */
[----:B-1----:R1:W2:Y:S02]  /*2bd70*/  LDG.E.U16 R0, [R8.64] ;  /* 0x0000000608007981 */ /* 0x0022a4000c1e1500 */
[----:B-1----:R-:W-:-:S05]  /*2bd80*/  IMAD.WIDE R8, R2, 0x2, R20 ;  /* 0x0000000202087825 */ /* 0x002fca00078e0214 */
[----:B------:R1:W2:Y:S04]  /*2bd90*/  LDG.E.U16 R18, [R8.64] ;  /* 0x0000000608127981 */ /* 0x0002a8000c1e1500 */
[----:B---3--:R-:W-:Y:S04]  /*2bda0*/  STL [R1+0xec], R7 ;  /* 0x0000ec0701007387 */ /* 0x008fe80000100800 */
[----:B------:R-:W3:Y:S04]  /*2bdb0*/  LDL.64 R24, [R1+0x910] ;  /* 0x0009100001187983 */ /* 0x000ee80000100a00 */
[----:B------:R-:W3:Y:S04]  /*2bdc0*/  LDL.64 R22, [R1+0x8d8] ;  /* 0x0008d80001167983 */ /* 0x000ee80000100a00 */
[----:B------:R-:W3:Y:S04]  /*2bdd0*/  LDL.64 R20, [R1+0x8c8] ;  /* 0x0008c80001147983 */ /* 0x000ee80000100a00 */
[----:B------:R-:W1:Y:S01]  /*2bde0*/  S2R R29, SR_TID.X ;  /* 0x00000000001d7919 */ /* 0x000e620000002100 */
[----:B0-----:R-:W-:-:S03]  /*2bdf0*/  IMAD.WIDE R4, R2, 0x2, R16 ;  /* 0x0000000202047825 */ /* 0x001fc600078e0210 */
[----:B------:R-:W0:Y:S01]  /*2be00*/  S2R R19, SR_TID.X ;  /* 0x0000000000137919 */ /* 0x000e220000002100 */
[----:B-1----:R-:W-:Y:S01]  /*2be10*/  IMAD.WIDE R8, R2, 0x2, R14 ;  /* 0x0000000202087825 */ /* 0x002fe200078e020e */
[----:B------:R-:W-:-:S04]  /*2be20*/  SHF.R.U32.HI R29, RZ, 0x2, R29 ;  /* 0x00000002ff1d7819 */ /* 0x000fc8000001161d */
[----:B------:R-:W-:-:S04]  /*2be30*/  SGXT.U32 R29, R29, 0x3 ;  /* 0x000000031d1d781a */ /* 0x000fc80000000000 */
[----:B------:R-:W-:-:S05]  /*2be40*/  LOP3.LUT R29, R29, 0x10, RZ, 0xfc, !PT ;  /* 0x000000101d1d7812 */ /* 0x000fca00078efcff */
[----:B------:R1:W2:Y:S04]  /*2be50*/  LDS R7, [R29.X16] ;  /* 0x000000001d077984 */ /* 0x0002a8000000c800 */
[----:B-1----:R4:W3:Y:S01]  /*2be60*/  LDG.E.U16 R29, [R10.64] ;  /* 0x000000060a1d7981 */ /* 0x0028e2000c1e1500 */
[----:B0-----:R-:W-:-:S04]  /*2be70*/  SHF.R.U32.HI R19, RZ, 0x2, R19 ;  /* 0x00000002ff137819 */ /* 0x001fc80000011613 */
[----:B------:R-:W-:-:S04]  /*2be80*/  SGXT.U32 R19, R19, 0x3 ;  /* 0x000000031313781a */ /* 0x000fc80000000000 */
[----:B------:R-:W-:Y:S01]  /*2be90*/  LOP3.LUT R19, R19, 0x18, RZ, 0xfc, !PT ;  /* 0x0000001813137812 */ /* 0x000fe200078efcff */
[C---:B----4-:R-:W-:Y:S01]  /*2bea0*/  IMAD.WIDE R10, R2.reuse, 0x2, R12 ;  /* 0x00000002020a7825 */ /* 0x050fe200078e020c */
[----:B--2---:R0:W-:Y:S04]  /*2beb0*/  STL [R1+0xe8], R28 ;  /* 0x0000e81c01007387 */ /* 0x0041e80000100800 */
[----:B0-----:R3:W2:Y:S04]  /*2bec0*/  LDG.E.U16 R28, [R4.64] ;  /* 0x00000006041c7981 */ /* 0x0016a8000c1e1500 */
[----:B------:R0:W-:Y:S04]  /*2bed0*/  STL [R1+0xe4], R0 ;  /* 0x0000e40001007387 */ /* 0x0001e80000100800 */
[----:B0-----:R-:W4:Y:S04]  /*2bee0*/  LDL.LU R0, [R1+0x874] ;  /* 0x0008740001007983 */ /* 0x001f280000300800 */
[----:B------:R0:W-:Y:S04]  /*2bef0*/  STL [R1+0xe0], R27 ;  /* 0x0000e01b01007387 */ /* 0x0001e80000100800 */
[----:B------:R1:W-:Y:S04]  /*2bf00*/  STL [R1+0xdc], R26 ;  /* 0x0000dc1a01007387 */ /* 0x0003e80000100800 */
[----:B------:R1:W-:Y:S04]  /*2bf10*/  STL [R1+0xd8], R18 ;  /* 0x0000d81201007387 */ /* 0x0003e80000100800 */
[----:B0-----:R0:W2:Y:S04]  /*2bf20*/  LDG.E.U16 R27, [R8.64] ;  /* 0x00000006081b7981 */ /* 0x0010a8000c1e1500 */
[----:B-1----:R1:W2:Y:S04]  /*2bf30*/  LDG.E.U16 R26, [R10.64] ;  /* 0x000000060a1a7981 */ /* 0x0022a8000c1e1500 */
[----:B------:R-:W2:Y:S04]  /*2bf40*/  LDL.LU R18, [R1+0x650] ;  /* 0x0006500001127983 */ /* 0x000ea80000300800 */
[----:B------:R-:W2:Y:S04]  /*2bf50*/  LDL.LU R16, [R1+0x640] ;  /* 0x0006400001107983 */ /* 0x000ea80000300800 */
[----:B------:R-:W2:Y:S04]  /*2bf60*/  LDL.LU R14, [R1+0x630] ;  /* 0x00063000010e7983 */ /* 0x000ea80000300800 */
[----:B------:R-:W2:Y:S04]  /*2bf70*/  LDL.LU R12, [R1+0x620] ;  /* 0x00062000010c7983 */ /* 0x000ea80000300800 */
[----:B------:R-:W2:Y:S04]  /*2bf80*/  LDL.LU R17, [R1+0x654] ;  /* 0x0006540001117983 */ /* 0x000ea80000300800 */
[----:B------:R-:W2:Y:S04]  /*2bf90*/  LDL.LU R15, [R1+0x644] ;  /* 0x00064400010f7983 */ /* 0x000ea80000300800 */
[----:B------:R-:W2:Y:S01]  /*2bfa0*/  LDL.LU R13, [R1+0x634] ;  /* 0x00063400010d7983 */ /* 0x000ea20000300800 */
[----:B---3--:R-:W-:-:S03]  /*2bfb0*/  IMAD.WIDE R4, R2, 0x2, R24 ;  /* 0x0000000202047825 */ /* 0x008fc600078e0218 */
[----:B0-----:R-:W3:Y:S04]  /*2bfc0*/  LDL.LU R8, [R1+0x624] ;  /* 0x0006240001087983 */ /* 0x001ee80000300800 */
[----:B-1----:R-:W3:Y:S04]  /*2bfd0*/  LDL.LU R11, [R1+0x660] ;  /* 0x00066000010b7983 */ /* 0x002ee80000300800 */
[----:B------:R0:W3:Y:S04]  /*2bfe0*/  LDG.E.U16 R24, [R4.64] ;  /* 0x0000000604187981 */ /* 0x0000e8000c1e1500 */
[----:B------:R-:W3:Y:S04]  /*2bff0*/  LDL.LU R9, [R1+0x664] ;  /* 0x0006640001097983 */ /* 0x000ee80000300800 */
[----:B------:R1:W2:Y:S01]  /*2c000*/  LDS R10, [R19.X16] ;  /* 0x00000000130a7984 */ /* 0x0002a2000000c800 */
[----:B0-----:R-:W-:-:S05]  /*2c010*/  IMAD.WIDE R4, R2, 0x2, R22 ;  /* 0x0000000202047825 */ /* 0x001fca00078e0216 */
[----:B------:R0:W3:Y:S02]  /*2c020*/  LDG.E.U16 R22, [R4.64] ;  /* 0x0000000604167981 */ /* 0x0000e4000c1e1500 */
[----:B0-----:R-:W-:-:S05]  /*2c030*/  IMAD.WIDE R4, R2, 0x2, R20 ;  /* 0x0000000202047825 */ /* 0x001fca00078e0214 */
[----:B-1----:R2:W3:Y:S04]  /*2c040*/  LDG.E.U16 R19, [R4.64] ;  /* 0x0000000604137981 */ /* 0x0024e8000c1e1500 */
[----:B------:R-:W-:Y:S04]  /*2c050*/  STL [R1+0xd4], R29 ;  /* 0x0000d41d01007387 */ /* 0x000fe80000100800 */
[----:B------:R-:W-:Y:S01]  /*2c060*/  STL [R1+0x19a4], R2 ;  /* 0x0019a40201007387 */ /* 0x000fe20000100800 */
[----:B----4-:R-:W-:-:S05]  /*2c070*/  FFMA R0, R6, R0, R7 ;  /* 0x0000000006007223 */ /* 0x010fca0000000007 */
[----:B------:R0:W-:Y:S04]  /*2c080*/  STL [R1+0x874], R0 ;  /* 0x0008740001007387 */ /* 0x0001e80000100800 */
[----:B0-----:R-:W4:Y:S04]  /*2c090*/  LDL.LU R0, [R1+0x66c] ;  /* 0x00066c0001007983 */ /* 0x001f280000300800 */
[----:B------:R-:W4:Y:S01]  /*2c0a0*/  LDL.LU R7, [R1+0x67c] ;  /* 0x00067c0001077983 */ /* 0x000f220000300800 */
[----:B--2---:R-:W-:-:S03]  /*2c0b0*/  FMUL R4, R6, R18 ;  /* 0x0000001206047220 */ /* 0x004fc60000400000 */
[----:B------:R-:W-:Y:S01]  /*2c0c0*/  STL [R1+0xd0], R28 ;  /* 0x0000d01c01007387 */ /* 0x000fe20000100800 */
[----:B------:R-:W-:-:S03]  /*2c0d0*/  FMUL R2, R6, R16 ;  /* 0x0000001006027220 */ /* 0x000fc60000400000 */
[----:B------:R0:W-:Y:S04]  /*2c0e0*/  STL [R1+0x40], R4 ;  /* 0x0000400401007387 */ /* 0x0001e80000100800 */
[----:B------:R-:W-:Y:S01]  /*2c0f0*/  STL [R1+0xcc], R27 ;  /* 0x0000cc1b01007387 */ /* 0x000fe20000100800 */
[----:B------:R-:W-:-:S03]  /*2c100*/  FMUL R5, R6, R17 ;  /* 0x0000001106057220 */ /* 0x000fc60000400000 */
[----:B------:R-:W-:Y:S01]  /*2c110*/  STL [R1+0xc8], R26 ;  /* 0x0000c81a01007387 */ /* 0x000fe20000100800 */
[----:B0-----:R-:W-:-:S03]  /*2c120*/  FMUL R4, R6, R15 ;  /* 0x0000000f06047220 */ /* 0x001fc60000400000 */
[----:B------:R0:W-:Y:S04]  /*2c130*/  STL [R1+0x44], R5 ;  /* 0x0000440501007387 */ /* 0x0001e80000100800 */
[----:B------:R1:W-:Y:S01]  /*2c140*/  STL [R1+0x30], R2 ;  /* 0x0000300201007387 */ /* 0x0003e20000100800 */
[C---:B------:R-:W-:Y:S02]  /*2c150*/  FMUL R12, R6.reuse, R12 ;  /* 0x0000000c060c7220 */ /* 0x040fe40000400000 */
[C---:B0-----:R-:W-:Y:S01]  /*2c160*/  FMUL R5, R6.reuse, R14 ;  /* 0x0000000e06057220 */ /* 0x041fe20000400000 */
[----:B------:R0:W-:Y:S01]  /*2c170*/  STL [R1+0x34], R4 ;  /* 0x0000340401007387 */ /* 0x0001e20000100800 */
[----:B-1----:R-:W-:-:S03]  /*2c180*/  FMUL R2, R6, R13 ;  /* 0x0000000d06027220 */ /* 0x002fc60000400000 */
[----:B0-----:R-:W2:Y:S04]  /*2c190*/  LDL.LU R4, [R1+0x670] ;  /* 0x0006700001047983 */ /* 0x001ea80000300800 */
[----:B------:R0:W-:Y:S04]  /*2c1a0*/  STL [R1+0x20], R5 ;  /* 0x0000200501007387 */ /* 0x0001e80000100800 */
[----:B------:R1:W-:Y:S01]  /*2c1b0*/  STL [R1+0x24], R2 ;  /* 0x0000240201007387 */ /* 0x0003e20000100800 */
[----:B---3--:R-:W-:-:S03]  /*2c1c0*/  FMUL R11, R6, R11 ;  /* 0x0000000b060b7220 */ /* 0x008fc60000400000 */
[----:B0-----:R-:W3:Y:S01]  /*2c1d0*/  LDL.LU R5, [R1+0x674] ;  /* 0x0006740001057983 */ /* 0x001ee20000300800 */
[----:B-1----:R-:W-:-:S03]  /*2c1e0*/  FMUL R2, R6, R8 ;  /* 0x0000000806027220 */ /* 0x002fc60000400000 */
[----:B------:R-:W-:Y:S04]  /*2c1f0*/  STL [R1+0x10], R12 ;  /* 0x0000100c01007387 */ /* 0x000fe80000100800 */
[----:B------:R-:W3:Y:S04]  /*2c200*/  LDL.LU R8, [R1+0x680] ;  /* 0x0006800001087983 */ /* 0x000ee80000300800 */
[----:B------:R0:W-:Y:S04]  /*2c210*/  STL [R1+0x14], R2 ;  /* 0x0000140201007387 */ /* 0x0001e80000100800 */
[----:B------:R-:W-:Y:S01]  /*2c220*/  STL [R1+0xc4], R24 ;  /* 0x0000c41801007387 */ /* 0x000fe20000100800 */
[----:B0-----:R-:W-:-:S03]  /*2c230*/  FMUL R2, R6, R9 ;  /* 0x0000000906027220 */ /* 0x001fc60000400000 */
[----:B------:R-:W3:Y:S04]  /*2c240*/  LDL.LU R9, [R1+0x684] ;  /* 0x0006840001097983 */ /* 0x000ee80000300800 */
[----:B------:R-:W-:Y:S04]  /*2c250*/  STL [R1], R11 ;  /* 0x0000000b01007387 */ /* 0x000fe80000100800 */
[----:B------:R0:W-:Y:S04]  /*2c260*/  STL [R1+0xc0], R22 ;  /* 0x0000c01601007387 */ /* 0x0001e80000100800 */
[----:B------:R-:W3:Y:S04]  /*2c270*/  LDL.LU R12, [R1+0x690] ;  /* 0x00069000010c7983 */ /* 0x000ee80000300800 */
[----:B------:R-:W-:Y:S04]  /*2c280*/  STL [R1+0x4], R2 ;  /* 0x0000040201007387 */ /* 0x000fe80000100800 */
[----:B------:R-:W3:Y:S04]  /*2c290*/  LDL.LU R13, [R1+0x694] ;  /* 0x00069400010d7983 */ /* 0x000ee80000300800 */
[----:B0-----:R-:W3:Y:S04]  /*2c2a0*/  LDL.LU R22, [R1+0x878] ;  /* 0x0008780001167983 */ /* 0x001ee80000300800 */
[----:B------:R-:W3:Y:S04]  /*2c2b0*/  LDL.LU R21, [R1+0x658] ;  /* 0x0006580001157983 */ /* 0x000ee80000300800 */
[----:B------:R0:W-:Y:S04]  /*2c2c0*/  STL [R1+0xbc], R19 ;  /* 0x0000bc1301007387 */ /* 0x0001e80000100800 */
[----:B------:R-:W3:Y:S04]  /*2c2d0*/  LDL.LU R11, [R1+0x65c] ;  /* 0x00065c00010b7983 */ /* 0x000ee80000300800 */
[----:B------:R-:W3:Y:S04]  /*2c2e0*/  LDL.LU R20, [R1+0x648] ;  /* 0x0006480001147983 */ /* 0x000ee80000300800 */
[----:B0-----:R-:W3:Y:S04]  /*2c2f0*/  LDL.LU R19, [R1+0x64c] ;  /* 0x00064c0001137983 */ /* 0x001ee80000300800 */
[----:B------:R-:W3:Y:S04]  /*2c300*/  LDL.LU R18, [R1+0x638] ;  /* 0x0006380001127983 */ /* 0x000ee80000300800 */
[----:B------:R-:W3:Y:S04]  /*2c310*/  LDL.LU R17, [R1+0x63c] ;  /* 0x00063c0001117983 */ /* 0x000ee80000300800 */
[----:B------:R-:W3:Y:S04]  /*2c320*/  LDL.LU R16, [R1+0x628] ;  /* 0x0006280001107983 */ /* 0x000ee80000300800 */
[----:B------:R-:W3:Y:S04]  /*2c330*/  LDL.LU R15, [R1+0x62c] ;  /* 0x00062c00010f7983 */ /* 0x000ee80000300800 */
[----:B------:R-:W3:Y:S04]  /*2c340*/  LDL.LU R2, [R1+0x668] ;  /* 0x0006680001027983 */ /* 0x000ee80000300800 */
[----:B------:R-:W3:Y:S01]  /*2c350*/  LDL.LU R14, [R1+0x678] ;  /* 0x00067800010e7983 */ /* 0x000ee20000300800 */
[----:B----4-:R-:W-:-:S02]  /*2c360*/  FMUL R0, R3, R0 ;  /* 0x0000000003007220 */ /* 0x010fc40000400000 */
[C---:B--2---:R-:W-:Y:S02]  /*2c370*/  FMUL R4, R6.reuse, R4 ;  /* 0x0000000406047220 */ /* 0x044fe40000400000 */
[C---:B---3--:R-:W-:Y:S02]  /*2c380*/  FMUL R5, R6.reuse, R5 ;  /* 0x0000000506057220 */ /* 0x048fe40000400000 */
[----:B------:R-:W-:Y:S02]  /*2c390*/  FMUL R8, R6, R8 ;  /* 0x0000000806087220 */ /* 0x000fe40000400000 */
[C---:B------:R-:W-:Y:S02]  /*2c3a0*/  FFMA R22, R3.reuse, R22, R10 ;  /* 0x0000001603167223 */ /* 0x040fe4000000000a */
[----:B------:R-:W2:Y:S01]  /*2c3b0*/  LDL.LU R10, [R1+0x688] ;  /* 0x00068800010a7983 */ /* 0x000ea20000300800 */
[----:B------:R-:W-:-:S03]  /*2c3c0*/  FMUL R21, R3, R21 ;  /* 0x0000001503157220 */ /* 0x000fc60000400000 */
[----:B------:R-:W-:Y:S04]  /*2c3d0*/  STL [R1+0x878], R22 ;  /* 0x0008781601007387 */ /* 0x000fe80000100800 */
[----:B------:R0:W-:Y:S02]  /*2c3e0*/  STL [R1+0x48], R21 ;  /* 0x0000481501007387 */ /* 0x0001e40000100800 */
[C---:B0-----:R-:W-:Y:S02]  /*2c3f0*/  FMUL R21, R3.reuse, R20 ;  /* 0x0000001403157220 */ /* 0x041fe40000400000 */
[----:B------:R-:W-:Y:S02]  /*2c400*/  FMUL R20, R3, R19 ;  /* 0x0000001303147220 */ /* 0x000fe40000400000 */
[----:B------:R-:W0:Y:S01]  /*2c410*/  S2R R19, SR_TID.X ;  /* 0x0000000000137919 */ /* 0x000e220000002100 */
[----:B------:R-:W-:-:S02]  /*2c420*/  FMUL R9, R6, R9 ;  /* 0x0000000906097220 */ /* 0x000fc40000400000 */
[C---:B------:R-:W-:Y:S02]  /*2c430*/  FMUL R12, R6.reuse, R12 ;  /* 0x0000000c060c7220 */ /* 0x040fe40000400000 */
[----:B------:R-:W-:Y:S02]  /*2c440*/  FMUL R13, R6, R13 ;  /* 0x0000000d060d7220 */ /* 0x000fe40000400000 */
[C---:B------:R-:W-:Y:S02]  /*2c450*/  FMUL R6, R3.reuse, R11 ;  /* 0x0000000b03067220 */ /* 0x040fe40000400000 */
[----:B------:R-:W3:Y:S04]  /*2c460*/  LDL.LU R11, [R1+0x68c] ;  /* 0x00068c00010b7983 */ /* 0x000ee80000300800 */
[----:B------:R1:W-:Y:S01]  /*2c470*/  STL [R1+0x4c], R6 ;  /* 0x00004c0601007387 */ /* 0x0003e20000100800 */
[----:B------:R-:W-:-:S03]  /*2c480*/  FMUL R17, R3, R17 ;  /* 0x0000001103117220 */ /* 0x000fc60000400000 */
[----:B------:R-:W-:Y:S01]  /*2c490*/  STL [R1+0x38], R21 ;  /* 0x0000381501007387 */ /* 0x000fe20000100800 */
[C---:B------:R-:W-:Y:S02]  /*2c4a0*/  FMUL R16, R3.reuse, R16 ;  /* 0x0000001003107220 */ /* 0x040fe40000400000 */
[----:B-1----:R-:W-:Y:S01]  /*2c4b0*/  FMUL R6, R3, R18 ;  /* 0x0000001203067220 */ /* 0x002fe20000400000 */
[----:B0-----:R-:W-:Y:S01]  /*2c4c0*/  SHF.R.U32.HI R19, RZ, 0x2, R19 ;  /* 0x00000002ff137819 */ /* 0x001fe20000011613 */
[----:B------:R-:W-:Y:S03]  /*2c4d0*/  STL [R1+0x3c], R20 ;  /* 0x00003c1401007387 */ /* 0x000fe60000100800 */
[----:B------:R-:W-:Y:S01]  /*2c4e0*/  SGXT.U32 R19, R19, 0x3 ;  /* 0x000000031313781a */ /* 0x000fe20000000000 */
[----:B------:R0:W-:Y:S03]  /*2c4f0*/  STL [R1+0x28], R6 ;  /* 0x0000280601007387 */ /* 0x0001e60000100800 */
[----:B------:R-:W-:Y:S01]  /*2c500*/  LOP3.LUT R19, R19, 0x20, RZ, 0xfc, !PT ;  /* 0x0000002013137812 */ /* 0x000fe200078efcff */
[----:B------:R-:W-:Y:S01]  /*2c510*/  STL [R1+0x2c], R17 ;  /* 0x00002c1101007387 */ /* 0x000fe20000100800 */
[----:B0-----:R-:W-:-:S03]  /*2c520*/  FMUL R6, R3, R15 ;  /* 0x0000000f03067220 */ /* 0x001fc60000400000 */
[----:B------:R-:W-:Y:S04]  /*2c530*/  STL [R1+0x18], R16 ;  /* 0x0000181001007387 */ /* 0x000fe80000100800 */
[----:B------:R-:W-:Y:S04]  /*2c540*/  STL [R1+0x1c], R6 ;  /* 0x00001c0601007387 */ /* 0x000fe80000100800 */
[----:B------:R-:W0:Y:S01]  /*2c550*/  LDS R6, [R19.X16] ;  /* 0x0000000013067984 */ /* 0x000e22000000c800 */
[----:B------:R-:W-:-:S03]  /*2c560*/  FMUL R2, R3, R2 ;  /* 0x0000000203027220 */ /* 0x000fc60000400000 */
[----:B------:R-:W-:Y:S04]  /*2c570*/  STL [R1+0x29b4], R0 ;  /* 0x0029b40001007387 */ /* 0x000fe80000100800 */
[----:B------:R1:W-:Y:S01]  /*2c580*/  STL [R1+0x8], R2 ;  /* 0x0000080201007387 */ /* 0x0003e20000100800 */
[----:B------:R-:W-:-:S03]  /*2c590*/  FMUL R7, R3, R7 ;  /* 0x0000000703077220 */ /* 0x000fc60000400000 */
[----:B-1----:R-:W4:Y:S04]  /*2c5a0*/  LDL.LU R2, [R1+0x698] ;  /* 0x0006980001027983 */ /* 0x002f280000300800 */
[----:B------:R-:W2:Y:S04]  /*2c5b0*/  LDL.LU R0, [R1+0x69c] ;  /* 0x00069c0001007983 */ /* 0x000ea80000300800 */
[----:B0-----:R0:W-:Y:S02]  /*2c5c0*/  STL [R1+0xb8], R6 ;  /* 0x0000b80601007387 */ /* 0x0011e40000100800 */
[----:B0-----:R-:W-:-:S05]  /*2c5d0*/  FMUL R6, R3, R14 ;  /* 0x0000000e03067220 */ /* 0x001fca0000400000 */
[----:B------:R-:W-:Y:S04]  /*2c5e0*/  STL.64 [R1+0x28c0], R6 ;  /* 0x0028c00601007387 */ /* 0x000fe80000100a00 */
[----:B------:R-:W-:Y:S04]  /*2c5f0*/  STL.64 [R1+0x28b8], R4 ;  /* 0x0028b80401007387 */ /* 0x000fe80000100a00 */
[----:B------:R-:W2:Y:S04]  /*2c600*/  LDL.LU R29, [R1+0x508] ;  /* 0x00050800011d7983 */ /* 0x000ea80000300800 */
[----:B------:R-:W2:Y:S04]  /*2c610*/  LDL.LU R24, [R1+0xa0] ;  /* 0x0000a00001187983 */ /* 0x000ea80000300800 */
[----:B--2---:R0:W-:Y:S04]  /*2c620*/  STL [R1+0x2a40], R24 ;  /* 0x002a401801007387 */ /* 0x0041e80000100800 */
[----:B0-----:R-:W2:Y:S04]  /*2c630*/  LDL.LU R24, [R1+0x500] ;  /* 0x0005000001187983 */ /* 0x001ea80000300800 */
[----:B------:R-:W2:Y:S04]  /*2c640*/  LDL.LU R23, [R1+0xac] ;  /* 0x0000ac0001177983 */ /* 0x000ea80000300800 */
[----:B------:R-:W2:Y:S01]  /*2c650*/  LDL.LU R27, [R1+0x5a4] ;  /* 0x0005a400011b7983 */ /* 0x000ea20000300800 */
[----:B------:R-:W-:-:S03]  /*2c660*/  FMUL R10, R3, R10 ;  /* 0x0000000a030a7220 */ /* 0x000fc60000400000 */
[----:B------:R-:W2:Y:S01]  /*2c670*/  LDL.LU R19, [R1+0x504] ;  /* 0x0005040001137983 */ /* 0x000ea20000300800 */
[----:B---3--:R-:W-:-:S03]  /*2c680*/  FMUL R11, R3, R11 ;  /* 0x0000000b030b7220 */ /* 0x008fc60000400000 */
[----:B------:R-:W3:Y:S04]  /*2c690*/  LDL.LU R26, [R1+0x59c] ;  /* 0x00059c00011a7983 */ /* 0x000ee80000300800 */
[----:B------:R-:W3:Y:S04]  /*2c6a0*/  LDL.LU R25, [R1+0x5a0] ;  /* 0x0005a00001197983 */ /* 0x000ee80000300800 */
[----:B------:R-:W3:Y:S04]  /*2c6b0*/  LDL.LU R22, [R1+0x4f8] ;  /* 0x0004f80001167983 */ /* 0x000ee80000300800 */
[----:B------:R-:W3:Y:S04]  /*2c6c0*/  LDL.LU R21, [R1+0x4fc] ;  /* 0x0004fc0001157983 */ /* 0x000ee80000300800 */
[----:B------:R-:W3:Y:S04]  /*2c6d0*/  LDL.LU R28, [R1+0x50c] ;  /* 0x00050c00011c7983 */ /* 0x000ee80000300800 */
[----:B------:R-:W3:Y:S04]  /*2c6e0*/  LDL.LU R16, [R1+0x4dc] ;  /* 0x0004dc0001107983 */ /* 0x000ee80000300800 */
[----:B------:R-:W3:Y:S04]  /*2c6f0*/  LDL.LU R17, [R1+0x4e4] ;  /* 0x0004e40001117983 */ /* 0x000ee80000300800 */
[----:B------:R0:W-:Y:S01]  /*2c700*/  STL.64 [R1+0x28b0], R10 ;  /* 0x0028b00a01007387 */ /* 0x0001e20000100a00 */
[----:B----4-:R-:W-:-:S02]  /*2c710*/  FMUL R14, R3, R2 ;  /* 0x00000002030e7220 */ /* 0x010fc40000400000 */
[----:B------:R-:W-:Y:S01]  /*2c720*/  FMUL R15, R3, R0 ;  /* 0x00000000030f7220 */ /* 0x000fe20000400000 */
[----:B0-----:R-:W4:Y:S04]  /*2c730*/  LDL.LU R11, [R1+0x594] ;  /* 0x00059400010b7983 */ /* 0x001f280000300800 */
[----:B------:R-:W3:Y:S04]  /*2c740*/  LDL.LU R10, [R1+0x4f4] ;  /* 0x0004f400010a7983 */ /* 0x000ee80000300800 */
        /* <DEDUP_REMOVED lines=12> */
[----:B------:R0:W-:Y:S04]  /*2c810*/  STL.64 [R1+0x28a0], R14 ;  /* 0x0028a00e01007387 */ /* 0x0001e80000100a00 */
[----:B0-----:R-:W3:Y:S04]  /*2c820*/  LDL.LU R14, [R1+0x4b8] ;  /* 0x0004b800010e7983 */ /* 0x001ee80000300800 */
[----:B------:R-:W3:Y:S04]  /*2c830*/  LDL.LU R15, [R1+0x74] ;  /* 0x00007400010f7983 */ /* 0x000ee80000300800 */
[----:B------:R0:W-:Y:S04]  /*2c840*/  STL.64 [R1+0x2898], R12 ;  /* 0x0028980c01007387 */ /* 0x0001e80000100a00 */
[----:B0-----:R-:W3:Y:S04]  /*2c850*/  LDL.LU R13, [R1+0x5ac] ;  /* 0x0005ac00010d7983 */ /* 0x001ee80000300800 */
[----:B------:R-:W4:Y:S01]  /*2c860*/  LDL.LU R12, [R1+0xa4] ;  /* 0x0000a400010c7983 */ /* 0x000f220000300800 */
[----:B--2---:R-:W-:-:S03]  /*2c870*/  F2FP.PACK_AB R29, R24, R29 ;  /* 0x0000001d181d723e */ /* 0x004fc600000000ff */
[----:B------:R-:W2:Y:S04]  /*2c880*/  LDL.LU R24, [R1+0x2a40] ;  /* 0x002a400001187983 */ /* 0x000ea80000300800 */
[----:B------:R0:W-:Y:S04]  /*2c890*/  STL [R1+0xb4], R29 ;  /* 0x0000b41d01007387 */ /* 0x0001e80000100800 */
[----:B0-----:R-:W2:Y:S01]  /*2c8a0*/  LDL.LU R29, [R1+0x2a3c] ;  /* 0x002a3c00011d7983 */ /* 0x001ea20000300800 */
[----:B---3--:R-:W-:Y:S02]  /*2c8b0*/  F2FP.PACK_AB R13, R27, R13 ;  /* 0x0000000d1b0d723e */ /* 0x008fe400000000ff */
[----:B----4-:R-:W-:-:S02]  /*2c8c0*/  F2FP.PACK_AB R12, R12, R19 ;  /* 0x000000130c0c723e */ /* 0x010fc400000000ff */
[----:B--2---:R-:W-:Y:S02]  /*2c8d0*/  F2FP.PACK_AB R23, R24, R23 ;  /* 0x000000171817723e */ /* 0x004fe400000000ff */
[----:B------:R-:W2:Y:S04]  /*2c8e0*/  LDL.LU R24, [R1+0x2a38] ;  /* 0x002a380001187983 */ /* 0x000ea80000300800 */
[----:B------:R0:W-:Y:S04]  /*2c8f0*/  STL [R1+0xb0], R23 ;  /* 0x0000b01701007387 */ /* 0x0001e80000100800 */
[----:B0-----:R-:W2:Y:S04]  /*2c900*/  LDL.LU R23, [R1+0x2a34] ;  /* 0x002a340001177983 */ /* 0x001ea80000300800 */
[----:B------:R-:W3:Y:S04]  /*2c910*/  LDL.LU R27, [R1+0x2a30] ;  /* 0x002a3000011b7983 */ /* 0x000ee80000300800 */
[----:B------:R0:W-:Y:S04]  /*2c920*/  STL [R1+0x29b8], R13 ;  /* 0x0029b80d01007387 */ /* 0x0001e80000100800 */
[----:B0-----:R-:W4:Y:S04]  /*2c930*/  LDL.LU R13, [R1+0x8c] ;  /* 0x00008c00010d7983 */ /* 0x001f280000300800 */
[----:B------:R-:W2:Y:S04]  /*2c940*/  LDL.LU R19, [R1+0x70] ;  /* 0x0000700001137983 */ /* 0x000ea80000300800 */
[----:B------:R0:W-:Y:S04]  /*2c950*/  STL [R1+0x29bc], R12 ;  /* 0x0029bc0c01007387 */ /* 0x0001e80000100800 */
[----:B0-----:R-:W2:Y:S01]  /*2c960*/  LDL.LU R12, [R1+0x4ec] ;  /* 0x0004ec00010c7983 */ /* 0x001ea20000300800 */
[----:B------:R-:W-:-:S02]  /*2c970*/  F2FP.PACK_AB R25, R26, R25 ;  /* 0x000000191a19723e */ /* 0x000fc400000000ff */
[----:B------:R-:W-:Y:S01]  /*2c980*/  F2FP.PACK_AB R21, R22, R21 ;  /* 0x000000151615723e */ /* 0x000fe200000000ff */
[----:B------:R-:W3:Y:S01]  /*2c990*/  LDL.LU R26, [R1+0x2a2c] ;  /* 0x002a2c00011a7983 */ /* 0x000ee20000300800 */
[----:B------:R-:W-:-:S03]  /*2c9a0*/  F2FP.PACK_AB R11, R28, R11 ;  /* 0x0000000b1c0b723e */ /* 0x000fc600000000ff */
[----:B------:R0:W-:Y:S04]  /*2c9b0*/  STL [R1+0xa4], R25 ;  /* 0x0000a41901007387 */ /* 0x0001e80000100800 */
[----:B0-----:R-:W3:Y:S04]  /*2c9c0*/  LDL.LU R25, [R1+0x2a28] ;  /* 0x002a280001197983 */ /* 0x001ee80000300800 */
[----:B------:R-:W3:Y:S04]  /*2c9d0*/  LDL.LU R22, [R1+0x2a24] ;  /* 0x002a240001167983 */ /* 0x000ee80000300800 */
[----:B------:R0:W-:Y:S04]  /*2c9e0*/  STL [R1+0xa0], R21 ;  /* 0x0000a01501007387 */ /* 0x0001e80000100800 */
[----:B0-----:R-:W3:Y:S04]  /*2c9f0*/  LDL.LU R21, [R1+0x2a20] ;  /* 0x002a200001157983 */ /* 0x001ee80000300800 */
[----:B------:R-:W3:Y:S04]  /*2ca00*/  LDL.LU R28, [R1+0x2a1c] ;  /* 0x002a1c00011c7983 */ /* 0x000ee80000300800 */
[----:B------:R4:W-:Y:S01]  /*2ca10*/  STL [R1+0x29c0], R11 ;  /* 0x0029c00b01007387 */ /* 0x0009e20000100800 */
[----:B------:R-:W-:-:S02]  /*2ca20*/  F2FP.PACK_AB R8, R3, R8 ;  /* 0x000000080308723e */ /* 0x000fc400000000ff */
[----:B------:R-:W-:Y:S02]  /*2ca30*/  F2FP.PACK_AB R0, R6, R0 ;  /* 0x000000000600723e */ /* 0x000fe400000000ff */
[----:B----4-:R-:W-:Y:S02]  /*2ca40*/  F2FP.PACK_AB R11, R13, R14 ;  /* 0x0000000e0d0b723e */ /* 0x010fe400000000ff */
[----:B--2---:R-:W-:Y:S02]  /*2ca50*/  F2FP.PACK_AB R10, R12, R10 ;  /* 0x0000000a0c0a723e */ /* 0x004fe400000000ff */
[----:B------:R-:W-:-:S03]  /*2ca60*/  F2FP.PACK_AB R12, R15, R9 ;  /* 0x000000090f0c723e */ /* 0x000fc600000000ff */
[----:B------:R-:W-:Y:S01]  /*2ca70*/  STL [R1+0x29c4], R10 ;  /* 0x0029c40a01007387 */ /* 0x000fe20000100800 */
[----:B------:R-:W-:-:S03]  /*2ca80*/  F2FP.PACK_AB R9, R16, R17 ;  /* 0x000000111009723e */ /* 0x000fc600000000ff */
[----:B------:R-:W-:Y:S04]  /*2ca90*/  STL [R1+0x29c8], R11 ;  /* 0x0029c80b01007387 */ /* 0x000fe80000100800 */
[----:B------:R-:W-:Y:S04]  /*2caa0*/  STL [R1+0x29cc], R12 ;  /* 0x0029cc0c01007387 */ /* 0x000fe80000100800 */
[----:B------:R-:W2:Y:S04]  /*2cab0*/  LDL.LU R16, [R1+0x48c] ;  /* 0x00048c0001107983 */ /* 0x000ea80000300800 */
[----:B------:R-:W2:Y:S01]  /*2cac0*/  LDL.LU R17, [R1+0x494] ;  /* 0x0004940001117983 */ /* 0x000ea20000300800 */
[----:B------:R-:W-:-:S02]  /*2cad0*/  F2FP.PACK_AB R13, R4, R5 ;  /* 0x00000005040d723e */ /* 0x000fc400000000ff */
[----:B------:R-:W-:Y:S01]  /*2cae0*/  F2FP.PACK_AB R4, R7, R2 ;  /* 0x000000020704723e */ /* 0x000fe200000000ff */
[----:B------:R-:W-:Y:S01]  /*2caf0*/  STL [R1+0x29d0], R9 ;  /* 0x0029d00901007387 */ /* 0x000fe20000100800 */
[----:B------:R-:W-:-:S03]  /*2cb00*/  F2FP.PACK_AB R2, R18, R20 ;  /* 0x000000141202723e */ /* 0x000fc600000000ff */
[----:B------:R-:W-:Y:S04]  /*2cb10*/  STL [R1+0x29d4], R8 ;  /* 0x0029d40801007387 */ /* 0x000fe80000100800 */
[----:B------:R-:W-:Y:S04]  /*2cb20*/  STL [R1+0x29d8], R13 ;  /* 0x0029d80d01007387 */ /* 0x000fe80000100800 */
[----:B------:R-:W-:Y:S04]  /*2cb30*/  STL [R1+0x29dc], R0 ;  /* 0x0029dc0001007387 */ /* 0x000fe80000100800 */
[----:B------:R-:W4:Y:S04]  /*2cb40*/  LDL.LU R15, [R1+0x488] ;  /* 0x00048800010f7983 */ /* 0x000f280000300800 */
[----:B------:R0:W-:Y:S01]  /*2cb50*/  STL [R1+0x29e0], R4 ;  /* 0x0029e00401007387 */ /* 0x0001e20000100800 */
[----:B------:R-:W-:-:S03]  /*2cb60*/  F2FP.PACK_AB R7, R29, R19 ;  /* 0x000000131d07723e */ /* 0x000fc600000000ff */
[----:B0-----:R-:W4:Y:S04]  /*2cb70*/  LDL.LU R4, [R1+0x454] ;  /* 0x0004540001047983 */ /* 0x001f280000300800 */
[----:B------:R-:W4:Y:S04]  /*2cb80*/  LDL.LU R0, [R1+0x45c] ;  /* 0x00045c0001007983 */ /* 0x000f280000300800 */
[----:B------:R-:W4:Y:S04]  /*2cb90*/  LDL.LU R13, [R1+0x424] ;  /* 0x00042400010d7983 */ /* 0x000f280000300800 */
[----:B------:R0:W-:Y:S01]  /*2cba0*/  STL [R1+0x29e4], R2 ;  /* 0x0029e40201007387 */ /* 0x0001e20000100800 */
[----:B------:R-:W-:-:S03]  /*2cbb0*/  F2FP.PACK_AB R6, R23, R24 ;  /* 0x000000181706723e */ /* 0x000fc600000000ff */
        /* <DEDUP_REMOVED lines=8> */
[----:B------:R0:W-:Y:S04]  /*2cc40*/  STL [R1+0x29e8], R7 ;  /* 0x0029e80701007387 */ /* 0x0001e80000100800 */
[----:B0-----:R-:W4:Y:S04]  /*2cc50*/  LDL.LU R7, [R1+0x478] ;  /* 0x0004780001077983 */ /* 0x001f280000300800 */
[----:B------:R-:W4:Y:S04]  /*2cc60*/  LDL.LU R24, [R1+0x484] ;  /* 0x0004840001187983 */ /* 0x000f280000300800 */
[----:B------:R-:W4:Y:S04]  /*2cc70*/  LDL.LU R23, [R1+0x464] ;  /* 0x0004640001177983 */ /* 0x000f280000300800 */
[----:B------:R-:W-:Y:S04]  /*2cc80*/  STL [R1+0x29ec], R6 ;  /* 0x0029ec0601007387 */ /* 0x000fe80000100800 */
[----:B------:R-:W4:Y:S01]  /*2cc90*/  LDL.LU R5, [R1+0x3f8] ;  /* 0x0003f80001057983 */ /* 0x000f220000300800 */
[----:B---3--:R-:W-:-:S02]  /*2cca0*/  F2FP.PACK_AB R27, R27, R26 ;  /* 0x0000001a1b1b723e */ /* 0x008fc400000000ff */
[----:B--2---:R-:W-:Y:S02]  /*2ccb0*/  F2FP.PACK_AB R29, R16, R17 ;  /* 0x00000011101d723e */ /* 0x004fe400000000ff */
[----:B------:R-:W2:Y:S04]  /*2ccc0*/  LDL.LU R17, [R1+0x400] ;  /* 0x0004000001117983 */ /* 0x000ea80000300800 */
[----:B------:R-:W3:Y:S04]  /*2ccd0*/  LDL.LU R11, [R1+0x42c] ;  /* 0x00042c00010b7983 */ /* 0x000ee80000300800 */
[----:B------:R-:W3:Y:S04]  /*2cce0*/  LDL.LU R16, [R1+0x434] ;  /* 0x0004340001107983 */ /* 0x000ee80000300800 */
[----:B------:R-:W3:Y:S04]  /*2ccf0*/  LDL.LU R14, [R1+0x388] ;  /* 0x00038800010e7983 */ /* 0x000ee80000300800 */
[----:B------:R-:W3:Y:S04]  /*2cd00*/  LDL.LU R3, [R1+0x3f4] ;  /* 0x0003f40001037983 */ /* 0x000ee80000300800 */
[----:B------:R-:W-:Y:S04]  /*2cd10*/  STL [R1+0x29f0], R29 ;  /* 0x0029f01d01007387 */ /* 0x000fe80000100800 */
[----:B------:R-:W-:Y:S01]  /*2cd20*/  STL [R1+0x29f4], R27 ;  /* 0x0029f41b01007387 */ /* 0x000fe20000100800 */
[----:B----4-:R-:W-:-:S02]  /*2cd30*/  F2FP.PACK_AB R22, R22, R13 ;  /* 0x0000000d1616723e */ /* 0x010fc400000000ff */
[----:B------:R-:W-:Y:S02]  /*2cd40*/  F2FP.PACK_AB R21, R21, R8 ;  /* 0x000000081515723e */ /* 0x000fe400000000ff */
[----:B------:R-:W-:Y:S02]  /*2cd50*/  F2FP.PACK_AB R20, R9, R20 ;  /* 0x000000140914723e */ /* 0x000fe400000000ff */
[----:B------:R-:W-:Y:S02]  /*2cd60*/  F2FP.PACK_AB R26, R24, R15 ;  /* 0x0000000f181a723e */ /* 0x000fe400000000ff */
[----:B------:R-:W-:Y:S01]  /*2cd70*/  F2FP.PACK_AB R24, R7, R2 ;  /* 0x000000020718723e */ /* 0x000fe200000000ff */
[----:B------:R-:W4:Y:S01]  /*2cd80*/  LDL.LU R15, [R1+0xb8] ;  /* 0x0000b800010f7983 */ /* 0x000f220000300800 */
[----:B------:R-:W-:Y:S02]  /*2cd90*/  F2FP.PACK_AB R25, R25, R23 ;  /* 0x000000171919723e */ /* 0x000fe400000000ff */
[----:B------:R-:W-:Y:S01]  /*2cda0*/  F2FP.PACK_AB R23, R4, R0 ;  /* 0x000000000417723e */ /* 0x000fe200000000ff */
[----:B------:R-:W-:Y:S04]  /*2cdb0*/  STL [R1+0x29f8], R26 ;  /* 0x0029f81a01007387 */ /* 0x000fe80000100800 */
[----:B------:R-:W-:Y:S04]  /*2cdc0*/  STL [R1+0x29fc], R25 ;  /* 0x0029fc1901007387 */ /* 0x000fe80000100800 */
[----:B------:R-:W-:Y:S04]  /*2cdd0*/  STL [R1+0x2a00], R24 ;  /* 0x002a001801007387 */ /* 0x000fe80000100800 */
[----:B------:R-:W-:Y:S04]  /*2cde0*/  STL [R1+0x2a04], R23 ;  /* 0x002a041701007387 */ /* 0x000fe80000100800 */
[----:B------:R-:W-:Y:S04]  /*2cdf0*/  STL [R1+0x2a08], R22 ;  /* 0x002a081601007387 */ /* 0x000fe80000100800 */
[----:B------:R-:W-:Y:S04]  /*2ce00*/  STL [R1+0x2a0c], R21 ;  /* 0x002a0c1501007387 */ /* 0x000fe80000100800 */
[----:B------:R-:W-:Y:S04]  /*2ce10*/  STL [R1+0x2a10], R20 ;  /* 0x002a101401007387 */ /* 0x000fe80000100800 */
[----:B------:R-:W4:Y:S01]  /*2ce20*/  LDL.LU R2, [R1+0x898] ;  /* 0x0008980001027983 */ /* 0x000f220000300800 */
[----:B------:R-:W-:-:S02]  /*2ce30*/  F2FP.PACK_AB R19, R10, R19 ;  /* 0x000000130a13723e */ /* 0x000fc400000000ff */
[----:B------:R-:W-:Y:S01]  /*2ce40*/  F2FP.PACK_AB R18, R12, R18 ;  /* 0x000000120c12723e */ /* 0x000fe200000000ff */
[----:B------:R-:W4:Y:S04]  /*2ce50*/  LDL.LU R10, [R1+0x82c] ;  /* 0x00082c00010a7983 */ /* 0x000f280000300800 */
[----:B------:R-:W4:Y:S04]  /*2ce60*/  LDL.LU R13, [R1+0x80c] ;  /* 0x00080c00010d7983 */ /* 0x000f280000300800 */
[----:B------:R-:W-:Y:S04]  /*2ce70*/  STL [R1+0x2a14], R19 ;  /* 0x002a141301007387 */ /* 0x000fe80000100800 */
[----:B------:R-:W4:Y:S04]  /*2ce80*/  LDL.LU R4, [R1+0x7ec] ;  /* 0x0007ec0001047983 */ /* 0x000f280000300800 */
[----:B------:R-:W4:Y:S04]  /*2ce90*/  LDL.LU R9, [R1+0x7cc] ;  /* 0x0007cc0001097983 */ /* 0x000f280000300800 */
[----:B------:R-:W-:Y:S04]  /*2cea0*/  STL [R1+0x2a18], R18 ;  /* 0x002a181201007387 */ /* 0x000fe80000100800 */
[----:B------:R-:W4:Y:S04]  /*2ceb0*/  LDL.LU R0, [R1+0x7ac] ;  /* 0x0007ac0001007983 */ /* 0x000f280000300800 */
[----:B------:R-:W-:Y:S01]  /*2cec0*/  STL [R1+0x2890], R28 ;  /* 0x0028901c01007387 */ /* 0x000fe20000100800 */
[----:B--2---:R-:W-:-:S03]  /*2ced0*/  F2FP.PACK_AB R17, R5, R17 ;  /* 0x000000110511723e */ /* 0x004fc600000000ff */
[----:B------:R-:W0:Y:S02]  /*2cee0*/  S2R R5, SR_TID.X ;  /* 0x0000000000057919 */ /* 0x000e240000002100 */
[----:B0-----:R-:W-:-:S04]  /*2cef0*/  SHF.R.U32.HI R5, RZ, 0x2, R5 ;  /* 0x00000002ff057819 */ /* 0x001fc80000011605 */
[----:B------:R-:W-:-:S04]  /*2cf00*/  SGXT.U32 R5, R5, 0x3 ;  /* 0x000000030505781a */ /* 0x000fc80000000000 */
[----:B------:R-:W-:-:S06]  /*2cf10*/  LOP3.LUT R5, R5, 0x28, RZ, 0xfc, !PT ;  /* 0x0000002805057812 */ /* 0x000fcc00078efcff */
[----:B------:R-:W0:Y:S01]  /*2cf20*/  LDS R5, [R5.X16] ;  /* 0x0000000005057984 */ /* 0x000e22000000c800 */
[----:B---3--:R-:W-:Y:S01]  /*2cf30*/  F2FP.PACK_AB R3, R14, R3 ;  /* 0x000000030e03723e */ /* 0x008fe200000000ff */
[----:B----4-:R-:W-:Y:S02]  /*2cf40*/  FFMA R2, R28, R2, R15 ;  /* 0x000000021c027223 */ /* 0x010fe4000000000f */
[----:B------:R-:W1:Y:S04]  /*2cf50*/  S2R R15, SR_TID.X ;  /* 0x00000000000f7919 */ /* 0x000e680000002100 */
[----:B------:R2:W-:Y:S04]  /*2cf60*/  STL [R1+0x898], R2 ;  /* 0x0008980201007387 */ /* 0x0005e80000100800 */
[----:B--2---:R-:W2:Y:S04]  /*2cf70*/  LDL.LU R2, [R1+0x60c] ;  /* 0x00060c0001027983 */ /* 0x004ea80000300800 */
[----:B------:R-:W3:Y:S04]  /*2cf80*/  LDL.LU R18, [R1+0x5ec] ;  /* 0x0005ec0001127983 */ /* 0x000ee80000300800 */
[----:B0-----:R1:W-:Y:S04]  /*2cf90*/  STL [R1+0x3f8], R5 ;  /* 0x0003f80501007387 */ /* 0x0013e80000100800 */
[----:B------:R-:W4:Y:S04]  /*2cfa0*/  LDL.LU R19, [R1+0x5cc] ;  /* 0x0005cc0001137983 */ /* 0x000f280000300800 */
[----:B------:R-:W4:Y:S01]  /*2cfb0*/  LDL.LU R20, [R1+0x5a8] ;  /* 0x0005a80001147983 */ /* 0x000f220000300800 */
[----:B-1----:R-:W-:-:S02]  /*2cfc0*/  SHF.R.U32.HI R5, RZ, 0x2, R15 ;  /* 0x00000002ff057819 */ /* 0x002fc4000001160f */
[----:B------:R-:W-:Y:S01]  /*2cfd0*/  SHF.R.U32.HI R15, RZ, 0x2, R15 ;  /* 0x00000002ff0f7819 */ /* 0x000fe2000001160f */
[----:B------:R-:W4:Y:S03]  /*2cfe0*/  LDL.LU R21, [R1+0x4c0] ;  /* 0x0004c00001157983 */ /* 0x000f260000300800 */
[----:B------:R-:W-:Y:S01]  /*2cff0*/  SGXT.U32 R15, R15, 0x3 ;  /* 0x000000030f0f781a */ /* 0x000fe20000000000 */
[----:B------:R-:W4:Y:S03]  /*2d000*/  LDL.LU R22, [R1+0x480] ;  /* 0x0004800001167983 */ /* 0x000f260000300800 */
[----:B------:R-:W-:Y:S01]  /*2d010*/  LOP3.LUT R15, R15, 0x30, RZ, 0xfc, !PT ;  /* 0x000000300f0f7812 */ /* 0x000fe200078efcff */
[----:B------:R-:W4:Y:S04]  /*2d020*/  LDL.LU R29, [R1+0x44c] ;  /* 0x00044c00011d7983 */ /* 0x000f280000300800 */
[----:B------:R-:W0:Y:S01]  /*2d030*/  LDS R6, [R15.X16] ;  /* 0x000000000f067984 */ /* 0x000e22000000c800 */
[----:B------:R-:W-:-:S03]  /*2d040*/  SGXT.U32 R5, R5, 0x3 ;  /* 0x000000030505781a */ /* 0x000fc60000000000 */
[----:B------:R-:W4:Y:S01]  /*2d050*/  LDL.LU R14, [R1+0x410] ;  /* 0x00041000010e7983 */ /* 0x000f220000300800 */
[----:B------:R-:W-:-:S03]  /*2d060*/  LOP3.LUT R5, R5, 0x38, RZ, 0xfc, !PT ;  /* 0x0000003805057812 */ /* 0x000fc600078efcff */
[----:B------:R-:W4:Y:S04]  /*2d070*/  LDL.LU R23, [R1+0x378] ;  /* 0x0003780001177983 */ /* 0x000f280000300800 */
[----:B------:R-:W1:Y:S04]  /*2d080*/  LDS R5, [R5.X16] ;  /* 0x0000000005057984 */ /* 0x000e68000000c800 */
[----:B0-----:R-:W-:Y:S04]  /*2d090*/  STL [R1+0x3f4], R6 ;  /* 0x0003f40601007387 */ /* 0x001fe80000100800 */
[----:B------:R-:W4:Y:S04]  /*2d0a0*/  LDL.LU R15, [R1+0x358] ;  /* 0x00035800010f7983 */ /* 0x000f280000300800 */
[----:B-1----:R0:W-:Y:S04]  /*2d0b0*/  STL [R1+0x3f0], R5 ;  /* 0x0003f00501007387 */ /* 0x0021e80000100800 */
[----:B0-----:R-:W4:Y:S04]  /*2d0c0*/  LDL.LU R5, [R1+0x338] ;  /* 0x0003380001057983 */ /* 0x001f280000300800 */
[----:B------:R-:W0:Y:S01]  /*2d0d0*/  S2R R12, SR_TID.X ;  /* 0x00000000000c7919 */ /* 0x000e220000002100 */
[----:B------:R-:W-:-:S02]  /*2d0e0*/  F2FP.PACK_AB R16, R11, R16 ;  /* 0x000000100b10723e */ /* 0x000fc400000000ff */
[----:B0-----:R-:W-:-:S05]  /*2d0f0*/  LOP3.LUT R8, R12, 0x7f, RZ, 0xc0, !PT ;  /* 0x0000007f0c087812 */ /* 0x001fca00078ec0ff */
[----:B------:R-:W-:Y:S01]  /*2d100*/  IMAD.SHL.U32 R11, R8, 0x2, RZ ;  /* 0x00000002080b7824 */ /* 0x000fe200078e00ff */
[----:B------:R-:W-:Y:S06]  /*2d110*/  BAR.SYNC.DEFER_BLOCKING 0x0 ;  /* 0x0000000000007b1d */ /* 0x000fec0000010000 */
[----:B------:R0:W-:Y:S04]  /*2d120*/  STS.U16 [R11], R10 ;  /* 0x0000000a0b007388 */ /* 0x0001e80000000400 */
[----:B------:R1:W-:Y:S04]  /*2d130*/  STS.U16 [R11+0x800], R13 ;  /* 0x0008000d0b007388 */ /* 0x0003e80000000400 */
[----:B------:R1:W-:Y:S04]  /*2d140*/  STS.U16 [R11+0x1000], R4 ;  /* 0x001000040b007388 */ /* 0x0003e80000000400 */
[----:B0-----:R-:W4:Y:S04]  /*2d150*/  LDL.LU R10, [R1+0x318] ;  /* 0x00031800010a7983 */ /* 0x001f280000300800 */
[----:B-1----:R-:W4:Y:S04]  /*2d160*/  LDL.LU R13, [R1+0x2f8] ;  /* 0x0002f800010d7983 */ /* 0x002f280000300800 */
[----:B------:R-:W4:Y:S04]  /*2d170*/  LDL.LU R24, [R1+0x2d8] ;  /* 0x0002d80001187983 */ /* 0x000f280000300800 */
[----:B------:R-:W4:Y:S04]  /*2d180*/  LDL.LU R4, [R1+0x2b8] ;  /* 0x0002b80001047983 */ /* 0x000f280000300800 */
[----:B------:R0:W-:Y:S04]  /*2d190*/  STS.U16 [R11+0x1800], R9 ;  /* 0x001800090b007388 */ /* 0x0001e80000000400 */
[----:B------:R1:W-:Y:S04]  /*2d1a0*/  STS.U16 [R11+0x2000], R0 ;  /* 0x002000000b007388 */ /* 0x0003e80000000400 */
[----:B0-----:R-:W4:Y:S04]  /*2d1b0*/  LDL.LU R9, [R1+0x298] ;  /* 0x0002980001097983 */ /* 0x001f280000300800 */
[----:B------:R-:W4:Y:S04]  /*2d1c0*/  LDL.LU R25, [R1+0x278] ;  /* 0x0002780001197983 */ /* 0x000f280000300800 */
[----:B------:R-:W4:Y:S04]  /*2d1d0*/  LDL.LU R26, [R1+0x258] ;  /* 0x00025800011a7983 */ /* 0x000f280000300800 */
[----:B------:R-:W4:Y:S04]  /*2d1e0*/  LDL.LU R27, [R1+0x238] ;  /* 0x00023800011b7983 */ /* 0x000f280000300800 */
[----:B------:R-:W4:Y:S04]  /*2d1f0*/  LDL.LU R6, [R1+0x218] ;  /* 0x0002180001067983 */ /* 0x000f280000300800 */
[----:B------:R-:W4:Y:S04]  /*2d200*/  LDL.LU R7, [R1+0x200] ;  /* 0x0002000001077983 */ /* 0x000f280000300800 */
[----:B-1----:R-:W4:Y:S04]  /*2d210*/  LDL.LU R0, [R1+0x1fc] ;  /* 0x0001fc0001007983 */ /* 0x002f280000300800 */
[----:B--2---:R0:W-:Y:S04]  /*2d220*/  STS.U16 [R11+0x2800], R2 ;  /* 0x002800020b007388 */ /* 0x0041e80000000400 */
[----:B---3--:R-:W-:Y:S04]  /*2d230*/  STS.U16 [R11+0x3000], R18 ;  /* 0x003000120b007388 */ /* 0x008fe80000000400 */
[----:B0-----:R-:W2:Y:S04]  /*2d240*/  LDL.LU R2, [R1+0x1f8] ;  /* 0x0001f80001027983 */ /* 0x001ea80000300800 */
[----:B----4-:R-:W-:Y:S04]  /*2d250*/  STS.U16 [R11+0x3800], R19 ;  /* 0x003800130b007388 */ /* 0x010fe80000000400 */
[----:B------:R-:W-:Y:S04]  /*2d260*/  STS.U16 [R11+0x4000], R20 ;  /* 0x004000140b007388 */ /* 0x000fe80000000400 */
[----:B------:R-:W-:Y:S04]  /*2d270*/  STS.U16 [R11+0x4800], R21 ;  /* 0x004800150b007388 */ /* 0x000fe80000000400 */
[----:B------:R-:W-:Y:S04]  /*2d280*/  STS.U16 [R11+0x5000], R22 ;  /* 0x005000160b007388 */ /* 0x000fe80000000400 */
[----:B------:R0:W-:Y:S04]  /*2d290*/  STS.U16 [R11+0x5800], R29 ;  /* 0x0058001d0b007388 */ /* 0x0001e80000000400 */
[----:B------:R1:W-:Y:S04]  /*2d2a0*/  STS.U16 [R11+0x6000], R14 ;  /* 0x0060000e0b007388 */ /* 0x0003e80000000400 */
[----:B0-----:R-:W3:Y:S04]  /*2d2b0*/  LDL.LU R29, [R1+0x1f4] ;  /* 0x0001f400011d7983 */ /* 0x001ee80000300800 */
[----:B------:R-:W-:Y:S04]  /*2d2c0*/  STS.U16 [R11+0x6800], R23 ;  /* 0x006800170b007388 */ /* 0x000fe80000000400 */
[----:B-1----:R-:W4:Y:S04]  /*2d2d0*/  LDL.LU R14, [R1+0x1f0] ;  /* 0x0001f000010e7983 */ /* 0x002f280000300800 */
[----:B------:R0:W-:Y:S04]  /*2d2e0*/  STS.U16 [R11+0x7000], R15 ;  /* 0x0070000f0b007388 */ /* 0x0001e80000000400 */
[----:B0-----:R-:W4:Y:S04]  /*2d2f0*/  LDL.LU R15, [R1+0x1ec] ;  /* 0x0001ec00010f7983 */ /* 0x001f280000300800 */
[----:B------:R0:W-:Y:S04]  /*2d300*/  STS.U16 [R11+0x7800], R5 ;  /* 0x007800050b007388 */ /* 0x0001e80000000400 */
[----:B0-----:R-:W4:Y:S04]  /*2d310*/  LDL.LU R5, [R1+0x1e8] ;  /* 0x0001e80001057983 */ /* 0x001f280000300800 */
[----:B------:R0:W-:Y:S04]  /*2d320*/  STS.U16 [R11+0x8000], R10 ;  /* 0x0080000a0b007388 */ /* 0x0001e80000000400 */
[----:B------:R1:W-:Y:S04]  /*2d330*/  STS.U16 [R11+0x8800], R13 ;  /* 0x0088000d0b007388 */ /* 0x0003e80000000400 */
[----:B------:R-:W-:Y:S04]  /*2d340*/  STS.U16 [R11+0x9000], R24 ;  /* 0x009000180b007388 */ /* 0x000fe80000000400 */
[----:B------:R1:W-:Y:S04]  /*2d350*/  STS.U16 [R11+0x9800], R4 ;  /* 0x009800040b007388 */ /* 0x0003e80000000400 */
[----:B0-----:R-:W4:Y:S04]  /*2d360*/  LDL.LU R10, [R1+0x828] ;  /* 0x00082800010a7983 */ /* 0x001f280000300800 */
[----:B-1----:R-:W4:Y:S04]  /*2d370*/  LDL.LU R13, [R1+0x808] ;  /* 0x00080800010d7983 */ /* 0x002f280000300800 */
[----:B------:R-:W4:Y:S04]  /*2d380*/  LDL.LU R4, [R1+0x7e8] ;  /* 0x0007e80001047983 */ /* 0x000f280000300800 */
[----:B------:R0:W-:Y:S04]  /*2d390*/  STS.U16 [R11+0xa000], R9 ;  /* 0x00a000090b007388 */ /* 0x0001e80000000400 */
[----:B------:R-:W-:Y:S04]  /*2d3a0*/  STS.U16 [R11+0xa800], R25 ;  /* 0x00a800190b007388 */ /* 0x000fe80000000400 */
[----:B------:R-:W-:Y:S04]  /*2d3b0*/  STS.U16 [R11+0xb000], R26 ;  /* 0x00b0001a0b007388 */ /* 0x000fe80000000400 */
[----:B------:R-:W-:Y:S04]  /*2d3c0*/  STS.U16 [R11+0xb800], R27 ;  /* 0x00b8001b0b007388 */ /* 0x000fe80000000400 */
[----:B------:R-:W-:Y:S04]  /*2d3d0*/  STS.U16 [R11+0xc000], R6 ;  /* 0x00c000060b007388 */ /* 0x000fe80000000400 */
[----:B------:R-:W-:Y:S04]  /*2d3e0*/  STS.U16 [R11+0xc800], R7 ;  /* 0x00c800070b007388 */ /* 0x000fe80000000400 */
[----:B------:R1:W-:Y:S04]  /*2d3f0*/  STS.U16 [R11+0xd000], R0 ;  /* 0x00d000000b007388 */ /* 0x0003e80000000400 */
[----:B0-----:R-:W4:Y:S04]  /*2d400*/  LDL.LU R9, [R1+0x7c8] ;  /* 0x0007c80001097983 */ /* 0x001f280000300800 */
[----:B------:R-:W4:Y:S04]  /*2d410*/  LDL.LU R18, [R1+0x7a8] ;  /* 0x0007a80001127983 */ /* 0x000f280000300800 */
[----:B-1----:R-:W0:Y:S04]  /*2d420*/  S2R R0, SR_TID.X ;  /* 0x0000000000007919 */ /* 0x002e280000002100 */
[----:B------:R-:W4:Y:S04]  /*2d430*/  LDL.LU R28, [R1+0x608] ;  /* 0x00060800011c7983 */ /* 0x000f280000300800 */
[----:B------:R-:W4:Y:S04]  /*2d440*/  LDL.LU R19, [R1+0x5e8] ;  /* 0x0005e80001137983 */ /* 0x000f280000300800 */
[----:B------:R-:W4:Y:S04]  /*2d450*/  LDL.LU R20, [R1+0x5c8] ;  /* 0x0005c80001147983 */ /* 0x000f280000300800 */
[----:B------:R-:W4:Y:S04]  /*2d460*/  LDL.LU R6, [R1+0x598] ;  /* 0x0005980001067983 */ /* 0x000f280000300800 */
[----:B------:R-:W4:Y:S01]  /*2d470*/  LDL.LU R7, [R1+0x4bc] ;  /* 0x0004bc0001077983 */ /* 0x000f220000300800 */
[----:B0-----:R-:W-:-:S03]  /*2d480*/  LOP3.LUT R0, R0, 0x7f, RZ, 0xc0, !PT ;  /* 0x0000007f00007812 */ /* 0x001fc600078ec0ff */
[----:B--2---:R0:W-:Y:S02]  /*2d490*/  STS.U16 [R11+0xd800], R2 ;  /* 0x00d800020b007388 */ /* 0x0041e40000000400 */
[----:B0-----:R-:W-:Y:S02]  /*2d4a0*/  SHF.L.U32 R2, R0, 0x1, RZ ;  /* 0x0000000100027819 */ /* 0x001fe400000006ff */
[----:B------:R-:W2:Y:S04]  /*2d4b0*/  LDL.LU R0, [R1+0x474] ;  /* 0x0004740001007983 */ /* 0x000ea80000300800 */
[----:B------:R-:W2:Y:S04]  /*2d4c0*/  LDL.LU R21, [R1+0x43c] ;  /* 0x00043c0001157983 */ /* 0x000ea80000300800 */
[----:B---3--:R-:W-:Y:S04]  /*2d4d0*/  STS.U16 [R11+0xe000], R29 ;  /* 0x00e0001d0b007388 */ /* 0x008fe80000000400 */
[----:B----4-:R0:W-:Y:S04]  /*2d4e0*/  STS.U16 [R11+0xe800], R14 ;  /* 0x00e8000e0b007388 */ /* 0x0101e80000000400 */
[----:B0-----:R-:W3:Y:S04]  /*2d4f0*/  LDL.LU R14, [R1+0x40c] ;  /* 0x00040c00010e7983 */ /* 0x001ee80000300800 */
[----:B------:R0:W-:Y:S04]  /*2d500*/  STS.U16 [R11+0xf000], R15 ;  /* 0x00f0000f0b007388 */ /* 0x0001e80000000400 */
[----:B0-----:R-:W4:Y:S04]  /*2d510*/  LDL.LU R15, [R1+0x374] ;  /* 0x00037400010f7983 */ /* 0x001f280000300800 */
[----:B------:R0:W-:Y:S04]  /*2d520*/  STS.U16 [R11+0xf800], R5 ;  /* 0x00f800050b007388 */ /* 0x0001e80000000400 */
[----:B0-----:R-:W4:Y:S01]  /*2d530*/  LDL.LU R5, [R1+0x354] ;  /* 0x0003540001057983 */ /* 0x001f220000300800 */
[----:B------:R-:W-:-:S05]  /*2d540*/  LOP3.LUT R2, R2, 0x10, RZ, 0x3c, !PT ;  /* 0x0000001002027812 */ /* 0x000fca00078e3cff */
[----:B------:R0:W-:Y:S04]  /*2d550*/  STS.U16 [R2+0x100], R10 ;  /* 0x0001000a02007388 */ /* 0x0001e80000000400 */
[----:B------:R1:W-:Y:S04]  /*2d560*/  STS.U16 [R2+0x900], R13 ;  /* 0x0009000d02007388 */ /* 0x0003e80000000400 */
[----:B0-----:R-:W4:Y:S04]  /*2d570*/  LDL.LU R10, [R1+0x334] ;  /* 0x00033400010a7983 */ /* 0x001f280000300800 */
[----:B------:R-:W4:Y:S04]  /*2d580*/  LDL.LU R22, [R1+0x314] ;  /* 0x0003140001167983 */ /* 0x000f280000300800 */
[----:B-1----:R-:W4:Y:S04]  /*2d590*/  LDL.LU R13, [R1+0x2f4] ;  /* 0x0002f400010d7983 */ /* 0x002f280000300800 */
[----:B------:R0:W-:Y:S04]  /*2d5a0*/  STS.U16 [R2+0x1100], R4 ;  /* 0x0011000402007388 */ /* 0x0001e80000000400 */
[----:B0-----:R-:W4:Y:S04]  /*2d5b0*/  LDL.LU R4, [R1+0x2d4] ;  /* 0x0002d40001047983 */ /* 0x001f280000300800 */
[----:B------:R-:W4:Y:S04]  /*2d5c0*/  LDL.LU R23, [R1+0x2b4] ;  /* 0x0002b40001177983 */ /* 0x000f280000300800 */
[----:B------:R0:W-:Y:S04]  /*2d5d0*/  STS.U16 [R2+0x1900], R9 ;  /* 0x0019000902007388 */ /* 0x0001e80000000400 */
[----:B------:R-:W4:Y:S04]  /*2d5e0*/  LDL.LU R24, [R1+0x294] ;  /* 0x0002940001187983 */ /* 0x000f280000300800 */
[----:B------:R-:W4:Y:S04]  /*2d5f0*/  LDL.LU R25, [R1+0x274] ;  /* 0x0002740001197983 */ /* 0x000f280000300800 */
[----:B------:R1:W-:Y:S04]  /*2d600*/  STS.U16 [R2+0x2100], R18 ;  /* 0x0021001202007388 */ /* 0x0003e80000000400 */
[----:B------:R-:W4:Y:S04]  /*2d610*/  LDL.LU R26, [R1+0x254] ;  /* 0x00025400011a7983 */ /* 0x000f280000300800 */
[----:B------:R-:W-:Y:S04]  /*2d620*/  STS.U16 [R2+0x2900], R28 ;  /* 0x0029001c02007388 */ /* 0x000fe80000000400 */
[----:B------:R-:W4:Y:S04]  /*2d630*/  LDL.LU R27, [R1+0x234] ;  /* 0x00023400011b7983 */ /* 0x000f280000300800 */
[----:B------:R-:W-:Y:S04]  /*2d640*/  STS.U16 [R2+0x3100], R19 ;  /* 0x0031001302007388 */ /* 0x000fe80000000400 */
[----:B------:R-:W4:Y:S04]  /*2d650*/  LDL.LU R29, [R1+0x214] ;  /* 0x00021400011d7983 */ /* 0x000f280000300800 */
[----:B------:R-:W-:Y:S04]  /*2d660*/  STS.U16 [R2+0x3900], R20 ;  /* 0x0039001402007388 */ /* 0x000fe80000000400 */
[----:B0-----:R-:W4:Y:S04]  /*2d670*/  LDL.LU R9, [R1+0x1dc] ;  /* 0x0001dc0001097983 */ /* 0x001f280000300800 */
[----:B------:R0:W-:Y:S04]  /*2d680*/  STS.U16 [R2+0x4100], R6 ;  /* 0x0041000602007388 */ /* 0x0001e80000000400 */
[----:B-1----:R-:W4:Y:S04]  /*2d690*/  LDL.LU R18, [R1+0x2a18] ;  /* 0x002a180001127983 */ /* 0x002f280000300800 */
[----:B------:R1:W-:Y:S04]  /*2d6a0*/  STS.U16 [R2+0x4900], R7 ;  /* 0x0049000702007388 */ /* 0x0003e80000000400 */
[----:B0-----:R-:W4:Y:S04]  /*2d6b0*/  LDL.LU R6, [R1+0x1d8] ;  /* 0x0001d80001067983 */ /* 0x001f280000300800 */
[----:B-1----:R-:W4:Y:S04]  /*2d6c0*/  LDL.LU R7, [R1+0x1d4] ;  /* 0x0001d40001077983 */ /* 0x002f280000300800 */
[----:B--2---:R0:W-:Y:S04]  /*2d6d0*/  STS.U16 [R2+0x5100], R0 ;  /* 0x0051000002007388 */ /* 0x0041e80000000400 */
[----:B------:R-:W-:Y:S04]  /*2d6e0*/  STS.U16 [R2+0x5900], R21 ;  /* 0x0059001502007388 */ /* 0x000fe80000000400 */
[----:B0-----:R-:W2:Y:S04]  /*2d6f0*/  LDL.LU R0, [R1+0x1d0] ;  /* 0x0001d00001007983 */ /* 0x001ea80000300800 */
[----:B---3--:R0:W-:Y:S04]  /*2d700*/  STS.U16 [R2+0x6100], R14 ;  /* 0x0061000e02007388 */ /* 0x0081e80000000400 */
[----:B0-----:R-:W3:Y:S04]  /*2d710*/  LDL.LU R14, [R1+0x1cc] ;  /* 0x0001cc00010e7983 */ /* 0x001ee80000300800 */
[----:B----4-:R0:W-:Y:S04]  /*2d720*/  STS.U16 [R2+0x6900], R15 ;  /* 0x0069000f02007388 */ /* 0x0101e80000000400 */
[----:B0-----:R-:W4:Y:S04]  /*2d730*/  LDL.LU R15, [R1+0x1c8] ;  /* 0x0001c800010f7983 */ /* 0x001f280000300800 */
[----:B------:R0:W-:Y:S04]  /*2d740*/  STS.U16 [R2+0x7100], R5 ;  /* 0x0071000502007388 */ /* 0x0001e80000000400 */
[----:B0-----:R-:W4:Y:S04]  /*2d750*/  LDL.LU R5, [R1+0x1c4] ;  /* 0x0001c40001057983 */ /* 0x001f280000300800 */
[----:B------:R0:W-:Y:S04]  /*2d760*/  STS.U16 [R2+0x7900], R10 ;  /* 0x0079000a02007388 */ /* 0x0001e80000000400 */
[----:B------:R-:W-:Y:S04]  /*2d770*/  STS.U16 [R2+0x8100], R22 ;  /* 0x0081001602007388 */ /* 0x000fe80000000400 */
[----:B------:R1:W-:Y:S04]  /*2d780*/  STS.U16 [R2+0x8900], R13 ;  /* 0x0089000d02007388 */ /* 0x0003e80000000400 */
[----:B0-----:R-:W4:Y:S04]  /*2d790*/  LDL.LU R10, [R1+0x824] ;  /* 0x00082400010a7983 */ /* 0x001f280000300800 */
[----:B-1----:R-:W4:Y:S04]  /*2d7a0*/  LDL.LU R13, [R1+0x804] ;  /* 0x00080400010d7983 */ /* 0x002f280000300800 */
[----:B------:R0:W-:Y:S04]  /*2d7b0*/  STS.U16 [R2+0x9100], R4 ;  /* 0x0091000402007388 */ /* 0x0001e80000000400 */
[----:B------:R-:W-:Y:S04]  /*2d7c0*/  STS.U16 [R2+0x9900], R23 ;  /* 0x0099001702007388 */ /* 0x000fe80000000400 */
[----:B0-----:R-:W4:Y:S04]  /*2d7d0*/  LDL.LU R4, [R1+0x7e4] ;  /* 0x0007e40001047983 */ /* 0x001f280000300800 */
[----:B------:R-:W-:Y:S04]  /*2d7e0*/  STS.U16 [R2+0xa100], R24 ;  /* 0x00a1001802007388 */ /* 0x000fe80000000400 */
[----:B------:R0:W-:Y:S04]  /*2d7f0*/  STS.U16 [R2+0xa900], R25 ;  /* 0x00a9001902007388 */ /* 0x0001e80000000400 */
[----:B------:R-:W4:Y:S04]  /*2d800*/  LDL.LU R19, [R1+0x7c4] ;  /* 0x0007c40001137983 */ /* 0x000f280000300800 */
[----:B------:R1:W-:Y:S04]  /*2d810*/  STS.U16 [R2+0xb100], R26 ;  /* 0x00b1001a02007388 */ /* 0x0003e80000000400 */
[----:B------:R-:W4:Y:S04]  /*2d820*/  LDL.LU R22, [R1+0x7a4] ;  /* 0x0007a40001167983 */ /* 0x000f280000300800 */
[----:B------:R1:W-:Y:S04]  /*2d830*/  STS.U16 [R2+0xb900], R27 ;  /* 0x00b9001b02007388 */ /* 0x0003e80000000400 */
[----:B0-----:R-:W4:Y:S04]  /*2d840*/  LDL.LU R25, [R1+0x604] ;  /* 0x0006040001197983 */ /* 0x001f280000300800 */
[----:B------:R-:W-:Y:S04]  /*2d850*/  STS.U16 [R2+0xc100], R29 ;  /* 0x00c1001d02007388 */ /* 0x000fe80000000400 */
[----:B-1----:R-:W4:Y:S04]  /*2d860*/  LDL.LU R26, [R1+0x5e4] ;  /* 0x0005e400011a7983 */ /* 0x002f280000300800 */
[----:B------:R0:W-:Y:S04]  /*2d870*/  STS.U16 [R2+0xc900], R9 ;  /* 0x00c9000902007388 */ /* 0x0001e80000000400 */
[----:B------:R-:W4:Y:S04]  /*2d880*/  LDL.LU R27, [R1+0x5c4] ;  /* 0x0005c400011b7983 */ /* 0x000f280000300800 */
[----:B0-----:R-:W4:Y:S04]  /*2d890*/  LDL.LU R9, [R1+0x590] ;  /* 0x0005900001097983 */ /* 0x001f280000300800 */
[----:B------:R-:W-:Y:S04]  /*2d8a0*/  STS.U16 [R2+0xd100], R6 ;  /* 0x00d1000602007388 */ /* 0x000fe80000000400 */
[----:B------:R-:W4:Y:S04]  /*2d8b0*/  LDL.LU R29, [R1+0x4b4] ;  /* 0x0004b400011d7983 */ /* 0x000f280000300800 */
[----:B------:R-:W-:Y:S04]  /*2d8c0*/  STS.U16 [R2+0xd900], R7 ;  /* 0x00d9000702007388 */ /* 0x000fe80000000400 */
[----:B--2---:R-:W-:Y:S04]  /*2d8d0*/  STS.U16 [R2+0xe100], R0 ;  /* 0x00e1000002007388 */ /* 0x004fe80000000400 */
[----:B---3--:R0:W-:Y:S04]  /*2d8e0*/  STS.U16 [R2+0xe900], R14 ;  /* 0x00e9000e02007388 */ /* 0x0081e80000000400 */
[----:B0-----:R-:W2:Y:S04]  /*2d8f0*/  LDL.LU R14, [R1+0x470] ;  /* 0x00047000010e7983 */ /* 0x001ea80000300800 */
[----:B----4-:R0:W-:Y:S04]  /*2d900*/  STS.U16 [R2+0xf100], R15 ;  /* 0x00f1000f02007388 */ /* 0x0101e80000000400 */
[----:B0-----:R-:W3:Y:S04]  /*2d910*/  LDL.LU R15, [R1+0x430] ;  /* 0x00043000010f7983 */ /* 0x001ee80000300800 */
[----:B------:R0:W-:Y:S04]  /*2d920*/  STS.U16 [R2+0xf900], R5 ;  /* 0x00f9000502007388 */ /* 0x0001e80000000400 */
[----:B0-----:R-:W4:Y:S01]  /*2d930*/  LDL.LU R5, [R1+0x3fc] ;  /* 0x0003fc0001057983 */ /* 0x001f220000300800 */
[----:B------:R-:W-:-:S03]  /*2d940*/  LOP3.LUT R12, R12, 0x7f, RZ, 0xc0, !PT ;  /* 0x0000007f0c0c7812 */ /* 0x000fc600078ec0ff */
[----:B------:R-:W4:Y:S01]  /*2d950*/  LDL.LU R20, [R1+0x370] ;  /* 0x0003700001147983 */ /* 0x000f220000300800 */
[----:B------:R-:W-:-:S04]  /*2d960*/  SHF.L.U32 R12, R12, 0x1, RZ ;  /* 0x000000010c0c7819 */ /* 0x000fc800000006ff */
[----:B------:R-:W-:-:S05]  /*2d970*/  LOP3.LUT R0, R12, 0x20, RZ, 0x3c, !PT ;  /* 0x000000200c007812 */ /* 0x000fca00078e3cff */
[----:B------:R0:W-:Y:S04]  /*2d980*/  STS.U16 [R0+0x200], R10 ;  /* 0x0002000a00007388 */ /* 0x0001e80000000400 */
[----:B------:R1:W-:Y:S04]  /*2d990*/  STS.U16 [R0+0xa00], R13 ;  /* 0x000a000d00007388 */ /* 0x0003e80000000400 */
[----:B0-----:R-:W4:Y:S04]  /*2d9a0*/  LDL.LU R10, [R1+0x350] ;  /* 0x00035000010a7983 */ /* 0x001f280000300800 */
[----:B-1----:R-:W4:Y:S04]  /*2d9b0*/  LDL.LU R13, [R1+0x330] ;  /* 0x00033000010d7983 */ /* 0x002f280000300800 */
[----:B------:R-:W4:Y:S04]  /*2d9c0*/  LDL.LU R21, [R1+0x310] ;  /* 0x0003100001157983 */ /* 0x000f280000300800 */
[----:B------:R-:W4:Y:S04]  /*2d9d0*/  LDL.LU R23, [R1+0x2f0] ;  /* 0x0002f00001177983 */ /* 0x000f280000300800 */
[----:B------:R-:W4:Y:S04]  /*2d9e0*/  LDL.LU R24, [R1+0x2d0] ;  /* 0x0002d00001187983 */ /* 0x000f280000300800 */
[----:B------:R-:W4:Y:S04]  /*2d9f0*/  LDL.LU R6, [R1+0x2b0] ;  /* 0x0002b00001067983 */ /* 0x000f280000300800 */
[----:B------:R0:W-:Y:S04]  /*2da00*/  STS.U16 [R0+0x1200], R4 ;  /* 0x0012000400007388 */ /* 0x0001e80000000400 */
[----:B------:R-:W4:Y:S04]  /*2da10*/  LDL.LU R7, [R1+0x290] ;  /* 0x0002900001077983 */ /* 0x000f280000300800 */
[----:B------:R-:W4:Y:S04]  /*2da20*/  LDL.LU R2, [R1+0x270] ;  /* 0x0002700001027983 */ /* 0x000f280000300800 */
[----:B------:R-:W-:Y:S04]  /*2da30*/  STS.U16 [R0+0x1a00], R19 ;  /* 0x001a001300007388 */ /* 0x000fe80000000400 */
[----:B0-----:R-:W4:Y:S04]  /*2da40*/  LDL.LU R4, [R1+0x250] ;  /* 0x0002500001047983 */ /* 0x001f280000300800 */
        /* <DEDUP_REMOVED lines=9> */
[----:B------:R0:W-:Y:S04]  /*2dae0*/  STS.U16 [R0+0x4a00], R29 ;  /* 0x004a001d00007388 */ /* 0x0001e80000000400 */
[----:B-1----:R-:W4:Y:S04]  /*2daf0*/  LDL.LU R9, [R1+0x1b0] ;  /* 0x0001b00001097983 */ /* 0x002f280000300800 */
[----:B0-----:R-:W4:Y:S04]  /*2db00*/  LDL.LU R29, [R1+0x1ac] ;  /* 0x0001ac00011d7983 */ /* 0x001f280000300800 */
[----:B--2---:R0:W-:Y:S04]  /*2db10*/  STS.U16 [R0+0x5200], R14 ;  /* 0x0052000e00007388 */ /* 0x0041e80000000400 */
[----:B0-----:R-:W2:Y:S04]  /*2db20*/  LDL.LU R14, [R1+0x1a8] ;  /* 0x0001a800010e7983 */ /* 0x001ea80000300800 */
[----:B---3--:R0:W-:Y:S04]  /*2db30*/  STS.U16 [R0+0x5a00], R15 ;  /* 0x005a000f00007388 */ /* 0x0081e80000000400 */
[----:B0-----:R-:W3:Y:S04]  /*2db40*/  LDL.LU R15, [R1+0x1a4] ;  /* 0x0001a400010f7983 */ /* 0x001ee80000300800 */
[----:B----4-:R0:W-:Y:S04]  /*2db50*/  STS.U16 [R0+0x6200], R5 ;  /* 0x0062000500007388 */ /* 0x0101e80000000400 */
[----:B0-----:R-:W4:Y:S04]  /*2db60*/  LDL.LU R5, [R1+0x1a0] ;  /* 0x0001a00001057983 */ /* 0x001f280000300800 */
[----:B------:R-:W-:Y:S04]  /*2db70*/  STS.U16 [R0+0x6a00], R20 ;  /* 0x006a001400007388 */ /* 0x000fe80000000400 */
[----:B------:R0:W-:Y:S04]  /*2db80*/  STS.U16 [R0+0x7200], R10 ;  /* 0x0072000a00007388 */ /* 0x0001e80000000400 */
[----:B------:R1:W-:Y:S04]  /*2db90*/  STS.U16 [R0+0x7a00], R13 ;  /* 0x007a000d00007388 */ /* 0x0003e80000000400 */
[----:B0-----:R-:W4:Y:S04]  /*2dba0*/  LDL.LU R10, [R1+0x820] ;  /* 0x00082000010a7983 */ /* 0x001f280000300800 */
[----:B------:R-:W-:Y:S04]  /*2dbb0*/  STS.U16 [R0+0x8200], R21 ;  /* 0x0082001500007388 */ /* 0x000fe80000000400 */
[----:B------:R0:W-:Y:S04]  /*2dbc0*/  STS.U16 [R0+0x8a00], R23 ;  /* 0x008a001700007388 */ /* 0x0001e80000000400 */
[----:B------:R0:W-:Y:S04]  /*2dbd0*/  STS.U16 [R0+0x9200], R24 ;  /* 0x0092001800007388 */ /* 0x0001e80000000400 */
[----:B------:R0:W-:Y:S04]  /*2dbe0*/  STS.U16 [R0+0x9a00], R6 ;  /* 0x009a000600007388 */ /* 0x0001e80000000400 */
[----:B------:R0:W-:Y:S04]  /*2dbf0*/  STS.U16 [R0+0xa200], R7 ;  /* 0x00a2000700007388 */ /* 0x0001e80000000400 */
[----:B-1----:R-:W4:Y:S04]  /*2dc00*/  LDL.LU R13, [R1+0x800] ;  /* 0x00080000010d7983 */ /* 0x002f280000300800 */
[----:B------:R1:W-:Y:S04]  /*2dc10*/  STS.U16 [R0+0xaa00], R2 ;  /* 0x00aa000200007388 */ /* 0x0003e80000000400 */
[----:B------:R1:W-:Y:S04]  /*2dc20*/  STS.U16 [R0+0xb200], R4 ;  /* 0x00b2000400007388 */ /* 0x0003e80000000400 */
[----:B0-----:R-:W4:Y:S04]  /*2dc30*/  LDL.LU R23, [R1+0x7e0] ;  /* 0x0007e00001177983 */ /* 0x001f280000300800 */
[----:B------:R-:W4:Y:S04]  /*2dc40*/  LDL.LU R24, [R1+0x7c0] ;  /* 0x0007c00001187983 */ /* 0x000f280000300800 */
[----:B------:R-:W4:Y:S04]  /*2dc50*/  LDL.LU R6, [R1+0x7a0] ;  /* 0x0007a00001067983 */ /* 0x000f280000300800 */
[----:B------:R-:W-:Y:S04]  /*2dc60*/  STS.U16 [R0+0xba00], R22 ;  /* 0x00ba001600007388 */ /* 0x000fe80000000400 */
[----:B------:R-:W-:Y:S04]  /*2dc70*/  STS.U16 [R0+0xc200], R25 ;  /* 0x00c2001900007388 */ /* 0x000fe80000000400 */
[----:B------:R-:W4:Y:S04]  /*2dc80*/  LDL.LU R7, [R1+0x600] ;  /* 0x0006000001077983 */ /* 0x000f280000300800 */
[----:B------:R-:W-:Y:S04]  /*2dc90*/  STS.U16 [R0+0xca00], R26 ;  /* 0x00ca001a00007388 */ /* 0x000fe80000000400 */
[----:B-1----:R-:W4:Y:S04]  /*2dca0*/  LDL.LU R2, [R1+0x5e0] ;  /* 0x0005e00001027983 */ /* 0x002f280000300800 */
[----:B------:R-:W-:Y:S04]  /*2dcb0*/  STS.U16 [R0+0xd200], R27 ;  /* 0x00d2001b00007388 */ /* 0x000fe80000000400 */
[----:B------:R-:W4:Y:S04]  /*2dcc0*/  LDL.LU R4, [R1+0x5c0] ;  /* 0x0005c00001047983 */ /* 0x000f280000300800 */
[----:B------:R0:W-:Y:S04]  /*2dcd0*/  STS.U16 [R0+0xda00], R9 ;  /* 0x00da000900007388 */ /* 0x0001e80000000400 */
[----:B------:R-:W-:Y:S04]  /*2dce0*/  STS.U16 [R0+0xe200], R29 ;  /* 0x00e2001d00007388 */ /* 0x000fe80000000400 */
[----:B0-----:R-:W4:Y:S04]  /*2dcf0*/  LDL.LU R9, [R1+0x4f0] ;  /* 0x0004f00001097983 */ /* 0x001f280000300800 */
[----:B--2---:R0:W-:Y:S04]  /*2dd00*/  STS.U16 [R0+0xea00], R14 ;  /* 0x00ea000e00007388 */ /* 0x0041e80000000400 */
[----:B0-----:R-:W2:Y:S04]  /*2dd10*/  LDL.LU R14, [R1+0x4b0] ;  /* 0x0004b000010e7983 */ /* 0x001ea80000300800 */
[----:B---3--:R0:W-:Y:S04]  /*2dd20*/  STS.U16 [R0+0xf200], R15 ;  /* 0x00f2000f00007388 */ /* 0x0081e80000000400 */
[----:B0-----:R-:W3:Y:S04]  /*2dd30*/  LDL.LU R15, [R1+0x46c] ;  /* 0x00046c00010f7983 */ /* 0x001ee80000300800 */
[----:B------:R-:W3:Y:S04]  /*2dd40*/  LDL.LU R20, [R1+0x428] ;  /* 0x0004280001147983 */ /* 0x000ee80000300800 */
[----:B----4-:R0:W-:Y:S04]  /*2dd50*/  STS.U16 [R0+0xfa00], R5 ;  /* 0x00fa000500007388 */ /* 0x0101e80000000400 */
[----:B0-----:R-:W4:Y:S01]  /*2dd60*/  LDL.LU R5, [R1+0x3ec] ;  /* 0x0003ec0001057983 */ /* 0x001f220000300800 */
[----:B------:R-:W-:-:S05]  /*2dd70*/  LOP3.LUT R12, R12, 0x30, RZ, 0x3c, !PT ;  /* 0x000000300c0c7812 */ /* 0x000fca00078e3cff */
[----:B------:R0:W-:Y:S04]  /*2dd80*/  STS.U16 [R12+0x300], R10 ;  /* 0x0003000a0c007388 */ /* 0x0001e80000000400 */
[----:B0-----:R-:W4:Y:S04]  /*2dd90*/  LDL.LU R10, [R1+0x36c] ;  /* 0x00036c00010a7983 */ /* 0x001f280000300800 */
[----:B------:R-:W4:Y:S04]  /*2dda0*/  LDL.LU R21, [R1+0x34c] ;  /* 0x00034c0001157983 */ /* 0x000f280000300800 */
[----:B------:R-:W4:Y:S04]  /*2ddb0*/  LDL.LU R25, [R1+0x32c] ;  /* 0x00032c0001197983 */ /* 0x000f280000300800 */
[----:B------:R-:W4:Y:S04]  /*2ddc0*/  LDL.LU R26, [R1+0x30c] ;  /* 0x00030c00011a7983 */ /* 0x000f280000300800 */
[----:B------:R-:W4:Y:S04]  /*2ddd0*/  LDL.LU R27, [R1+0x2ec] ;  /* 0x0002ec00011b7983 */ /* 0x000f280000300800 */
[----:B------:R-:W4:Y:S04]  /*2dde0*/  LDL.LU R29, [R1+0x2cc] ;  /* 0x0002cc00011d7983 */ /* 0x000f280000300800 */
[----:B------:R0:W-:Y:S04]  /*2ddf0*/  STS.U16 [R12+0xb00], R13 ;  /* 0x000b000d0c007388 */ /* 0x0001e80000000400 */
[----:B------:R-:W4:Y:S04]  /*2de00*/  LDL.LU R0, [R1+0x2ac] ;  /* 0x0002ac0001007983 */ /* 0x000f280000300800 */
[----:B------:R1:W-:Y:S04]  /*2de10*/  STS.U16 [R12+0x1300], R23 ;  /* 0x001300170c007388 */ /* 0x0003e80000000400 */
[----:B0-----:R-:W4:Y:S04]  /*2de20*/  LDL.LU R13, [R1+0x28c] ;  /* 0x00028c00010d7983 */ /* 0x001f280000300800 */
[----:B------:R-:W4:Y:S04]  /*2de30*/  LDL.LU R22, [R1+0x26c] ;  /* 0x00026c0001167983 */ /* 0x000f280000300800 */
[----:B------:R0:W-:Y:S04]  /*2de40*/  STS.U16 [R12+0x1b00], R24 ;  /* 0x001b00180c007388 */ /* 0x0001e80000000400 */
[----:B-1----:R-:W4:Y:S04]  /*2de50*/  LDL.LU R23, [R1+0x24c] ;  /* 0x00024c0001177983 */ /* 0x002f280000300800 */
[----:B------:R1:W-:Y:S04]  /*2de60*/  STS.U16 [R12+0x2300], R6 ;  /* 0x002300060c007388 */ /* 0x0003e80000000400 */
[----:B0-----:R-:W4:Y:S04]  /*2de70*/  LDL.LU R24, [R1+0x22c] ;  /* 0x00022c0001187983 */ /* 0x001f280000300800 */
        /* <DEDUP_REMOVED lines=8> */
[----:B-1----:R-:W4:Y:S04]  /*2df00*/  LDL.LU R9, [R1+0x188] ;  /* 0x0001880001097983 */ /* 0x002f280000300800 */
[----:B--2---:R0:W-:Y:S04]  /*2df10*/  STS.U16 [R12+0x4b00], R14 ;  /* 0x004b000e0c007388 */ /* 0x0041e80000000400 */
[----:B0-----:R-:W2:Y:S04]  /*2df20*/  LDL.LU R14, [R1+0x184] ;  /* 0x00018400010e7983 */ /* 0x001ea80000300800 */
[----:B---3--:R0:W-:Y:S04]  /*2df30*/  STS.U16 [R12+0x5300], R15 ;  /* 0x0053000f0c007388 */ /* 0x0081e80000000400 */
[----:B0-----:R-:W3:Y:S04]  /*2df40*/  LDL.LU R15, [R1+0x180] ;  /* 0x00018000010f7983 */ /* 0x001ee80000300800 */
[----:B------:R-:W-:Y:S04]  /*2df50*/  STS.U16 [R12+0x5b00], R20 ;  /* 0x005b00140c007388 */ /* 0x000fe80000000400 */
[----:B----4-:R0:W-:Y:S04]  /*2df60*/  STS.U16 [R12+0x6300], R5 ;  /* 0x006300050c007388 */ /* 0x0101e80000000400 */
[----:B0-----:R-:W4:Y:S04]  /*2df70*/  LDL.LU R5, [R1+0x17c] ;  /* 0x00017c0001057983 */ /* 0x001f280000300800 */
[----:B------:R0:W-:Y:S04]  /*2df80*/  STS.U16 [R12+0x6b00], R10 ;  /* 0x006b000a0c007388 */ /* 0x0001e80000000400 */
[----:B------:R-:W-:Y:S04]  /*2df90*/  STS.U16 [R12+0x7300], R21 ;  /* 0x007300150c007388 */ /* 0x000fe80000000400 */
[----:B------:R1:W-:Y:S04]  /*2dfa0*/  STS.U16 [R12+0x7b00], R25 ;  /* 0x007b00190c007388 */ /* 0x0003e80000000400 */
[----:B------:R1:W-:Y:S04]  /*2dfb0*/  STS.U16 [R12+0x8300], R26 ;  /* 0x0083001a0c007388 */ /* 0x0003e80000000400 */
[----:B------:R1:W-:Y:S04]  /*2dfc0*/  STS.U16 [R12+0x8b00], R27 ;  /* 0x008b001b0c007388 */ /* 0x0003e80000000400 */
[----:B0-----:R-:W4:Y:S04]  /*2dfd0*/  LDL.LU R10, [R1+0x81c] ;  /* 0x00081c00010a7983 */ /* 0x001f280000300800 */
[----:B------:R0:W-:Y:S04]  /*2dfe0*/  STS.U16 [R12+0x9300], R29 ;  /* 0x0093001d0c007388 */ /* 0x0001e80000000400 */
[----:B------:R0:W-:Y:S04]  /*2dff0*/  STS.U16 [R12+0x9b00], R0 ;  /* 0x009b00000c007388 */ /* 0x0001e80000000400 */
[----:B-1----:R-:W4:Y:S04]  /*2e000*/  LDL.LU R25, [R1+0x7fc] ;  /* 0x0007fc0001197983 */ /* 0x002f280000300800 */
[----:B------:R1:W-:Y:S04]  /*2e010*/  STS.U16 [R12+0xa300], R13 ;  /* 0x00a3000d0c007388 */ /* 0x0003e80000000400 */
[----:B------:R-:W-:Y:S04]  /*2e020*/  STS.U16 [R12+0xab00], R22 ;  /* 0x00ab00160c007388 */ /* 0x000fe80000000400 */
[----:B------:R-:W4:Y:S04]  /*2e030*/  LDL.LU R26, [R1+0x7dc] ;  /* 0x0007dc00011a7983 */ /* 0x000f280000300800 */
[----:B------:R-:W-:Y:S04]  /*2e040*/  STS.U16 [R12+0xb300], R23 ;  /* 0x00b300170c007388 */ /* 0x000fe80000000400 */
[----:B------:R-:W4:Y:S04]  /*2e050*/  LDL.LU R27, [R1+0x7bc] ;  /* 0x0007bc00011b7983 */ /* 0x000f280000300800 */
[----:B------:R-:W-:Y:S04]  /*2e060*/  STS.U16 [R12+0xbb00], R24 ;  /* 0x00bb00180c007388 */ /* 0x000fe80000000400 */
[----:B0-----:R-:W4:Y:S04]  /*2e070*/  LDL.LU R29, [R1+0x61c] ;  /* 0x00061c00011d7983 */ /* 0x001f280000300800 */
[----:B------:R-:W-:Y:S04]  /*2e080*/  STS.U16 [R12+0xc300], R6 ;  /* 0x00c300060c007388 */ /* 0x000fe80000000400 */
[----:B------:R-:W4:Y:S04]  /*2e090*/  LDL.LU R0, [R1+0x5fc] ;  /* 0x0005fc0001007983 */ /* 0x000f280000300800 */
[----:B------:R-:W-:Y:S04]  /*2e0a0*/  STS.U16 [R12+0xcb00], R7 ;  /* 0x00cb00070c007388 */ /* 0x000fe80000000400 */
[----:B-1----:R-:W4:Y:S04]  /*2e0b0*/  LDL.LU R13, [R1+0x5dc] ;  /* 0x0005dc00010d7983 */ /* 0x002f280000300800 */
[----:B------:R-:W-:Y:S04]  /*2e0c0*/  STS.U16 [R12+0xd300], R2 ;  /* 0x00d300020c007388 */ /* 0x000fe80000000400 */
[----:B------:R-:W-:Y:S04]  /*2e0d0*/  STS.U16 [R12+0xdb00], R4 ;  /* 0x00db00040c007388 */ /* 0x000fe80000000400 */
[----:B------:R-:W-:Y:S04]  /*2e0e0*/  STS.U16 [R12+0xe300], R9 ;  /* 0x00e300090c007388 */ /* 0x000fe80000000400 */
[----:B--2---:R0:W-:Y:S04]  /*2e0f0*/  STS.U16 [R12+0xeb00], R14 ;  /* 0x00eb000e0c007388 */ /* 0x0041e80000000400 */
[----:B0-----:R-:W2:Y:S04]  /*2e100*/  LDL.LU R14, [R1+0x5bc] ;  /* 0x0005bc00010e7983 */ /* 0x001ea80000300800 */
[----:B------:R-:W2:Y:S04]  /*2e110*/  LDL.LU R28, [R1+0x4e8] ;  /* 0x0004e800011c7983 */ /* 0x000ea80000300800 */
[----:B---3--:R0:W-:Y:S04]  /*2e120*/  STS.U16 [R12+0xf300], R15 ;  /* 0x00f3000f0c007388 */ /* 0x0081e80000000400 */
[----:B0-----:R-:W3:Y:S04]  /*2e130*/  LDL.LU R15, [R1+0x4a8] ;  /* 0x0004a800010f7983 */ /* 0x001ee80000300800 */
[----:B----4-:R0:W-:Y:S04]  /*2e140*/  STS.U16 [R12+0xfb00], R5 ;  /* 0x00fb00050c007388 */ /* 0x0101e80000000400 */
[----:B0-----:R-:W4:Y:S04]  /*2e150*/  LDL.LU R5, [R1+0x468] ;  /* 0x0004680001057983 */ /* 0x001f280000300800 */
[----:B------:R-:W4:Y:S04]  /*2e160*/  LDL.LU R19, [R1+0x420] ;  /* 0x0004200001137983 */ /* 0x000f280000300800 */
[----:B------:R-:W4:Y:S04]  /*2e170*/  LDL.LU R6, [R1+0x38c] ;  /* 0x00038c0001067983 */ /* 0x000f280000300800 */
[----:B------:R-:W4:Y:S04]  /*2e180*/  LDL.LU R7, [R1+0x368] ;  /* 0x0003680001077983 */ /* 0x000f280000300800 */
[----:B------:R-:W4:Y:S04]  /*2e190*/  LDL.LU R2, [R1+0x348] ;  /* 0x0003480001027983 */ /* 0x000f280000300800 */
[----:B------:R-:W4:Y:S04]  /*2e1a0*/  LDL.LU R4, [R1+0x328] ;  /* 0x0003280001047983 */ /* 0x000f280000300800 */
[----:B------:R-:W4:Y:S01]  /*2e1b0*/  LDL.LU R12, [R1+0x308] ;  /* 0x00030800010c7983 */ /* 0x000f220000300800 */
[----:B------:R-:W-:-:S05]  /*2e1c0*/  IMAD.SHL.U32 R8, R8, 0x2, RZ ;  /* 0x0000000208087824 */ /* 0x000fca00078e00ff */
[----:B------:R-:W-:-:S05]  /*2e1d0*/  LOP3.LUT R9, R8, 0x40, RZ, 0x3c, !PT ;  /* 0x0000004008097812 */ /* 0x000fca00078e3cff */
[----:B------:R0:W-:Y:S04]  /*2e1e0*/  STS.U16 [R9+0x400], R10 ;  /* 0x0004000a09007388 */ /* 0x0001e80000000400 */
[----:B0-----:R-:W4:Y:S04]  /*2e1f0*/  LDL.LU R10, [R1+0x2e8] ;  /* 0x0002e800010a7983 */ /* 0x001f280000300800 */
[----:B------:R-:W4:Y:S04]  /*2e200*/  LDL.LU R20, [R1+0x2c8] ;  /* 0x0002c80001147983 */ /* 0x000f280000300800 */
[----:B------:R-:W4:Y:S04]  /*2e210*/  LDL.LU R21, [R1+0x2a8] ;  /* 0x0002a80001157983 */ /* 0x000f280000300800 */
[----:B------:R-:W4:Y:S04]  /*2e220*/  LDL.LU R22, [R1+0x288] ;  /* 0x0002880001167983 */ /* 0x000f280000300800 */
[----:B------:R0:W-:Y:S04]  /*2e230*/  STS.U16 [R9+0xc00], R25 ;  /* 0x000c001909007388 */ /* 0x0001e80000000400 */
[----:B------:R-:W4:Y:S04]  /*2e240*/  LDL.LU R23, [R1+0x268] ;  /* 0x0002680001177983 */ /* 0x000f280000300800 */
[----:B------:R1:W-:Y:S04]  /*2e250*/  STS.U16 [R9+0x1400], R26 ;  /* 0x0014001a09007388 */ /* 0x0003e80000000400 */
[----:B------:R-:W4:Y:S04]  /*2e260*/  LDL.LU R24, [R1+0x248] ;  /* 0x0002480001187983 */ /* 0x000f280000300800 */
[----:B------:R1:W-:Y:S04]  /*2e270*/  STS.U16 [R9+0x1c00], R27 ;  /* 0x001c001b09007388 */ /* 0x0003e80000000400 */
[----:B0-----:R-:W4:Y:S04]  /*2e280*/  LDL.LU R25, [R1+0x228] ;  /* 0x0002280001197983 */ /* 0x001f280000300800 */
[----:B------:R0:W-:Y:S04]  /*2e290*/  STS.U16 [R9+0x2400], R29 ;  /* 0x0024001d09007388 */ /* 0x0001e80000000400 */
[----:B-1----:R-:W4:Y:S04]  /*2e2a0*/  LDL.LU R26, [R1+0x208] ;  /* 0x00020800011a7983 */ /* 0x002f280000300800 */
[----:B------:R1:W-:Y:S04]  /*2e2b0*/  STS.U16 [R9+0x2c00], R0 ;  /* 0x002c000009007388 */ /* 0x0003e80000000400 */
[----:B------:R-:W4:Y:S04]  /*2e2c0*/  LDL.LU R27, [R1+0x1b8] ;  /* 0x0001b800011b7983 */ /* 0x000f280000300800 */
[----:B------:R1:W-:Y:S04]  /*2e2d0*/  STS.U16 [R9+0x3400], R13 ;  /* 0x0034000d09007388 */ /* 0x0003e80000000400 */
[----:B0-----:R-:W4:Y:S04]  /*2e2e0*/  LDL.LU R29, [R1+0x178] ;  /* 0x00017800011d7983 */ /* 0x001f280000300800 */
[----:B-1----:R-:W4:Y:S04]  /*2e2f0*/  LDL.LU R0, [R1+0x168] ;  /* 0x0001680001007983 */ /* 0x002f280000300800 */
[----:B------:R-:W4:Y:S04]  /*2e300*/  LDL.LU R13, [R1+0x164] ;  /* 0x00016400010d7983 */ /* 0x000f280000300800 */
[----:B--2---:R0:W-:Y:S04]  /*2e310*/  STS.U16 [R9+0x3c00], R14 ;  /* 0x003c000e09007388 */ /* 0x0041e80000000400 */
[----:B------:R-:W-:Y:S04]  /*2e320*/  STS.U16 [R9+0x4400], R28 ;  /* 0x0044001c09007388 */ /* 0x000fe80000000400 */
        /* <DEDUP_REMOVED lines=16> */
[----:B------:R0:W-:Y:S04]  /*2e430*/  STS.U16 [R9+0x8c00], R10 ;  /* 0x008c000a09007388 */ /* 0x0001e80000000400 */
[----:B------:R-:W-:Y:S04]  /*2e440*/  STS.U16 [R9+0x9400], R20 ;  /* 0x0094001409007388 */ /* 0x000fe80000000400 */
[----:B------:R-:W-:Y:S04]  /*2e450*/  STS.U16 [R9+0x9c00], R21 ;  /* 0x009c001509007388 */ /* 0x000fe80000000400 */
[----:B0-----:R-:W4:Y:S04]  /*2e460*/  LDL.LU R10, [R1+0x5f8] ;  /* 0x0005f800010a7983 */ /* 0x001f280000300800 */
[----:B------:R-:W-:Y:S04]  /*2e470*/  STS.U16 [R9+0xa400], R22 ;  /* 0x00a4001609007388 */ /* 0x000fe80000000400 */
[----:B------:R-:W-:Y:S04]  /*2e480*/  STS.U16 [R9+0xac00], R23 ;  /* 0x00ac001709007388 */ /* 0x000fe80000000400 */
[----:B------:R-:W4:Y:S04]  /*2e490*/  LDL.LU R28, [R1+0x5d8] ;  /* 0x0005d800011c7983 */ /* 0x000f280000300800 */
[----:B------:R-:W-:Y:S04]  /*2e4a0*/  STS.U16 [R9+0xb400], R24 ;  /* 0x00b4001809007388 */ /* 0x000fe80000000400 */
[----:B------:R-:W-:Y:S04]  /*2e4b0*/  STS.U16 [R9+0xbc00], R25 ;  /* 0x00bc001909007388 */ /* 0x000fe80000000400 */
[----:B------:R0:W-:Y:S04]  /*2e4c0*/  STS.U16 [R9+0xc400], R26 ;  /* 0x00c4001a09007388 */ /* 0x0001e80000000400 */
[----:B------:R-:W-:Y:S04]  /*2e4d0*/  STS.U16 [R9+0xcc00], R27 ;  /* 0x00cc001b09007388 */ /* 0x000fe80000000400 */
[----:B------:R-:W-:Y:S04]  /*2e4e0*/  STS.U16 [R9+0xd400], R29 ;  /* 0x00d4001d09007388 */ /* 0x000fe80000000400 */
[----:B------:R-:W-:Y:S04]  /*2e4f0*/  STS.U16 [R9+0xdc00], R0 ;  /* 0x00dc000009007388 */ /* 0x000fe80000000400 */
[----:B------:R-:W-:Y:S01]  /*2e500*/  STS.U16 [R9+0xe400], R13 ;  /* 0x00e4000d09007388 */ /* 0x000fe20000000400 */
[----:B0-----:R-:W-:-:S03]  /*2e510*/  LOP3.LUT R26, R8, 0x50, RZ, 0x3c, !PT ;  /* 0x00000050081a7812 */ /* 0x001fc600078e3cff */
[----:B--2---:R0:W-:Y:S04]  /*2e520*/  STS.U16 [R9+0xec00], R14 ;  /* 0x00ec000e09007388 */ /* 0x0041e80000000400 */
[----:B0-----:R-:W2:Y:S04]  /*2e530*/  LDL.LU R14, [R1+0x5b8] ;  /* 0x0005b800010e7983 */ /* 0x001ea80000300800 */
[----:B---3--:R0:W-:Y:S04]  /*2e540*/  STS.U16 [R9+0xf400], R15 ;  /* 0x00f4000f09007388 */ /* 0x0081e80000000400 */
[----:B0-----:R-:W3:Y:S04]  /*2e550*/  LDL.LU R15, [R1+0x4e0] ;  /* 0x0004e000010f7983 */ /* 0x001ee80000300800 */
[----:B------:R-:W3:Y:S04]  /*2e560*/  LDL.LU R19, [R1+0x49c] ;  /* 0x00049c0001137983 */ /* 0x000ee80000300800 */
[----:B------:R-:W3:Y:S04]  /*2e570*/  LDL.LU R27, [R1+0x460] ;  /* 0x00046000011b7983 */ /* 0x000ee80000300800 */
[----:B------:R-:W3:Y:S04]  /*2e580*/  LDL.LU R0, [R1+0x41c] ;  /* 0x00041c0001007983 */ /* 0x000ee80000300800 */
[----:B------:R-:W3:Y:S04]  /*2e590*/  LDL.LU R13, [R1+0x384] ;  /* 0x00038400010d7983 */ /* 0x000ee80000300800 */
[----:B----4-:R0:W-:Y:S04]  /*2e5a0*/  STS.U16 [R9+0xfc00], R5 ;  /* 0x00fc000509007388 */ /* 0x0101e80000000400 */
[----:B------:R-:W4:Y:S04]  /*2e5b0*/  LDL.LU R8, [R1+0x364] ;  /* 0x0003640001087983 */ /* 0x000f280000300800 */
        /* <DEDUP_REMOVED lines=18> */
[----:B0-----:R-:W4:Y:S04]  /*2e6e0*/  LDL.LU R12, [R1+0x154] ;  /* 0x00015400010c7983 */ /* 0x001f280000300800 */
[----:B------:R0:W-:Y:S04]  /*2e6f0*/  STS.U16 [R26+0x2d00], R10 ;  /* 0x002d000a1a007388 */ /* 0x0001e80000000400 */
[----:B0-----:R-:W4:Y:S04]  /*2e700*/  LDL.LU R10, [R1+0xe8] ;  /* 0x0000e800010a7983 */ /* 0x001f280000300800 */
[----:B------:R-:W-:Y:S04]  /*2e710*/  STS.U16 [R26+0x3500], R28 ;  /* 0x0035001c1a007388 */ /* 0x000fe80000000400 */
[----:B--2---:R0:W-:Y:S04]  /*2e720*/  STS.U16 [R26+0x3d00], R14 ;  /* 0x003d000e1a007388 */ /* 0x0041e80000000400 */
[----:B0-----:R-:W2:Y:S04]  /*2e730*/  LDL.LU R14, [R1+0xe0] ;  /* 0x0000e000010e7983 */ /* 0x001ea80000300800 */
[----:B---3--:R0:W-:Y:S04]  /*2e740*/  STS.U16 [R26+0x4500], R15 ;  /* 0x0045000f1a007388 */ /* 0x0081e80000000400 */
[----:B0-----:R-:W3:Y:S04]  /*2e750*/  LDL.LU R15, [R1+0xdc] ;  /* 0x0000dc00010f7983 */ /* 0x001ee80000300800 */
[----:B------:R-:W-:Y:S04]  /*2e760*/  STS.U16 [R26+0x4d00], R19 ;  /* 0x004d00131a007388 */ /* 0x000fe80000000400 */
[----:B------:R0:W-:Y:S04]  /*2e770*/  STS.U16 [R26+0x5500], R27 ;  /* 0x0055001b1a007388 */ /* 0x0001e80000000400 */
[----:B------:R1:W-:Y:S04]  /*2e780*/  STS.U16 [R26+0x5d00], R0 ;  /* 0x005d00001a007388 */ /* 0x0003e80000000400 */
[----:B------:R4:W-:Y:S04]  /*2e790*/  STS.U16 [R26+0x6500], R13 ;  /* 0x0065000d1a007388 */ /* 0x0009e80000000400 */
[----:B0-----:R-:W3:Y:S04]  /*2e7a0*/  LDL.LU R27, [R1+0xd8] ;  /* 0x0000d800011b7983 */ /* 0x001ee80000300800 */
[----:B-1----:R-:W3:Y:S04]  /*2e7b0*/  LDL.LU R0, [R1+0x814] ;  /* 0x0008140001007983 */ /* 0x002ee80000300800 */
[----:B----4-:R0:W-:Y:S04]  /*2e7c0*/  STS.U16 [R26+0x6d00], R8 ;  /* 0x006d00081a007388 */ /* 0x0101e80000000400 */
[----:B------:R-:W4:Y:S04]  /*2e7d0*/  LDL.LU R13, [R1+0x7f4] ;  /* 0x0007f400010d7983 */ /* 0x000f280000300800 */
[----:B------:R1:W-:Y:S04]  /*2e7e0*/  STS.U16 [R26+0x7500], R9 ;  /* 0x007500091a007388 */ /* 0x0003e80000000400 */
[----:B0-----:R-:W4:Y:S04]  /*2e7f0*/  LDL.LU R8, [R1+0x7d4] ;  /* 0x0007d40001087983 */ /* 0x001f280000300800 */
[----:B------:R0:W-:Y:S04]  /*2e800*/  STS.U16 [R26+0x7d00], R5 ;  /* 0x007d00051a007388 */ /* 0x0001e80000000400 */
[----:B-1----:R-:W4:Y:S04]  /*2e810*/  LDL.LU R9, [R1+0x7b4] ;  /* 0x0007b40001097983 */ /* 0x002f280000300800 */
[----:B0-----:R-:W4:Y:S04]  /*2e820*/  LDL.LU R5, [R1+0x614] ;  /* 0x0006140001057983 */ /* 0x001f280000300800 */
        /* <DEDUP_REMOVED lines=13> */
[----:B------:R0:W-:Y:S04]  /*2e900*/  STS.U16 [R26+0xe500], R10 ;  /* 0x00e5000a1a007388 */ /* 0x0001e80000000400 */
[----:B0-----:R-:W4:Y:S04]  /*2e910*/  LDL.LU R10, [R1+0x5d4] ;  /* 0x0005d400010a7983 */ /* 0x001f280000300800 */
[----:B------:R-:W4:Y:S04]  /*2e920*/  LDL.LU R28, [R1+0x5b4] ;  /* 0x0005b400011c7983 */ /* 0x000f280000300800 */
[----:B------:R-:W4:Y:S04]  /*2e930*/  LDL.LU R29, [R1+0x4d4] ;  /* 0x0004d400011d7983 */ /* 0x000f280000300800 */
[----:B------:R-:W4:Y:S04]  /*2e940*/  LDL.LU R7, [R1+0x498] ;  /* 0x0004980001077983 */ /* 0x000f280000300800 */
[----:B------:R-:W4:Y:S04]  /*2e950*/  LDL.LU R2, [R1+0x458] ;  /* 0x0004580001027983 */ /* 0x000f280000300800 */
[----:B------:R-:W4:Y:S01]  /*2e960*/  LDL.LU R4, [R1+0x418] ;  /* 0x0004180001047983 */ /* 0x000f220000300800 */
[----:B------:R-:W-:-:S03]  /*2e970*/  LOP3.LUT R6, R11, 0x60, RZ, 0x3c, !PT ;  /* 0x000000600b067812 */ /* 0x000fc600078e3cff */
        /* <DEDUP_REMOVED lines=8> */
[----:B------:R-:W3:Y:S04]  /*2ea00*/  LDL.LU R23, [R1+0x2c0] ;  /* 0x0002c00001177983 */ /* 0x000ee80000300800 */
[----:B------:R-:W3:Y:S04]  /*2ea10*/  LDL.LU R24, [R1+0x2a0] ;  /* 0x0002a00001187983 */ /* 0x000ee80000300800 */
[----:B------:R0:W-:Y:S04]  /*2ea20*/  STS.U16 [R26+0xfd00], R27 ;  /* 0x00fd001b1a007388 */ /* 0x0001e80000000400 */
[----:B------:R-:W3:Y:S04]  /*2ea30*/  LDL.LU R25, [R1+0x280] ;  /* 0x0002800001197983 */ /* 0x000ee80000300800 */
[----:B------:R1:W-:Y:S04]  /*2ea40*/  STS.U16 [R6+0x600], R0 ;  /* 0x0006000006007388 */ /* 0x0003e80000000400 */
[----:B0-----:R-:W3:Y:S04]  /*2ea50*/  LDL.LU R26, [R1+0x260] ;  /* 0x00026000011a7983 */ /* 0x001ee80000300800 */
[----:B------:R-:W3:Y:S04]  /*2ea60*/  LDL.LU R27, [R1+0x240] ;  /* 0x00024000011b7983 */ /* 0x000ee80000300800 */
[----:B----4-:R0:W-:Y:S04]  /*2ea70*/  STS.U16 [R6+0xe00], R13 ;  /* 0x000e000d06007388 */ /* 0x0101e80000000400 */
        /* <DEDUP_REMOVED lines=8> */
[----:B------:R0:W-:Y:S04]  /*2eb00*/  STS.U16 [R6+0x2e00], R12 ;  /* 0x002e000c06007388 */ /* 0x0001e80000000400 */
[----:B0-----:R-:W4:Y:S04]  /*2eb10*/  LDL.LU R12, [R1+0xe4] ;  /* 0x0000e400010c7983 */ /* 0x001f280000300800 */
[----:B------:R0:W-:Y:S04]  /*2eb20*/  STS.U16 [R6+0x3600], R10 ;  /* 0x0036000a06007388 */ /* 0x0001e80000000400 */
        /* <DEDUP_REMOVED lines=9> */
[----:B0-----:R-:W4:Y:S04]  /*2ebc0*/  LDL.LU R4, [R1+0x7f0] ;  /* 0x0007f00001047983 */ /* 0x001f280000300800 */
[----:B--2---:R0:W-:Y:S04]  /*2ebd0*/  STS.U16 [R6+0x6600], R14 ;  /* 0x0066000e06007388 */ /* 0x0041e80000000400 */
[----:B0-----:R-:W2:Y:S04]  /*2ebe0*/  LDL.LU R14, [R1+0x7d0] ;  /* 0x0007d000010e7983 */ /* 0x001ea80000300800 */
[----:B---3--:R0:W-:Y:S04]  /*2ebf0*/  STS.U16 [R6+0x6e00], R15 ;  /* 0x006e000f06007388 */ /* 0x0081e80000000400 */
[----:B0-----:R-:W3:Y:S04]  /*2ec00*/  LDL.LU R15, [R1+0x7b0] ;  /* 0x0007b000010f7983 */ /* 0x001ee80000300800 */
        /* <DEDUP_REMOVED lines=9> */
[----:B----4-:R-:W-:Y:S04]  /*2eca0*/  STS.U16 [R6+0xbe00], R0 ;  /* 0x00be000006007388 */ /* 0x010fe80000000400 */
[----:B------:R-:W-:Y:S04]  /*2ecb0*/  STS.U16 [R6+0xc600], R13 ;  /* 0x00c6000d06007388 */ /* 0x000fe80000000400 */
[----:B------:R-:W-:Y:S04]  /*2ecc0*/  STS.U16 [R6+0xce00], R8 ;  /* 0x00ce000806007388 */ /* 0x000fe80000000400 */
[----:B------:R-:W-:Y:S04]  /*2ecd0*/  STS.U16 [R6+0xd600], R9 ;  /* 0x00d6000906007388 */ /* 0x000fe80000000400 */
[----:B------:R0:W-:Y:S04]  /*2ece0*/  STS.U16 [R6+0xde00], R5 ;  /* 0x00de000506007388 */ /* 0x0001e80000000400 */
[----:B0-----:R-:W4:Y:S04]  /*2ecf0*/  LDL.LU R5, [R1+0x610] ;  /* 0x0006100001057983 */ /* 0x001f280000300800 */
[----:B------:R-:W4:Y:S04]  /*2ed00*/  LDL.LU R19, [R1+0x5f0] ;  /* 0x0005f00001137983 */ /* 0x000f280000300800 */
[----:B------:R-:W4:Y:S01]  /*2ed10*/  LDL.LU R0, [R1+0x5d0] ;  /* 0x0005d00001007983 */ /* 0x000f220000300800 */
[----:B------:R-:W-:-:S03]  /*2ed20*/  LOP3.LUT R8, R11, 0x70, RZ, 0x3c, !PT ;  /* 0x000000700b087812 */ /* 0x000fc600078e3cff */
[----:B------:R-:W4:Y:S04]  /*2ed30*/  LDL.LU R13, [R1+0x5b0] ;  /* 0x0005b000010d7983 */ /* 0x000f280000300800 */
[----:B------:R-:W4:Y:S04]  /*2ed40*/  LDL.LU R9, [R1+0x4c8] ;  /* 0x0004c80001097983 */ /* 0x000f280000300800 */
[----:B------:R0:W-:Y:S04]  /*2ed50*/  STS.U16 [R6+0xe600], R12 ;  /* 0x00e6000c06007388 */ /* 0x0001e80000000400 */
[----:B0-----:R-:W4:Y:S04]  /*2ed60*/  LDL.LU R12, [R1+0x490] ;  /* 0x00049000010c7983 */ /* 0x001f280000300800 */
[----:B------:R-:W4:Y:S04]  /*2ed70*/  LDL.LU R11, [R1+0x450] ;  /* 0x00045000010b7983 */ /* 0x000f280000300800 */
        /* <DEDUP_REMOVED lines=17> */
[----:B0-----:R-:W4:Y:S04]  /*2ee90*/  LDL.LU R2, [R1+0x21c] ;  /* 0x00021c0001027983 */ /* 0x001f280000300800 */
[----:B-1----:R-:W4:Y:S04]  /*2eea0*/  LDL.LU R4, [R1+0x1e0] ;  /* 0x0001e00001047983 */ /* 0x002f280000300800 */
[----:B--2---:R-:W-:Y:S04]  /*2eeb0*/  STS.U16 [R8+0x1700], R14 ;  /* 0x0017000e08007388 */ /* 0x004fe80000000400 */
[----:B---3--:R0:W-:Y:S04]  /*2eec0*/  STS.U16 [R8+0x1f00], R15 ;  /* 0x001f000f08007388 */ /* 0x0081e80000000400 */
[----:B0-----:R-:W2:Y:S04]  /*2eed0*/  LDL.LU R15, [R1+0x194] ;  /* 0x00019400010f7983 */ /* 0x001ea80000300800 */
[----:B------:R-:W3:Y:S04]  /*2eee0*/  LDL.LU R28, [R1+0x16c] ;  /* 0x00016c00011c7983 */ /* 0x000ee80000300800 */
[----:B------:R-:W3:Y:S04]  /*2eef0*/  LDL.LU R14, [R1+0xec] ;  /* 0x0000ec00010e7983 */ /* 0x000ee80000300800 */
[----:B----4-:R0:W-:Y:S04]  /*2ef00*/  STS.U16 [R8+0x2700], R5 ;  /* 0x0027000508007388 */ /* 0x0101e80000000400 */
        /* <DEDUP_REMOVED lines=13> */
[----:B------:R0:W-:Y:S04]  /*2efe0*/  STS.U16 [R8+0x5f00], R10 ;  /* 0x005f000a08007388 */ /* 0x0001e80000000400 */
        /* <DEDUP_REMOVED lines=27> */
[----:B--2---:R0:W-:Y:S04]  /*2f1a0*/  STS.U16 [R8+0xcf00], R15 ;  /* 0x00cf000f08007388 */ /* 0x0041e80000000400 */
[----:B0-----:R-:W0:Y:S04]  /*2f1b0*/  S2R R15, SR_TID.X ;  /* 0x00000000000f7919 */ /* 0x001e280000002100 */
[----:B---3--:R0:W-:Y:S04]  /*2f1c0*/  STS.U16 [R8+0xd700], R28 ;  /* 0x00d7001c08007388 */ /* 0x0081e80000000400 */
[----:B------:R-:W-:Y:S01]  /*2f1d0*/  STS.U16 [R8+0xdf00], R14 ;  /* 0x00df000e08007388 */ /* 0x000fe20000000400 */
[----:B0-----:R-:W-:-:S03]  /*2f1e0*/  LOP3.LUT R28, R15, 0x1c, RZ, 0xc0, !PT ;  /* 0x0000001c0f1c7812 */ /* 0x001fc600078ec0ff */
[----:B----4-:R0:W-:Y:S02]  /*2f1f0*/  STS.U16 [R8+0xe700], R5 ;  /* 0x00e7000508007388 */ /* 0x0101e40000000400 */
[C---:B0-----:R-:W-:Y:S02]  /*2f200*/  SHF.L.U32 R5, R15.reuse, 0x2, RZ ;  /* 0x000000020f057819 */ /* 0x041fe400000006ff */
[----:B------:R-:W-:Y:S02]  /*2f210*/  LOP3.LUT R15, R15, 0x60, RZ, 0xc0, !PT ;  /* 0x000000600f0f7812 */ /* 0x000fe400078ec0ff */
[----:B------:R-:W-:Y:S02]  /*2f220*/  LOP3.LUT R14, R5, 0x7c, RZ, 0xc0, !PT ;  /* 0x0000007c050e7812 */ /* 0x000fe400078ec0ff */
[----:B------:R-:W-:Y:S02]  /*2f230*/  SHF.R.U32.HI R15, RZ, 0x1, R15 ;  /* 0x00000001ff0f7819 */ /* 0x000fe4000001160f */
[----:B------:R-:W-:Y:S01]  /*2f240*/  LEA R14, R28, R14, 0x6 ;  /* 0x0000000e1c0e7211 */ /* 0x000fe200078e30ff */
[----:B------:R0:W-:Y:S03]  /*2f250*/  STS.U16 [R8+0xef00], R0 ;  /* 0x00ef000008007388 */ /* 0x0001e60000000400 */
[----:B------:R-:W-:-:S02]  /*2f260*/  LOP3.LUT R14, R14, R15, RZ, 0x3c, !PT ;  /* 0x0000000f0e0e7212 */ /* 0x000fc400078e3cff */
[----:B------:R-:W2:Y:S04]  /*2f270*/  LDL.LU R15, [R1+0xa0] ;  /* 0x0000a000010f7983 */ /* 0x000ea80000300800 */
[----:B------:R1:W-:Y:S04]  /*2f280*/  STS.U16 [R8+0xf700], R13 ;  /* 0x00f7000d08007388 */ /* 0x0003e80000000400 */
[----:B0-----:R-:W3:Y:S04]  /*2f290*/  LDL.LU R0, [R1+0x29dc] ;  /* 0x0029dc0001007983 */ /* 0x001ee80000300800 */
[----:B------:R0:W-:Y:S04]  /*2f2a0*/  STS.U16 [R8+0xff00], R9 ;  /* 0x00ff000908007388 */ /* 0x0001e80000000400 */
[----:B-1----:R-:W4:Y:S04]  /*2f2b0*/  LDL.LU R13, [R1+0x29d8] ;  /* 0x0029d800010d7983 */ /* 0x002f280000300800 */
[----:B------:R1:W-:Y:S04]  /*2f2c0*/  STS [R14+0x18000], R12 ;  /* 0x0180000c0e007388 */ /* 0x0003e80000000800 */
[----:B0-----:R-:W3:Y:S04]  /*2f2d0*/  LDL.LU R8, [R1+0x29d4] ;  /* 0x0029d40001087983 */ /* 0x001ee80000300800 */
[----:B------:R-:W3:Y:S04]  /*2f2e0*/  LDL.LU R9, [R1+0x29d0] ;  /* 0x0029d00001097983 */ /* 0x000ee80000300800 */
[----:B-1----:R-:W3:Y:S04]  /*2f2f0*/  LDL.LU R12, [R1+0x29cc] ;  /* 0x0029cc00010c7983 */ /* 0x002ee80000300800 */
[----:B------:R0:W-:Y:S04]  /*2f300*/  STS [R14+0x18800], R11 ;  /* 0x0188000b0e007388 */ /* 0x0001e80000000800 */
[----:B0-----:R-:W3:Y:S04]  /*2f310*/  LDL.LU R11, [R1+0x29c8] ;  /* 0x0029c800010b7983 */ /* 0x001ee80000300800 */
[----:B------:R0:W-:Y:S04]  /*2f320*/  STS [R14+0x18080], R10 ;  /* 0x0180800a0e007388 */ /* 0x0001e80000000800 */
[----:B0-----:R-:W4:Y:S04]  /*2f330*/  LDL.LU R10, [R1+0x29c4] ;  /* 0x0029c400010a7983 */ /* 0x001f280000300800 */
[----:B--2---:R-:W-:Y:S04]  /*2f340*/  STS [R14+0x18880], R15 ;  /* 0x0188800f0e007388 */ /* 0x004fe80000000800 */
[----:B---3--:R0:W-:Y:S04]  /*2f350*/  STS [R14+0x19000], R11 ;  /* 0x0190000b0e007388 */ /* 0x0081e80000000800 */
[----:B------:R1:W-:Y:S04]  /*2f360*/  STS [R14+0x19800], R12 ;  /* 0x0198000c0e007388 */ /* 0x0003e80000000800 */
[----:B----4-:R2:W-:Y:S04]  /*2f370*/  STS [R14+0x19080], R13 ;  /* 0x0190800d0e007388 */ /* 0x0105e80000000800 */
[----:B0-----:R-:W3:Y:S04]  /*2f380*/  LDL.LU R11, [R1+0x29c0] ;  /* 0x0029c000010b7983 */ /* 0x001ee80000300800 */
[----:B-1----:R-:W4:Y:S04]  /*2f390*/  LDL.LU R12, [R1+0x29bc] ;  /* 0x0029bc00010c7983 */ /* 0x002f280000300800 */
[----:B--2---:R-:W2:Y:S04]  /*2f3a0*/  LDL.LU R13, [R1+0x29b8] ;  /* 0x0029b800010d7983 */ /* 0x004ea80000300800 */
[----:B------:R0:W-:Y:S04]  /*2f3b0*/  STS [R14+0x19880], R0 ;  /* 0x019880000e007388 */ /* 0x0001e80000000800 */
[----:B------:R1:W-:Y:S01]  /*2f3c0*/  STS [R14+0x1a000], R7 ;  /* 0x01a000070e007388 */ /* 0x0003e20000000800 */
[----:B------:R-:W-:-:S03]  /*2f3d0*/  LOP3.LUT R5, R5, 0x7c, RZ, 0xc0, !PT ;  /* 0x0000007c05057812 */ /* 0x000fc600078ec0ff */
[----:B0-----:R-:W3:Y:S04]  /*2f3e0*/  LDL.LU R0, [R1+0x29b4] ;  /* 0x0029b40001007983 */ /* 0x001ee80000300800 */
[----:B-1----:R-:W0:Y:S04]  /*2f3f0*/  S2R R7, SR_TID.X ;  /* 0x0000000000077919 */ /* 0x002e280000002100 */
[----:B------:R0:W-:Y:S01]  /*2f400*/  STS [R14+0x1a800], R6 ;  /* 0x01a800060e007388 */ /* 0x0001e20000000800 */
[----:B------:R-:W-:-:S03]  /*2f410*/  IMAD R5, R28, 0x40, R5 ;  /* 0x000000401c057824 */ /* 0x000fc600078e0205 */
[----:B------:R-:W-:Y:S04]  /*2f420*/  STS [R14+0x1a080], R26 ;  /* 0x01a0801a0e007388 */ /* 0x000fe80000000800 */
[----:B------:R-:W-:Y:S01]  /*2f430*/  STS [R14+0x1a880], R25 ;  /* 0x01a880190e007388 */ /* 0x000fe20000000800 */
[----:B0-----:R-:W-:-:S04]  /*2f440*/  LOP3.LUT R6, R7, 0x60, RZ, 0xc0, !PT ;  /* 0x0000006007067812 */ /* 0x001fc800078ec0ff */
[----:B------:R-:W-:-:S04]  /*2f450*/  SHF.R.U32.HI R6, RZ, 0x1, R6 ;  /* 0x00000001ff067819 */ /* 0x000fc80000011606 */
[----:B------:R-:W-:Y:S01]  /*2f460*/  LOP3.LUT R5, R5, R6, RZ, 0x3c, !PT ;  /* 0x0000000605057212 */ /* 0x000fe200078e3cff */
[----:B------:R-:W-:Y:S03]  /*2f470*/  STS [R14+0x1b000], R22 ;  /* 0x01b000160e007388 */ /* 0x000fe60000000800 */
[----:B------:R-:W-:Y:S01]  /*2f480*/  LOP3.LUT R5, R5, 0x40, RZ, 0x3c, !PT ;  /* 0x0000004005057812 */ /* 0x000fe200078e3cff */
[----:B------:R-:W-:Y:S04]  /*2f490*/  STS [R14+0x1b800], R21 ;  /* 0x01b800150e007388 */ /* 0x000fe80000000800 */
[----:B------:R-:W-:Y:S04]  /*2f4a0*/  STS [R14+0x1b080], R18 ;  /* 0x01b080120e007388 */ /* 0x000fe80000000800 */
[----:B------:R-:W-:Y:S04]  /*2f4b0*/  STS [R14+0x1b880], R17 ;  /* 0x01b880110e007388 */ /* 0x000fe80000000800 */
[----:B--2---:R-:W-:Y:S04]  /*2f4c0*/  STS [R5+0x18000], R13 ;  /* 0x0180000d05007388 */ /* 0x004fe80000000800 */
[----:B----4-:R-:W-:Y:S04]  /*2f4d0*/  STS [R5+0x18800], R12 ;  /* 0x0188000c05007388 */ /* 0x010fe80000000800 */
[----:B---3--:R-:W-:Y:S04]  /*2f4e0*/  STS [R5+0x18080], R11 ;  /* 0x0180800b05007388 */ /* 0x008fe80000000800 */
[----:B------:R-:W-:Y:S04]  /*2f4f0*/  STS [R5+0x18880], R10 ;  /* 0x0188800a05007388 */ /* 0x000fe80000000800 */
[----:B------:R-:W-:Y:S04]  /*2f500*/  STS [R5+0x19000], R9 ;  /* 0x0190000905007388 */ /* 0x000fe80000000800 */
[----:B------:R-:W-:Y:S04]  /*2f510*/  STS [R5+0x19800], R8 ;  /* 0x0198000805007388 */ /* 0x000fe80000000800 */
[----:B------:R0:W-:Y:S04]  /*2f520*/  STS [R5+0x19080], R4 ;  /* 0x0190800405007388 */ /* 0x0001e80000000800 */
[----:B0-----:R-:W2:Y:S04]  /*2f530*/  LDL R4, [R1+0x3bc] ;  /* 0x0003bc0001047983 */ /* 0x001ea80000100800 */
[----:B------:R0:W-:Y:S04]  /*2f540*/  STS [R5+0x19880], R2 ;  /* 0x0198800205007388 */ /* 0x0001e80000000800 */
[----:B------:R-:W-:Y:S04]  /*2f550*/  STS [R5+0x1a000], R29 ;  /* 0x01a0001d05007388 */ /* 0x000fe80000000800 */
[----:B------:R-:W-:Y:S04]  /*2f560*/  STS [R5+0x1a800], R27 ;  /* 0x01a8001b05007388 */ /* 0x000fe80000000800 */
[----:B------:R-:W-:Y:S04]  /*2f570*/  STS [R5+0x1a080], R24 ;  /* 0x01a0801805007388 */ /* 0x000fe80000000800 */
[----:B------:R-:W-:Y:S04]  /*2f580*/  STS [R5+0x1a880], R23 ;  /* 0x01a8801705007388 */ /* 0x000fe80000000800 */
[----:B------:R-:W-:Y:S04]  /*2f590*/  STS [R5+0x1b000], R20 ;  /* 0x01b0001405007388 */ /* 0x000fe80000000800 */
[----:B------:R-:W-:Y:S04]  /*2f5a0*/  STS [R5+0x1b800], R19 ;  /* 0x01b8001305007388 */ /* 0x000fe80000000800 */
[----:B------:R-:W-:Y:S04]  /*2f5b0*/  STS [R5+0x1b080], R16 ;  /* 0x01b0801005007388 */ /* 0x000fe80000000800 */
[----:B------:R-:W-:Y:S04]  /*2f5c0*/  STS [R5+0x1b880], R3 ;  /* 0x01b8800305007388 */ /* 0x000fe80000000800 */
[----:B------:R-:W-:Y:S01]  /*2f5d0*/  BAR.SYNC.DEFER_BLOCKING 0x0 ;  /* 0x0000000000007b1d */ /* 0x000fe20000010000 */
[----:B0-----:R-:W-:-:S02]  /*2f5e0*/  LOP3.LUT R2, R7, 0x7, RZ, 0xc0, !PT ;  /* 0x0000000707027812 */ /* 0x001fc400078ec0ff */
[----:B------:R-:W-:Y:S02]  /*2f5f0*/  SHF.L.U32 R25, R7, 0x8, RZ ;  /* 0x0000000807197819 */ /* 0x000fe400000006ff */
[----:B------:R-:W-:-:S04]  /*2f600*/  SHF.L.U32 R2, R2, 0x4, RZ ;  /* 0x0000000402027819 */ /* 0x000fc800000006ff */
[----:B------:R-:W-:Y:S01]  /*2f610*/  LOP3.LUT R2, R2, 0xf00, R25, 0xf8, !PT ;  /* 0x00000f0002027812 */ /* 0x000fe200078ef819 */
[----:B--2---:R-:W0:Y:S04]  /*2f620*/  LDSM.16.M88.4 R8, [R4] ;  /* 0x000000000408783b */ /* 0x004e280000000200 */
[----:B------:R-:W1:Y:S04]  /*2f630*/  LDSM.16.M88.4 R24, [R4+0x2000] ;  /* 0x002000000418783b */ /* 0x000e680000000200 */
[----:B------:R-:W2:Y:S04]  /*2f640*/  LDSM.16.M88.4 R12, [R4+0x4000] ;  /* 0x00400000040c783b */ /* 0x000ea80000000200 */
[----:B0-----:R-:W-:Y:S01]  /*2f650*/  STL.64 [R1+0xe0], R8 ;  /* 0x0000e00801007387 */ /* 0x001fe20000100a00 */
[----:B------:R-:W-:Y:S01]  /*2f660*/  IMAD.MOV.U32 R20, RZ, RZ, R8 ;  /* 0x000000ffff147224 */ /* 0x000fe200078e0008 */
[----:B------:R-:W-:-:S02]  /*2f670*/  MOV R3, R9 ;  /* 0x0000000900037202 */ /* 0x000fc40000000f00 */
[----:B------:R-:W-:Y:S04]  /*2f680*/  STL.64 [R1+0xe8], R10 ;  /* 0x0000e80a01007387 */ /* 0x000fe80000100a00 */
[----:B------:R-:W0:Y:S04]  /*2f690*/  LDSM.16.M88.4 R8, [R4+0x6000] ;  /* 0x006000000408783b */ /* 0x000e280000000200 */
[----:B-1----:R-:W-:Y:S04]  /*2f6a0*/  STL.64 [R1+0xd0], R24 ;  /* 0x0000d01801007387 */ /* 0x002fe80000100a00 */
[----:B------:R-:W-:Y:S04]  /*2f6b0*/  STL.64 [R1+0xd8], R26 ;  /* 0x0000d81a01007387 */ /* 0x000fe80000100a00 */
[----:B------:R-:W1:Y:S04]  /*2f6c0*/  LDSM.16.M88.4 R24, [R4+0x8000] ;  /* 0x008000000418783b */ /* 0x000e680000000200 */
[----:B--2---:R-:W-:Y:S04]  /*2f6d0*/  STL.64 [R1+0xc0], R12 ;  /* 0x0000c00c01007387 */ /* 0x004fe80000100a00 */
[----:B------:R-:W-:Y:S04]  /*2f6e0*/  STL.64 [R1+0xc8], R14 ;  /* 0x0000c80e01007387 */ /* 0x000fe80000100a00 */
[----:B------:R-:W-:Y:S04]  /*2f6f0*/  LDSM.16.M88.4 R12, [R4+0xc000] ;  /* 0x00c00000040c783b */ /* 0x000fe80000000200 */
[----:B0-----:R-:W-:Y:S04]  /*2f700*/  STL.64 [R1+0xb0], R8 ;  /* 0x0000b00801007387 */ /* 0x001fe80000100a00 */
[----:B------:R-:W-:Y:S04]  /*2f710*/  STL.64 [R1+0xb8], R10 ;  /* 0x0000b80a01007387 */ /* 0x000fe80000100a00 */
[----:B-1----:R-:W-:Y:S04]  /*2f720*/  STL.64 [R1+0xa0], R24 ;  /* 0x0000a01801007387 */ /* 0x002fe80000100a00 */
[----:B------:R-:W-:Y:S04]  /*2f730*/  STL.64 [R1+0xa8], R26 ;  /* 0x0000a81a01007387 */ /* 0x000fe80000100a00 */
[----:B------:R-:W0:Y:S01]  /*2f740*/  LDSM.16.M88.4 R24, [R4+0xe000] ;  /* 0x00e000000418783b */ /* 0x000e220000000200 */
[----:B------:R-:W-:Y:S01]  /*2f750*/  MOV R22, R8 ;  /* 0x0000000800167202 */ /* 0x000fe20000000f00 */
[----:B------:R-:W-:-:S02]  /*2f760*/  IMAD.MOV.U32 R21, RZ, RZ, R9 ;  /* 0x000000ffff157224 */ /* 0x000fc400078e0009 */
[----:B------:R1:W-:Y:S04]  /*2f770*/  LDSM.16.M88.4 R8, [R4+0xa000] ;  /* 0x00a000000408783b */ /* 0x0003e80000000200 */
[----:B-1----:R-:W2:Y:S04]  /*2f780*/  LDL.LU R4, [R1] ;  /* 0x0000000001047983 */ /* 0x002ea80000300800 */
[----:B0-----:R-:W-:Y:S04]  /*2f790*/  STL.64 [R1+0x70], R24 ;  /* 0x0000701801007387 */ /* 0x001fe80000100a00 */
[----:B------:R-:W-:Y:S04]  /*2f7a0*/  STL.64 [R1+0x78], R26 ;  /* 0x0000781a01007387 */ /* 0x000fe80000100a00 */
[----:B------:R-:W2:Y:S04]  /*2f7b0*/  LDL.LU R5, [R1+0x4] ;  /* 0x0000040001057983 */ /* 0x000ea80000300800 */
[----:B------:R-:W3:Y:S01]  /*2f7c0*/  LDL.LU R6, [R1+0x8] ;  /* 0x0000080001067983 */ /* 0x000ee20000300800 */
[----:B------:R-:W-:-:S02]  /*2f7d0*/  LOP3.LUT R2, R2, 0x10, R7, 0x78, !PT ;  /* 0x0000001002027812 */ /* 0x000fc400078e7807 */
[----:B------:R-:W-:Y:S02]  /*2f7e0*/  MOV R7, R0 ;  /* 0x0000000000077202 */ /* 0x000fe40000000f00 */
[----:B------:R-:W4:Y:S04]  /*2f7f0*/  LDL.LU R0, [R1+0x29b0] ;  /* 0x0029b00001007983 */ /* 0x000f280000300800 */
[----:B------:R-:W-:Y:S04]  /*2f800*/  LDSM.16.M88.4 R16, [R2+0x18000] ;  /* 0x018000000210783b */ /* 0x000fe80000000200 */
[----:B------:R-:W-:Y:S04]  /*2f810*/  LDSM.16.M88.4 R24, [R2+0x1a000] ;  /* 0x01a000000218783b */ /* 0x000fe80000000200 */
[----:B---3--:R-:W-:Y:S04]  /*2f820*/  STL.64 [R1+0x28d0], R6 ;  /* 0x0028d00601007387 */ /* 0x008fe80000100a00 */
[----:B--2---:R0:W-:Y:S02]  /*2f830*/  STL.64 [R1+0x28c8], R4 ;  /* 0x0028c80401007387 */ /* 0x0041e40000100a00 */
[----:B0-----:R-:W-:Y:S01]  /*2f840*/  MOV R4, R22 ;  /* 0x0000001600047202 */ /* 0x001fe20000000f00 */
[----:B------:R-:W-:-:S05]  /*2f850*/  IMAD.MOV.U32 R5, RZ, RZ, R21 ;  /* 0x000000ffff057224 */ /* 0x000fca00078e0015 */
[----:B------:R0:W-:Y:S04]  /*2f860*/  STL.64 [R1+0x2970], R4 ;  /* 0x0029700401007387 */ /* 0x0001e80000100a00 */
[----:B0-----:R-:W2:Y:S04]  /*2f870*/  LDL.LU R4, [R1+0x50] ;  /* 0x0000500001047983 */ /* 0x001ea80000300800 */
[----:B------:R-:W2:Y:S04]  /*2f880*/  LDL.LU R5, [R1+0x54] ;  /* 0x0000540001057983 */ /* 0x000ea80000300800 */
[----:B------:R-:W3:Y:S04]  /*2f890*/  LDL.LU R6, [R1+0x58] ;  /* 0x0000580001067983 */ /* 0x000ee80000300800 */
[----:B------:R-:W3:Y:S04]  /*2f8a0*/  LDL.LU R7, [R1+0x5c] ;  /* 0x00005c0001077983 */ /* 0x000ee80000300800 */
[----:B---3--:R-:W-:Y:S04]  /*2f8b0*/  STL.64 [R1+0x2980], R6 ;  /* 0x0029800601007387 */ /* 0x008fe80000100a00 */
[----:B--2---:R0:W-:Y:S04]  /*2f8c0*/  STL.64 [R1+0x2978], R4 ;  /* 0x0029780401007387 */ /* 0x0041e80000100a00 */
[----:B0-----:R-:W2:Y:S04]  /*2f8d0*/  LDL.64 R4, [R1+0xd0] ;  /* 0x0000d00001047983 */ /* 0x001ea80000100a00 */
[----:B--2---:R0:W-:Y:S02]  /*2f8e0*/  STL.64 [R1+0x2998], R4 ;  /* 0x0029980401007387 */ /* 0x0041e40000100a00 */
[----:B0-----:R-:W-:-:S02]  /*2f8f0*/  MOV R4, R20 ;  /* 0x0000001400047202 */ /* 0x001fc40000000f00 */
[----:B------:R-:W0:Y:S04]  /*2f900*/  LDSM.16.M88.4 R20, [R2+0x19000] ;  /* 0x019000000214783b */ /* 0x000e280000000200 */
[----:B0-----:R-:W-:Y:S04]  /*2f910*/  STL.64 [R1+0x2930], R22 ;  /* 0x0029301601007387 */ /* 0x001fe80000100a00 */
[----:B------:R0:W-:Y:S04]  /*2f920*/  STL.64 [R1+0x2928], R20 ;  /* 0x0029281401007387 */ /* 0x0001e80000100a00 */
[----:B0-----:R-:W2:Y:S04]  /*2f930*/  LDL.LU R20, [R1+0x100] ;  /* 0x0001000001147983 */ /* 0x001ea80000300800 */
[----:B------:R-:W2:Y:S04]  /*2f940*/  LDL.LU R21, [R1+0x104] ;  /* 0x0001040001157983 */ /* 0x000ea80000300800 */
[----:B------:R-:W3:Y:S04]  /*2f950*/  LDL.LU R22, [R1+0x108] ;  /* 0x0001080001167983 */ /* 0x000ee80000300800 */
[----:B------:R-:W3:Y:S04]  /*2f960*/  LDL.LU R23, [R1+0x10c] ;  /* 0x00010c0001177983 */ /* 0x000ee80000300800 */
[----:B---3--:R-:W-:Y:S04]  /*2f970*/  STL.64 [R1+0x2990], R22 ;  /* 0x0029901601007387 */ /* 0x008fe80000100a00 */
[----:B--2---:R0:W-:Y:S04]  /*2f980*/  STL.64 [R1+0x2988], R20 ;  /* 0x0029881401007387 */ /* 0x0041e80000100a00 */
[----:B0-----:R-:W2:Y:S04]  /*2f990*/  LDL.LU R20, [R1+0x60] ;  /* 0x0000600001147983 */ /* 0x001ea80000300800 */
[----:B------:R-:W2:Y:S04]  /*2f9a0*/  LDL.LU R21, [R1+0x64] ;  /* 0x0000640001157983 */ /* 0x000ea80000300800 */
[----:B------:R-:W3:Y:S04]  /*2f9b0*/  LDL.LU R22, [R1+0x68] ;  /* 0x0000680001167983 */ /* 0x000ee80000300800 */
[----:B------:R-:W3:Y:S01]  /*2f9c0*/  LDL.LU R23, [R1+0x6c] ;  /* 0x00006c0001177983 */ /* 0x000ee20000300800 */
[----:B------:R-:W-:-:S03]  /*2f9d0*/  MOV R5, R3 ;  /* 0x0000000300057202 */ /* 0x000fc60000000f00 */
[----:B---3--:R-:W-:Y:S04]  /*2f9e0*/  STL.64 [R1+0x29a8], R22 ;  /* 0x0029a81601007387 */ /* 0x008fe80000100a00 */
[----:B--2---:R0:W-:Y:S04]  /*2f9f0*/  STL.64 [R1+0x29a0], R20 ;  /* 0x0029a01401007387 */ /* 0x0041e80000100a00 */
[----:B0-----:R-:W2:Y:S04]  /*2fa00*/  LDL.LU R20, [R1+0xf0] ;  /* 0x0000f00001147983 */ /* 0x001ea80000300800 */
[----:B------:R-:W2:Y:S04]  /*2fa10*/  LDL.LU R21, [R1+0xf4] ;  /* 0x0000f40001157983 */ /* 0x000ea80000300800 */
[----:B------:R-:W2:Y:S04]  /*2fa20*/  LDL.LU R22, [R1+0xf8] ;  /* 0x0000f80001167983 */ /* 0x000ea80000300800 */
[----:B------:R-:W2:Y:S04]  /*2fa30*/  LDL.LU R23, [R1+0xfc] ;  /* 0x0000fc0001177983 */ /* 0x000ea80000300800 */
[----:B------:R-:W-:Y:S04]  /*2fa40*/  STL.64 [R1+0x90], R8 ;  /* 0x0000900801007387 */ /* 0x000fe80000100a00 */
[----:B------:R-:W-:Y:S04]  /*2fa50*/  STL.64 [R1+0x98], R10 ;  /* 0x0000980a01007387 */ /* 0x000fe80000100a00 */
[----:B------:R0:W-:Y:S04]  /*2fa60*/  STL.64 [R1+0x2958], R8 ;  /* 0x0029580801007387 */ /* 0x0001e80000100a00 */
[----:B0-----:R-:W3:Y:S04]  /*2fa70*/  LDL.64 R8, [R1+0xa0] ;  /* 0x0000a00001087983 */ /* 0x001ee80000100a00 */
[----:B------:R-:W-:Y:S04]  /*2fa80*/  STL.64 [R1+0x80], R12 ;  /* 0x0000800c01007387 */ /* 0x000fe80000100a00 */
[----:B------:R-:W-:Y:S04]  /*2fa90*/  STL.64 [R1+0x88], R14 ;  /* 0x0000880e01007387 */ /* 0x000fe80000100a00 */
[----:B------:R0:W-:Y:S04]  /*2faa0*/  STL.64 [R1+0x2950], R12 ;  /* 0x0029500c01007387 */ /* 0x0001e80000100a00 */
[----:B0-----:R-:W3:Y:S04]  /*2fab0*/  LDL.LU R12, [R1+0x120] ;  /* 0x00012000010c7983 */ /* 0x001ee80000300800 */
[----:B------:R-:W3:Y:S04]  /*2fac0*/  LDL.LU R13, [R1+0x124] ;  /* 0x00012400010d7983 */ /* 0x000ee80000300800 */
[----:B------:R-:W3:Y:S04]  /*2fad0*/  LDL.LU R14, [R1+0x128] ;  /* 0x00012800010e7983 */ /* 0x000ee80000300800 */
[----:B------:R-:W3:Y:S01]  /*2fae0*/  LDL.LU R15, [R1+0x12c] ;  /* 0x00012c00010f7983 */ /* 0x000ee20000300800 */
[C---:B--2---:R-:W-:Y:S03]  /*2faf0*/  HMMA.16816.F32 R4, R16.reuse, R4, R20 ;  /* 0x000000041004723c */ /* 0x044fe60000001814 */
[----:B---3--:R-:W-:Y:S04]  /*2fb00*/  STL.64 [R1+0x2968], R14 ;  /* 0x0029680e01007387 */ /* 0x008fe80000100a00 */
[----:B------:R0:W-:Y:S04]  /*2fb10*/  STL.64 [R1+0x2960], R12 ;  /* 0x0029600c01007387 */ /* 0x0001e80000100a00 */
[----:B0-----:R-:W2:Y:S04]  /*2fb20*/  LDL.LU R12, [R1+0x110] ;  /* 0x00011000010c7983 */ /* 0x001ea80000300800 */
[----:B------:R-:W2:Y:S04]  /*2fb30*/  LDL.LU R13, [R1+0x114] ;  /* 0x00011400010d7983 */ /* 0x000ea80000300800 */
[----:B------:R-:W2:Y:S04]  /*2fb40*/  LDL.LU R14, [R1+0x118] ;  /* 0x00011800010e7983 */ /* 0x000ea80000300800 */
[----:B------:R-:W2:Y:S04]  /*2fb50*/  LDL.LU R15, [R1+0x11c] ;  /* 0x00011c00010f7983 */ /* 0x000ea80000300800 */
[----:B------:R-:W-:Y:S04]  /*2fb60*/  STL [R1+0x288c], R25 ;  /* 0x00288c1901007387 */ /* 0x000fe80000100800 */
[----:B------:R-:W-:Y:S04]  /*2fb70*/  STL [R1+0x2888], R26 ;  /* 0x0028881a01007387 */ /* 0x000fe80000100800 */
[----:B------:R-:W-:Y:S04]  /*2fb80*/  STL [R1+0x2884], R27 ;  /* 0x0028841b01007387 */ /* 0x000fe80000100800 */
[----:B------:R0:W-:Y:S04]  /*2fb90*/  STL [R1+0x2938], R24 ;  /* 0x0029381801007387 */ /* 0x0001e80000100800 */
[----:B0-----:R-:W3:Y:S04]  /*2fba0*/  LDL.64 R24, [R1+0xc0] ;  /* 0x0000c00001187983 */ /* 0x001ee80000100a00 */
[----:B------:R-:W2:Y:S04]  /*2fbb0*/  LDL.LU.64 R22, [R1+0x29a8] ;  /* 0x0029a80001167983 */ /* 0x000ea80000300a00 */
[----:B------:R-:W2:Y:S04]  /*2fbc0*/  LDL.LU.64 R20, [R1+0x29a0] ;  /* 0x0029a00001147983 */ /* 0x000ea80000300a00 */
[----:B------:R0:W-:Y:S04]  /*2fbd0*/  STL.64 [R1+0xf0], R4 ;  /* 0x0000f00401007387 */ /* 0x0001e80000100a00 */
[----:B------:R-:W-:Y:S04]  /*2fbe0*/  STL.64 [R1+0xf8], R6 ;  /* 0x0000f80601007387 */ /* 0x000fe80000100a00 */
[----:B0-----:R-:W2:Y:S02]  /*2fbf0*/  LDL.LU.64 R4, [R1+0x2998] ;  /* 0x0029980001047983 */ /* 0x001ea40000300a00 */
[C---:B--2---:R-:W-:Y:S01]  /*2fc00*/  HMMA.16816.F32 R20, R16.reuse, R4, R20 ;  /* 0x000000041014723c */ /* 0x044fe20000001814 */
[----:B------:R-:W-:Y:S01]  /*2fc10*/  IMAD.MOV.U32 R3, RZ, RZ, R4 ;  /* 0x000000ffff037224 */ /* 0x000fe200078e0004 */
[----:B------:R-:W-:Y:S11]  /*2fc20*/  MOV R2, R5 ;  /* 0x0000000500027202 */ /* 0x000ff60000000f00 */
[----:B------:R-:W-:Y:S10]  /*2fc30*/  @!UPT UIADD3 URZ, URZ, URZ, URZ ;  /* 0x0000003f3f3ff290 */ /* 0x000ff4000fffe03f */
[----:B------:R-:W-:Y:S04]  /*2fc40*/  STL.64 [R1+0x60], R20 ;  /* 0x0000601401007387 */ /* 0x000fe80000100a00 */
[----:B------:R0:W-:Y:S04]  /*2fc50*/  STL.64 [R1+0x68], R22 ;  /* 0x0000681601007387 */ /* 0x0001e80000100a00 */
[----:B0-----:R-:W2:Y:S04]  /*2fc60*/  LDL.LU.64 R22, [R1+0x2990] ;  /* 0x0029900001167983 */ /* 0x001ea80000300a00 */
[----:B------:R-:W2:Y:S04]  /*2fc70*/  LDL.LU.64 R20, [R1+0x2988] ;  /* 0x0029880001147983 */ /* 0x000ea80000300a00 */
[----:B------:R-:W3:Y:S04]  /*2fc80*/  LDL.LU.64 R6, [R1+0x2980] ;  /* 0x0029800001067983 */ /* 0x000ee80000300a00 */
[----:B------:R-:W3:Y:S02]  /*2fc90*/  LDL.LU.64 R4, [R1+0x2978] ;  /* 0x0029780001047983 */ /* 0x000ee40000300a00 */
[C---:B---3--:R-:W-:Y:S11]  /*2fca0*/  HMMA.16816.F32 R4, R16.reuse, R24, R4 ;  /* 0x000000181004723c */ /* 0x048ff60000001804 */
[----:B------:R-:W-:Y:S11]  /*2fcb0*/  @!UPT UIADD3 URZ, URZ, URZ, URZ ;  /* 0x0000003f3f3ff290 */ /* 0x000ff6000fffe03f */
[----:B------:R-:W-:Y:S01]  /*2fcc0*/  @!UPT UIADD3 URZ, URZ, URZ, URZ ;  /* 0x0000003f3f3ff290 */ /* 0x000fe2000fffe03f */
[----:B------:R0:W-:Y:S04]  /*2fcd0*/  STL.64 [R1+0x50], R4 ;  /* 0x0000500401007387 */ /* 0x0001e80000100a00 */
[----:B------:R1:W-:Y:S04]  /*2fce0*/  STL.64 [R1+0x58], R6 ;  /* 0x0000580601007387 */ /* 0x0003e80000100a00 */
[----:B0-----:R-:W2:Y:S01]  /*2fcf0*/  LDL.LU.64 R4, [R1+0x2970] ;  /* 0x0029700001047983 */ /* 0x001ea20000300a00 */
[----:B-1----:R-:W-:Y:S01]  /*2fd00*/  IMAD.MOV.U32 R6, RZ, RZ, R25 ;  /* 0x000000ffff067224 */ /* 0x002fe200078e0019 */
[----:B------:R-:W-:Y:S01]  /*2fd10*/  MOV R7, R24 ;  /* 0x0000001800077202 */ /* 0x000fe20000000f00 */
[----:B--2---:R-:W-:Y:S01]  /*2fd20*/  HMMA.16816.F32 R20, R16, R4, R20 ;  /* 0x000000041014723c */ /* 0x004fe20000001814 */
[----:B------:R0:W-:Y:S06]  /*2fd30*/  STL.64 [R1+0x28e0], R4 ;  /* 0x0028e00401007387 */ /* 0x0001ec0000100a00 */
[----:B0-----:R-:W-:-:S02]  /*2fd40*/  MOV R4, R7 ;  /* 0x0000000700047202 */ /* 0x001fc40000000f00 */
[----:B------:R-:W-:Y:S11]  /*2fd50*/  MOV R5, R6 ;  /* 0x0000000600057202 */ /* 0x000ff60000000f00 */
[----:B------:R-:W-:Y:S03]  /*2fd60*/  @!UPT UIADD3 URZ, URZ, URZ, URZ ;  /* 0x0000003f3f3ff290 */ /* 0x000fe6000fffe03f */
[----:B------:R-:W-:Y:S04]  /*2fd70*/  STL.64 [R1+0x100], R20 ;  /* 0x0001001401007387 */ /* 0x000fe80000100a00 */
[----:B------:R-:W-:Y:S04]  /*2fd80*/  STL.64 [R1+0x108], R22 ;  /* 0x0001081601007387 */ /* 0x000fe80000100a00 */
[----:B------:R0:W-:Y:S04]  /*2fd90*/  STL.64 [R1+0x28f8], R4 ;  /* 0x0028f80401007387 */ /* 0x0001e80000100a00 */
[----:B------:R-:W2:Y:S04]  /*2fda0*/  LDL.LU R24, [R1+0x140] ;  /* 0x0001400001187983 */ /* 0x000ea80000300800 */
[----:B------:R-:W2:Y:S04]  /*2fdb0*/  LDL.LU R25, [R1+0x144] ;  /* 0x0001440001197983 */ /* 0x000ea80000300800 */
[----:B------:R-:W3:Y:S04]  /*2fdc0*/  LDL.LU R26, [R1+0x148] ;  /* 0x00014800011a7983 */ /* 0x000ee80000300800 */
[----:B------:R-:W3:Y:S01]  /*2fdd0*/  LDL.LU R27, [R1+0x14c] ;  /* 0x00014c00011b7983 */ /* 0x000ee20000300800 */
[----:B------:R-:W-:Y:S01]  /*2fde0*/  HMMA.16816.F32 R12, R16, R8, R12 ;  /* 0x00000008100c723c */ /* 0x000fe2000000180c */
[----:B0-----:R-:W-:Y:S01]  /*2fdf0*/  IMAD.MOV.U32 R4, RZ, RZ, R3 ;  /* 0x000000ffff047224 */ /* 0x001fe200078e0003 */
[----:B------:R-:W-:Y:S01]  /*2fe00*/  MOV R5, R2 ;  /* 0x0000000200057202 */ /* 0x000fe20000000f00 */
[----:B------:R-:W-:Y:S01]  /*2fe10*/  IMAD.MOV.U32 R2, RZ, RZ, R8 ;  /* 0x000000ffff027224 */ /* 0x000fe200078e0008 */
[----:B---3--:R-:W-:Y:S04]  /*2fe20*/  STL.64 [R1+0x2948], R26 ;  /* 0x0029481a01007387 */ /* 0x008fe80000100a00 */
[----:B--2---:R0:W-:Y:S04]  /*2fe30*/  STL.64 [R1+0x2940], R24 ;  /* 0x0029401801007387 */ /* 0x0041e80000100a00 */
[----:B0-----:R-:W2:Y:S04]  /*2fe40*/  LDL.LU R24, [R1+0x130] ;  /* 0x0001300001187983 */ /* 0x001ea80000300800 */
[----:B------:R-:W2:Y:S04]  /*2fe50*/  LDL.LU R25, [R1+0x134] ;  /* 0x0001340001197983 */ /* 0x000ea80000300800 */
[----:B------:R-:W2:Y:S04]  /*2fe60*/  LDL.LU R26, [R1+0x138] ;  /* 0x00013800011a7983 */ /* 0x000ea80000300800 */
[----:B------:R-:W3:Y:S04]  /*2fe70*/  LDL.64 R20, [R1+0x70] ;  /* 0x0000700001147983 */ /* 0x000ee80000100a00 */
[----:B------:R0:W-:Y:S01]  /*2fe80*/  STL.64 [R1+0x2910], R4 ;  /* 0x0029100401007387 */ /* 0x0001e20000100a00 */
[----:B----4-:R-:W-:-:S02]  /*2fe90*/  MOV R27, R0 ;  /* 0x00000000001b7202 */ /* 0x010fc40000000f00 */
[----:B------:R-:W-:Y:S01]  /*2fea0*/  MOV R0, R9 ;  /* 0x0000000900007202 */ /* 0x000fe20000000f00 */
[----:B0-----:R-:W4:Y:S04]  /*2feb0*/  LDL.64 R4, [R1+0xe0] ;  /* 0x0000e00001047983 */ /* 0x001f280000100a00 */
[----:B------:R-:W-:Y:S04]  /*2fec0*/  STL.64 [R1+0x110], R12 ;  /* 0x0001100c01007387 */ /* 0x000fe80000100a00 */
[----:B------:R0:W-:Y:S04]  /*2fed0*/  STL.64 [R1+0x118], R14 ;  /* 0x0001180e01007387 */ /* 0x0001e80000100a00 */
[----:B0-----:R-:W2:Y:S04]  /*2fee0*/  LDL.LU.64 R14, [R1+0x2968] ;  /* 0x00296800010e7983 */ /* 0x001ea80000300a00 */
[----:B------:R-:W2:Y:S04]  /*2fef0*/  LDL.LU.64 R12, [R1+0x2960] ;  /* 0x00296000010c7983 */ /* 0x000ea80000300a00 */
[----:B------:R-:W2:Y:S02]  /*2ff00*/  LDL.LU.64 R8, [R1+0x2958] ;  /* 0x0029580001087983 */ /* 0x000ea40000300a00 */
[C---:B--2---:R-:W-:Y:S11]  /*2ff10*/  HMMA.16816.F32 R12, R16.reuse, R8, R12 ;  /* 0x00000008100c723c */ /* 0x044ff6000000180c */
[----:B------:R-:W-:Y:S11]  /*2ff20*/  @!UPT UIADD3 URZ, URZ, URZ, URZ ;  /* 0x0000003f3f3ff290 */ /* 0x000ff6000fffe03f */
[----:B------:R-:W-:Y:S01]  /*2ff30*/  @!UPT UIADD3 URZ, URZ, URZ, URZ ;  /* 0x0000003f3f3ff290 */ /* 0x000fe2000fffe03f */
[----:B------:R0:W-:Y:S04]  /*2ff40*/  STL.64 [R1+0x120], R12 ;  /* 0x0001200c01007387 */ /* 0x0001e80000100a00 */
[----:B------:R-:W-:Y:S04]  /*2ff50*/  STL.64 [R1+0x128], R14 ;  /* 0x0001280e01007387 */ /* 0x000fe80000100a00 */
[----:B0-----:R-:W2:Y:S04]  /*2ff60*/  LDL.LU.64 R12, [R1+0x2950] ;  /* 0x00295000010c7983 */ /* 0x001ea80000300a00 */
        /* <DEDUP_REMOVED lines=11> */
[C---:B------:R-:W-:Y:S03]  /*30020*/  HMMA.16816.F32 R24, R16.reuse, R12, R24 ;  /* 0x0000000c1018723c */ /* 0x040fe60000001818 */
        /* <DEDUP_REMOVED lines=14> */
[----:B0-----:R-:W2:Y:S04]  /*30110*/  LDL.LU.64 R26, [R1+0x2948] ;  /* 0x00294800011a7983 */ /* 0x001ea80000300a00 */
[----:B------:R-:W2:Y:S01]  /*30120*/  LDL.LU.64 R24, [R1+0x2940] ;  /* 0x0029400001187983 */ /* 0x000ea20000300a00 */
[----:B---3--:R-:W-:Y:S01]  /*30130*/  MOV R28, R20 ;  /* 0x00000014001c7202 */ /* 0x008fe20000000f00 */
[----:B--2---:R-:W-:Y:S02]  /*30140*/  HMMA.16816.F32 R16, R16, R20, R24 ;  /* 0x000000141010723c */ /* 0x004fe40000001818 */
[----:B------:R-:W2:Y:S04]  /*30150*/  LDL.LU R24, [R1+0x2938] ;  /* 0x0029380001187983 */ /* 0x000ea80000300800 */
[----:B------:R-:W3:Y:S01]  /*30160*/  LDL.LU.64 R22, [R1+0x2930] ;  /* 0x0029300001167983 */ /* 0x000ee20000300a00 */
[----:B------:R-:W-:-:S03]  /*30170*/  IMAD.MOV.U32 R25, RZ, RZ, R21 ;  /* 0x000000ffff197224 */ /* 0x000fc600078e0015 */
[----:B------:R-:W3:Y:S01]  /*30180*/  LDL.LU.64 R20, [R1+0x2928] ;  /* 0x0029280001147983 */ /* 0x000ee20000300a00 */
[----:B----4-:R-:W-:Y:S02]  /*30190*/  MOV R26, R4 ;  /* 0x00000004001a7202 */ /* 0x010fe40000000f00 */
[----:B------:R-:W-:-:S11]  /*301a0*/  MOV R27, R5 ;  /* 0x00000005001b7202 */ /* 0x000fd60000000f00 */
[----:B------:R-:W-:Y:S01]  /*301b0*/  MOV R3, R19 ;  /* 0x0000001300037202 */ /* 0x000fe20000000f00 */
[----:B------:R-:W-:Y:S04]  /*301c0*/  STL.64 [R1+0x1b0], R16 ;  /* 0x0001b01001007387 */ /* 0x000fe80000100a00 */
[----:B------:R-:W-:Y:S04]  /*301d0*/  STL [R1+0x1b8], R18 ;  /* 0x0001b81201007387 */ /* 0x000fe80000100800 */
[----:B------:R-:W-:Y:S01]  /*301e0*/  STL [R1+0x2808], R3 ;  /* 0x0028080301007387 */ /* 0x000fe20000100800 */
[C---:B---3--:R-:W-:Y:S11]  /*301f0*/  HMMA.16816.F32 R8, R20.reuse, R4, R8 ;  /* 0x000000041408723c */ /* 0x048ff60000001808 */
[----:B------:R-:W-:Y:S11]  /*30200*/  @!UPT UIADD3 URZ, URZ, URZ, URZ ;  /* 0x0000003f3f3ff290 */ /* 0x000ff6000fffe03f */
[----:B------:R-:W-:Y:S01]  /*30210*/  @!UPT UIADD3 URZ, URZ, URZ, URZ ;  /* 0x0000003f3f3ff290 */ /* 0x000fe2000fffe03f */
[----:B------:R-:W-:Y:S04]  /*30220*/  STL.64 [R1+0x40], R8 ;  /* 0x0000400801007387 */ /* 0x000fe80000100a00 */
[----:B------:R0:W-:Y:S04]  /*30230*/  STL.64 [R1+0x48], R10 ;  /* 0x0000480a01007387 */ /* 0x0001e80000100a00 */
[----:B0-----:R-:W3:Y:S04]  /*30240*/  LDL.LU.64 R10, [R1+0x2920] ;  /* 0x00292000010a7983 */ /* 0x001ee80000300a00 */
[----:B------:R-:W3:Y:S04]  /*30250*/  LDL.LU.64 R8, [R1+0x2918] ;  /* 0x0029180001087983 */ /* 0x000ee80000300a00 */
[----:B------:R-:W3:Y:S02]  /*30260*/  LDL.LU.64 R4, [R1+0x2910] ;  /* 0x0029100001047983 */ /* 0x000ee40000300a00 */
[C---:B---3--:R-:W-:Y:S02]  /*30270*/  HMMA.16816.F32 R4, R20.reuse, R4, R8 ;  /* 0x000000041404723c */ /* 0x048fe40000001808 */
[----:B------:R-:W3:Y:S04]  /*30280*/  LDL.LU.64 R10, [R1+0x2908] ;  /* 0x00290800010a7983 */ /* 0x000ee80000300a00 */
[----:B------:R-:W3:Y:S11]  /*30290*/  LDL.LU.64 R8, [R1+0x2900] ;  /* 0x0029000001087983 */ /* 0x000ef60000300a00 */
[----:B------:R-:W-:Y:S06]  /*302a0*/  @!UPT UIADD3 URZ, URZ, URZ, URZ ;  /* 0x0000003f3f3ff290 */ /* 0x000fec000fffe03f */
[----:B------:R0:W-:Y:S04]  /*302b0*/  STL.64 [R1+0x30], R4 ;  /* 0x0000300401007387 */ /* 0x0001e80000100a00 */
[----:B------:R3:W-:Y:S04]  /*302c0*/  STL.64 [R1+0x38], R6 ;  /* 0x0000380601007387 */ /* 0x0007e80000100a00 */
[----:B0-----:R-:W3:Y:S02]  /*302d0*/  LDL.LU.64 R4, [R1+0x28f8] ;  /* 0x0028f80001047983 */ /* 0x001ee40000300a00 */
[C---:B---3--:R-:W-:Y:S02]  /*302e0*/  HMMA.16816.F32 R4, R20.reuse, R4, R8 ;  /* 0x000000041404723c */ /* 0x048fe40000001808 */
[----:B------:R-:W3:Y:S04]  /*302f0*/  LDL.LU.64 R10, [R1+0x28f0] ;  /* 0x0028f000010a7983 */ /* 0x000ee80000300a00 */
[----:B------:R-:W3:Y:S11]  /*30300*/  LDL.LU.64 R8, [R1+0x28e8] ;  /* 0x0028e80001087983 */ /* 0x000ef60000300a00 */
[----:B------:R-:W-:Y:S06]  /*30310*/  @!UPT UIADD3 URZ, URZ, URZ, URZ ;  /* 0x0000003f3f3ff290 */ /* 0x000fec000fffe03f */
[----:B------:R0:W-:Y:S04]  /*30320*/  STL.64 [R1+0x20], R4 ;  /* 0x0000200401007387 */ /* 0x0001e80000100a00 */
[----:B------:R3:W-:Y:S04]  /*30330*/  STL.64 [R1+0x28], R6 ;  /* 0x0000280601007387 */ /* 0x0007e80000100a00 */
[----:B0-----:R-:W3:Y:S02]  /*30340*/  LDL.LU.64 R4, [R1+0x28e0] ;  /* 0x0028e00001047983 */ /* 0x001ee40000300a00 */
[----:B---3--:R-:W-:Y:S02]  /*30350*/  HMMA.16816.F32 R4, R20, R4, R8 ;  /* 0x000000041404723c */ /* 0x008fe40000001808 */
[----:B------:R-:W3:Y:S11]  /*30360*/  LDL.LU.64 R8, [R1+0x28d8] ;  /* 0x0028d80001087983 */ /* 0x000ef60000300a00 */
[----:B------:R-:W-:Y:S10]  /*30370*/  @!UPT UIADD3 URZ, URZ, URZ, URZ ;  /* 0x0000003f3f3ff290 */ /* 0x000ff4000fffe03f */
[----:B------:R-:W-:Y:S01]  /*30380*/  STL.64 [R1+0x10], R4 ;  /* 0x0000100401007387 */ /* 0x000fe20000100a00 */
[----:B------:R-:W-:-:S03]  /*30390*/  IMAD.MOV.U32 R3, RZ, RZ, R7 ;  /* 0x000000ffff037224 */ /* 0x000fc600078e0007 */
[----:B------:R0:W-:Y:S04]  /*303a0*/  STL [R1+0x18], R6 ;  /* 0x0000180601007387 */ /* 0x0001e80000100800 */
[----:B0-----:R-:W4:Y:S04]  /*303b0*/  LDL.LU.64 R6, [R1+0x28d0] ;  /* 0x0028d00001067983 */ /* 0x001f280000300a00 */
[----:B------:R-:W4:Y:S01]  /*303c0*/  LDL.LU.64 R4, [R1+0x28c8] ;  /* 0x0028c80001047983 */ /* 0x000f220000300a00 */
[----:B------:R-:W-:Y:S01]  /*303d0*/  MOV R16, R2 ;  /* 0x0000000200107202 */ /* 0x000fe20000000f00 */
[----:B------:R-:W-:-:S02]  /*303e0*/  IMAD.MOV.U32 R17, RZ, RZ, R0 ;  /* 0x000000ffff117224 */ /* 0x000fc400078e0000 */
[----:B------:R0:W-:Y:S05]  /*303f0*/  STL [R1+0x2838], R3 ;  /* 0x0028380301007387 */ /* 0x0001ea0000100800 */
[C---:B----4-:R-:W-:Y:S01]  /*30400*/  HMMA.16816.F32 R16, R20.reuse, R16, R4 ;  /* 0x000000101410723c */ /* 0x050fe20000001804 */
[----:B------:R-:W3:Y:S04]  /*30410*/  LDL.LU.64 R6, [R1+0x28c0] ;  /* 0x0028c00001067983 */ /* 0x000ee80000300a00 */
[----:B------:R-:W3:Y:S04]  /*30420*/  LDL.LU.64 R4, [R1+0x28b8] ;  /* 0x0028b80001047983 */ /* 0x000ee80000300a00 */
[----:B0-----:R-:W4:Y:S04]  /*30430*/  LDL.LU R3, [R1+0x6a4] ;  /* 0x0006a40001037983 */ /* 0x001f280000300800 */
[----:B------:R-:W2:Y:S10]  /*30440*/  LDL.LU R2, [R1+0x6a8] ;  /* 0x0006a80001027983 */ /* 0x000eb40000300800 */
[----:B------:R-:W-:Y:S04]  /*30450*/  STL.64 [R1], R16 ;  /* 0x0000001001007387 */ /* 0x000fe80000100a00 */
[----:B------:R0:W-:Y:S04]  /*30460*/  STL.64 [R1+0x8], R18 ;  /* 0x0000081201007387 */ /* 0x0001e80000100a00 */
[----:B------:R-:W2:Y:S04]  /*30470*/  LDL.LU R0, [R1+0x6ac] ;  /* 0x0006ac0001007983 */ /* 0x000ea80000300800 */
[----:B0-----:R-:W2:Y:S04]  /*30480*/  LDL.LU R19, [R1+0x6b0] ;  /* 0x0006b00001137983 */ /* 0x001ea80000300800 */
[----:B------:R-:W2:Y:S04]  /*30490*/  LDL.LU R18, [R1+0x6b4] ;  /* 0x0006b40001127983 */ /* 0x000ea80000300800 */
[----:B------:R-:W2:Y:S04]  /*304a0*/  LDL.LU R17, [R1+0x6b8] ;  /* 0x0006b80001117983 */ /* 0x000ea80000300800 */
[----:B------:R-:W2:Y:S04]  /*304b0*/  LDL.LU R16, [R1+0x6bc] ;  /* 0x0006bc0001107983 */ /* 0x000ea80000300800 */
[----:B------:R-:W2:Y:S01]  /*304c0*/  LDL.LU R29, [R1+0x394] ;  /* 0x00039400011d7983 */ /* 0x000ea20000300800 */
[C---:B---3--:R-:W-:Y:S03]  /*304d0*/  HMMA.16816.F32 R4, R20.reuse, R8, R4 ;  /* 0x000000081404723c */ /* 0x048fe60000001804 */
[----:B--2---:R0:W-:Y:S04]  /*304e0*/  STL [R1+0x2850], R29 ;  /* 0x0028501d01007387 */ /* 0x0041e80000100800 */
[----:B0-----:R-:W2:Y:S04]  /*304f0*/  LDL R29, [R1+0x3b4] ;  /* 0x0003b400011d7983 */ /* 0x001ea80000100800 */
[----:B------:R-:W3:Y:S04]  /*30500*/  LDL.LU.64 R10, [R1+0x28b0] ;  /* 0x0028b000010a7983 */ /* 0x000ee80000300a00 */
[----:B------:R-:W3:Y:S08]  /*30510*/  LDL.LU.64 R8, [R1+0x28a8] ;  /* 0x0028a80001087983 */ /* 0x000ef00000300a00 */
[----:B------:R-:W-:Y:S04]  /*30520*/  STL.64 [R1+0x1f0], R4 ;  /* 0x0001f00401007387 */ /* 0x000fe80000100a00 */
[----:B------:R0:W-:Y:S04]  /*30530*/  STL.64 [R1+0x1f8], R6 ;  /* 0x0001f80601007387 */ /* 0x0001e80000100a00 */
[----:B0-----:R-:W2:Y:S04]  /*30540*/  LDL.LU R7, [R1+0x6a0] ;  /* 0x0006a00001077983 */ /* 0x001ea80000300800 */
[----:B------:R-:W2:Y:S01]  /*30550*/  LDL.LU.64 R14, [R1+0x28a0] ;  /* 0x0028a000010e7983 */ /* 0x000ea20000300a00 */
[C---:B---3--:R-:W-:Y:S03]  /*30560*/  HMMA.16816.F32 R8, R20.reuse, R12, R8 ;  /* 0x0000000c1408723c */ /* 0x048fe60000001808 */
[----:B------:R-:W2:Y:S11]  /*30570*/  LDL.LU.64 R12, [R1+0x2898] ;  /* 0x00289800010c7983 */ /* 0x000eb60000300a00 */
[----:B------:R-:W-:Y:S09]  /*30580*/  @!UPT UIADD3 URZ, URZ, URZ, URZ ;  /* 0x0000003f3f3ff290 */ /* 0x000ff2000fffe03f */
[----:B------:R0:W-:Y:S04]  /*30590*/  STL.64 [R1+0x210], R8 ;  /* 0x0002100801007387 */ /* 0x0001e80000100a00 */
[----:B------:R2:W-:Y:S01]  /*305a0*/  STL.64 [R1+0x218], R10 ;  /* 0x0002180a01007387 */ /* 0x0005e20000100a00 */
[----:B0-----:R-:W-:Y:S02]  /*305b0*/  MOV R8, R28 ;  /* 0x0000001c00087202 */ /* 0x001fe40000000f00 */
[----:B------:R-:W-:Y:S01]  /*305c0*/  MOV R9, R25 ;  /* 0x0000001900097202 */ /* 0x000fe20000000f00 */
[----:B------:R-:W3:Y:S04]  /*305d0*/  LDL.LU R28, [R1+0x2890] ;  /* 0x00289000011c7983 */ /* 0x000ee80000300800 */
[----:B------:R-:W4:Y:S02]  /*305e0*/  LDL.LU R25, [R1+0x288c] ;  /* 0x00288c0001197983 */ /* 0x000f240000300800 */
[----:B--2---:R-:W-:Y:S07]  /*305f0*/  HMMA.16816.F32 R8, R20, R8, R12 ;  /* 0x000000081408723c */ /* 0x004fee000000180c */
[----:B------:R-:W-:-:S02]  /*30600*/  IMAD.MOV.U32 R20, RZ, RZ, R26 ;  /* 0x000000ffff147224 */ /* 0x000fc400078e001a */
[----:B------:R-:W2:Y:S01]  /*30610*/  LDL.LU R26, [R1+0x2888] ;  /* 0x00288800011a7983 */ /* 0x000ea20000300800 */
[----:B------:R-:W-:Y:S11]  /*30620*/  MOV R21, R27 ;  /* 0x0000001b00157202 */ /* 0x000ff60000000f00 */
[----:B------:R-:W-:Y:S02]  /*30630*/  @!UPT UIADD3 URZ, URZ, URZ, URZ ;  /* 0x0000003f3f3ff290 */ /* 0x000fe4000fffe03f */
[----:B------:R3:W-:Y:S04]  /*30640*/  STL.64 [R1+0x200], R8 ;  /* 0x0002000801007387 */ /* 0x0007e80000100a00 */
[----:B------:R0:W-:Y:S04]  /*30650*/  STL.64 [R1+0x208], R10 ;  /* 0x0002080a01007387 */ /* 0x0001e80000100a00 */
[----:B------:R-:W2:Y:S04]  /*30660*/  LDL.LU R27, [R1+0x2884] ;  /* 0x00288400011b7983 */ /* 0x000ea80000300800 */
[----:B------:R-:W2:Y:S01]  /*30670*/  LDL.LU.64 R12, [R1+0xd0] ;  /* 0x0000d000010c7983 */ /* 0x000ea20000300a00 */
[----:B---3--:R-:W-:-:S02]  /*30680*/  FMUL R8, R28, R7 ;  /* 0x000000071c087220 */ /* 0x008fc40000400000 */
[----:B----4-:R-:W-:Y:S02]  /*30690*/  FMUL R9, R28, R3 ;  /* 0x000000031c097220 */ /* 0x010fe40000400000 */
[C---:B0-----:R-:W-:Y:S01]  /*306a0*/  FMUL R10, R29.reuse, R2 ;  /* 0x000000021d0a7220 */ /* 0x041fe20000400000 */
[----:B------:R-:W3:Y:S01]  /*306b0*/  LDL.LU R3, [R1+0x6c0] ;  /* 0x0006c00001037983 */ /* 0x000ee20000300800 */
[----:B------:R-:W-:-:S03]  /*306c0*/  FMUL R11, R29, R0 ;  /* 0x000000001d0b7220 */ /* 0x000fc60000400000 */
[----:B------:R-:W4:Y:S01]  /*306d0*/  LDL.LU R2, [R1+0x6c4] ;  /* 0x0006c40001027983 */ /* 0x000f220000300800 */
[----:B------:R-:W-:-:S03]  /*306e0*/  FMUL R5, R28, R18 ;  /* 0x000000121c057220 */ /* 0x000fc60000400000 */
[----:B------:R-:W3:Y:S01]  /*306f0*/  LDL.LU R0, [R1+0x6c8] ;  /* 0x0006c80001007983 */ /* 0x000ee20000300800 */
[C---:B------:R-:W-:Y:S02]  /*30700*/  FMUL R6, R29.reuse, R17 ;  /* 0x000000111d067220 */ /* 0x040fe40000400000 */
[----:B------:R-:W-:Y:S01]  /*30710*/  FMUL R7, R29, R16 ;  /* 0x000000101d077220 */ /* 0x000fe20000400000 */
[----:B--2---:R-:W-:Y:S01]  /*30720*/  HMMA.16816.F32 R20, R24, R20, R8 ;  /* 0x000000141814723c */ /* 0x004fe20000001808 */
[----:B------:R-:W2:Y:S11]  /*30730*/  LDL.LU R11, [R1+0x6cc] ;  /* 0x0006cc00010b7983 */ /* 0x000eb60000300800 */
[----:B------:R-:W-:Y:S11]  /*30740*/  @!UPT UIADD3 URZ, URZ, URZ, URZ ;  /* 0x0000003f3f3ff290 */ /* 0x000ff6000fffe03f */
[----:B------:R-:W-:Y:S04]  /*30750*/  STL.64 [R1+0x220], R20 ;  /* 0x0002201401007387 */ /* 0x000fe80000100a00 */
[----:B------:R0:W-:Y:S04]  /*30760*/  STL.64 [R1+0x228], R22 ;  /* 0x0002281601007387 */ /* 0x0001e80000100a00 */
[----:B------:R-:W2:Y:S04]  /*30770*/  LDL.LU R18, [R1+0x6d0] ;  /* 0x0006d00001127983 */ /* 0x000ea80000300800 */
[----:B------:R-:W2:Y:S04]  /*30780*/  LDL.LU R17, [R1+0x6d4] ;  /* 0x0006d40001117983 */ /* 0x000ea80000300800 */
[----:B------:R-:W2:Y:S04]  /*30790*/  LDL.LU R16, [R1+0x6d8] ;  /* 0x0006d80001107983 */ /* 0x000ea80000300800 */
[----:B0-----:R-:W2:Y:S04]  /*307a0*/  LDL R23, [R1+0x3b0] ;  /* 0x0003b00001177983 */ /* 0x001ea80000100800 */
[----:B--2---:R0:W-:Y:S04]  /*307b0*/  STL [R1+0x2874], R23 ;  /* 0x0028741701007387 */ /* 0x0041e80000100800 */
[----:B0-----:R-:W2:Y:S04]  /*307c0*/  LDL R23, [R1+0x3e8] ;  /* 0x0003e80001177983 */ /* 0x001ea80000100800 */
[----:B------:R-:W3:Y:S01]  /*307d0*/  LDL.LU.64 R20, [R1+0xa0] ;  /* 0x0000a00001147983 */ /* 0x000ee20000300a00 */
[----:B------:R-:W-:-:S03]  /*307e0*/  FMUL R4, R28, R19 ;  /* 0x000000131c047220 */ /* 0x000fc60000400000 */
[----:B--2---:R-:W-:Y:S04]  /*307f0*/  STL [R1+0x2880], R23 ;  /* 0x0028801701007387 */ /* 0x004fe80000100800 */
[----:B---3--:R0:W-:Y:S04]  /*30800*/  STL.64 [R1+0x2878], R20 ;  /* 0x0028781401007387 */ /* 0x0081e80000100a00 */
[----:B0-----:R-:W2:Y:S01]  /*30810*/  LDL.LU.64 R20, [R1+0xc0] ;  /* 0x0000c00001147983 */ /* 0x001ea20000300a00 */
[C---:B------:R-:W-:Y:S01]  /*30820*/  FMUL R8, R28.reuse, R3 ;  /* 0x000000031c087220 */ /* 0x040fe20000400000 */
[----:B------:R-:W-:Y:S01]  /*30830*/  HMMA.16816.F32 R4, R24, R12, R4 ;  /* 0x0000000c1804723c */ /* 0x000fe20000001804 */
[----:B----4-:R-:W-:-:S02]  /*30840*/  FMUL R9, R28, R2 ;  /* 0x000000021c097220 */ /* 0x010fc40000400000 */
[C---:B------:R-:W-:Y:S02]  /*30850*/  FMUL R10, R29.reuse, R0 ;  /* 0x000000001d0a7220 */ /* 0x040fe40000400000 */
[----:B------:R-:W-:Y:S01]  /*30860*/  FMUL R11, R29, R11 ;  /* 0x0000000b1d0b7220 */ /* 0x000fe20000400000 */
[----:B------:R-:W-:Y:S01]  /*30870*/  MOV R2, R12 ;  /* 0x0000000c00027202 */ /* 0x000fe20000000f00 */
[----:B------:R-:W-:Y:S11]  /*30880*/  IMAD.MOV.U32 R0, RZ, RZ, R13 ;  /* 0x000000ffff007224 */ /* 0x000ff600078e000d */
[----:B------:R-:W-:Y:S05]  /*30890*/  @!UPT UIADD3 URZ, URZ, URZ, URZ ;  /* 0x0000003f3f3ff290 */ /* 0x000fea000fffe03f */
[----:B------:R0:W-:Y:S04]  /*308a0*/  STL.64 [R1+0x230], R4 ;  /* 0x0002300401007387 */ /* 0x0001e80000100a00 */
[----:B------:R1:W-:Y:S04]  /*308b0*/  STL.64 [R1+0x238], R6 ;  /* 0x0002380601007387 */ /* 0x0003e80000100a00 */
[----:B------:R-:W3:Y:S04]  /*308c0*/  LDL.LU R14, [R1+0x6dc] ;  /* 0x0006dc00010e7983 */ /* 0x000ee80000300800 */
[----:B------:R-:W4:Y:S04]  /*308d0*/  LDL.LU R12, [R1+0x6e0] ;  /* 0x0006e000010c7983 */ /* 0x000f280000300800 */
[----:B------:R-:W3:Y:S01]  /*308e0*/  LDL.LU R13, [R1+0x6e4] ;  /* 0x0006e400010d7983 */ /* 0x000ee20000300800 */
[----:B0-----:R-:W-:-:S03]  /*308f0*/  FMUL R5, R28, R17 ;  /* 0x000000111c057220 */ /* 0x001fc60000400000 */
[----:B------:R-:W3:Y:S01]  /*30900*/  LDL.LU R3, [R1+0x6e8] ;  /* 0x0006e80001037983 */ /* 0x000ee20000300800 */
[----:B-1----:R-:W-:-:S03]  /*30910*/  FMUL R6, R29, R16 ;  /* 0x000000101d067220 */ /* 0x002fc60000400000 */
[----:B------:R-:W3:Y:S01]  /*30920*/  LDL.LU R15, [R1+0x6ec] ;  /* 0x0006ec00010f7983 */ /* 0x000ee20000300800 */
[----:B------:R-:W-:Y:S01]  /*30930*/  FMUL R4, R28, R18 ;  /* 0x000000121c047220 */ /* 0x000fe20000400000 */
[----:B--2---:R-:W-:Y:S01]  /*30940*/  HMMA.16816.F32 R8, R24, R20, R8 ;  /* 0x000000141808723c */ /* 0x004fe20000001808 */
[----:B------:R-:W-:Y:S02]  /*30950*/  MOV R16, R20 ;  /* 0x0000001400107202 */ /* 0x000fe40000000f00 */
[----:B------:R-:W-:Y:S11]  /*30960*/  MOV R17, R21 ;  /* 0x0000001500117202 */ /* 0x000ff60000000f00 */
[----:B------:R-:W-:Y:S09]  /*30970*/  @!UPT UIADD3 URZ, URZ, URZ, URZ ;  /* 0x0000003f3f3ff290 */ /* 0x000ff2000fffe03f */
[----:B------:R0:W-:Y:S04]  /*30980*/  STL.64 [R1+0x240], R8 ;  /* 0x0002400801007387 */ /* 0x0001e80000100a00 */
[----:B------:R1:W-:Y:S04]  /*30990*/  STL.64 [R1+0x248], R10 ;  /* 0x0002480a01007387 */ /* 0x0003e80000100a00 */
[----:B------:R-:W2:Y:S04]  /*309a0*/  LDL.LU R23, [R1+0x2880] ;  /* 0x0028800001177983 */ /* 0x000ea80000300800 */
[----:B------:R-:W2:Y:S04]  /*309b0*/  LDL.LU.64 R20, [R1+0x2878] ;  /* 0x0028780001147983 */ /* 0x000ea80000300a00 */
[----:B0-----:R-:W2:Y:S04]  /*309c0*/  LDL.64 R8, [R1+0xb0] ;  /* 0x0000b00001087983 */ /* 0x001ea80000100a00 */
[----:B------:R-:W2:Y:S04]  /*309d0*/  LDL.LU R22, [R1+0x6f0] ;  /* 0x0006f00001167983 */ /* 0x000ea80000300800 */
[----:B------:R-:W2:Y:S04]  /*309e0*/  LDL.LU R19, [R1+0x6f4] ;  /* 0x0006f40001137983 */ /* 0x000ea80000300800 */
[----:B------:R-:W1:Y:S01]  /*309f0*/  LDL.LU R18, [R1+0x6f8] ;  /* 0x0006f80001127983 */ /* 0x000e620000300800 */
[----:B---3--:R-:W-:-:S02]  /*30a00*/  FMUL R7, R29, R14 ;  /* 0x0000000e1d077220 */ /* 0x008fc40000400000 */
[C---:B----4-:R-:W-:Y:S02]  /*30a10*/  FMUL R12, R28.reuse, R12 ;  /* 0x0000000c1c0c7220 */ /* 0x050fe40000400000 */
[----:B------:R-:W-:Y:S02]  /*30a20*/  FMUL R13, R28, R13 ;  /* 0x0000000d1c0d7220 */ /* 0x000fe40000400000 */
[C---:B------:R-:W-:Y:S02]  /*30a30*/  FMUL R14, R29.reuse, R3 ;  /* 0x000000031d0e7220 */ /* 0x040fe40000400000 */
[----:B------:R-:W-:Y:S01]  /*30a40*/  FMUL R15, R29, R15 ;  /* 0x0000000f1d0f7220 */ /* 0x000fe20000400000 */
[C---:B--2---:R-:W-:Y:S11]  /*30a50*/  HMMA.16816.F32 R4, R24.reuse, R8, R4 ;  /* 0x000000081804723c */ /* 0x044ff60000001804 */
[----:B------:R-:W-:Y:S11]  /*30a60*/  @!UPT UIADD3 URZ, URZ, URZ, URZ ;  /* 0x0000003f3f3ff290 */ /* 0x000ff6000fffe03f */
[----:B------:R-:W-:Y:S01]  /*30a70*/  @!UPT UIADD3 URZ, URZ, URZ, URZ ;  /* 0x0000003f3f3ff290 */ /* 0x000fe2000fffe03f */
[----:B------:R-:W-:Y:S04]  /*30a80*/  STL.64 [R1+0x260], R4 ;  /* 0x0002600401007387 */ /* 0x000fe80000100a00 */
[----:B------:R-:W-:Y:S04]  /*30a90*/  STL.64 [R1+0x268], R6 ;  /* 0x0002680601007387 */ /* 0x000fe80000100a00 */
[----:B------:R-:W0:Y:S01]  /*30aa0*/  LDSM.16.M88.4 R4, [R23+0x1b000] ;  /* 0x01b000001704783b */ /* 0x000e220000000200 */
[----:B------:R-:W-:Y:S01]  /*30ab0*/  HMMA.16816.F32 R12, R24, R20, R12 ;  /* 0x00000014180c723c */ /* 0x000fe2000000180c */
[----:B------:R-:W-:-:S02]  /*30ac0*/  IMAD.MOV.U32 R3, RZ, RZ, R9 ;  /* 0x000000ffff037224 */ /* 0x000fc400078e0009 */
[C---:B------:R-:W-:Y:S02]  /*30ad0*/  FMUL R8, R28.reuse, R22 ;  /* 0x000000161c087220 */ /* 0x040fe40000400000 */
[----:B------:R-:W-:Y:S01]  /*30ae0*/  FMUL R9, R28, R19 ;  /* 0x000000131c097220 */ /* 0x000fe20000400000 */
[----:B------:R-:W-:Y:S01]  /*30af0*/  MOV R19, R20 ;  /* 0x0000001400137202 */ /* 0x000fe20000000f00 */
[C---:B-1----:R-:W-:Y:S01]  /*30b00*/  FMUL R10, R29.reuse, R18 ;  /* 0x000000121d0a7220 */ /* 0x042fe20000400000 */
[----:B------:R-:W-:Y:S01]  /*30b10*/  MOV R18, R21 ;  /* 0x0000001500127202 */ /* 0x000fe20000000f00 */
[----:B0-----:R-:W-:Y:S04]  /*30b20*/  STL.64 [R1+0x2848], R6 ;  /* 0x0028480601007387 */ /* 0x001fe80000100a00 */
[----:B------:R0:W-:Y:S04]  /*30b30*/  STL.64 [R1+0x2840], R4 ;  /* 0x0028400401007387 */ /* 0x0001e80000100a00 */
[----:B0-----:R-:W2:Y:S04]  /*30b40*/  LDL R4, [R1+0x70] ;  /* 0x0000700001047983 */ /* 0x001ea80000100800 */
[----:B------:R-:W2:Y:S04]  /*30b50*/  LDL R5, [R1+0x74] ;  /* 0x0000740001057983 */ /* 0x000ea80000100800 */
[----:B------:R-:W3:Y:S04]  /*30b60*/  LDL.LU R6, [R1+0x6fc] ;  /* 0x0006fc0001067983 */ /* 0x000ee80000300800 */
[----:B------:R-:W-:Y:S04]  /*30b70*/  STL.64 [R1+0x2e0], R12 ;  /* 0x0002e00c01007387 */ /* 0x000fe80000100a00 */
[----:B------:R0:W-:Y:S04]  /*30b80*/  STL.64 [R1+0x2e8], R14 ;  /* 0x0002e80e01007387 */ /* 0x0001e80000100a00 */
[----:B------:R-:W4:Y:S04]  /*30b90*/  LDL.LU R23, [R1+0x2874] ;  /* 0x0028740001177983 */ /* 0x000f280000300800 */
[----:B0-----:R-:W2:Y:S04]  /*30ba0*/  LDL.LU R14, [R1+0x700] ;  /* 0x00070000010e7983 */ /* 0x001ea80000300800 */
[----:B------:R-:W2:Y:S04]  /*30bb0*/  LDL.LU R22, [R1+0x704] ;  /* 0x0007040001167983 */ /* 0x000ea80000300800 */
[----:B------:R-:W2:Y:S04]  /*30bc0*/  LDL.LU R21, [R1+0x708] ;  /* 0x0007080001157983 */ /* 0x000ea80000300800 */
[----:B------:R-:W2:Y:S04]  /*30bd0*/  LDL.LU R15, [R1+0x70c] ;  /* 0x00070c00010f7983 */ /* 0x000ea80000300800 */
[----:B------:R-:W2:Y:S04]  /*30be0*/  LDL.LU R20, [R1+0x714] ;  /* 0x0007140001147983 */ /* 0x000ea80000300800 */
[----:B------:R-:W2:Y:S04]  /*30bf0*/  LDL.LU R7, [R1+0x718] ;  /* 0x0007180001077983 */ /* 0x000ea80000300800 */
[----:B------:R0:W-:Y:S04]  /*30c00*/  STL.64 [R1+0x2860], R18 ;  /* 0x0028601201007387 */ /* 0x0001e80000100a00 */
[----:B0-----:R-:W2:Y:S04]  /*30c10*/  LDL.LU R19, [R1+0x710] ;  /* 0x0007100001137983 */ /* 0x001ea80000300800 */
[----:B------:R0:W-:Y:S04]  /*30c20*/  STL.64 [R1+0x2858], R16 ;  /* 0x0028581001007387 */ /* 0x0001e80000100a00 */
[----:B0-----:R-:W3:Y:S04]  /*30c30*/  LDL.LU.64 R16, [R1+0x80] ;  /* 0x0000800001107983 */ /* 0x001ee80000300a00 */
[----:B--2---:R-:W-:Y:S04]  /*30c40*/  STL [R1+0x2870], R19 ;  /* 0x0028701301007387 */ /* 0x004fe80000100800 */
[----:B---3--:R0:W-:Y:S04]  /*30c50*/  STL.64 [R1+0x2868], R16 ;  /* 0x0028681001007387 */ /* 0x0081e80000100a00 */
[----:B0-----:R-:W2:Y:S01]  /*30c60*/  LDL.LU.64 R16, [R1+0x90] ;  /* 0x0000900001107983 */ /* 0x001ea20000300a00 */
[----:B------:R-:W-:-:S02]  /*30c70*/  FMUL R11, R29, R6 ;  /* 0x000000061d0b7220 */ /* 0x000fc40000400000 */
[C---:B------:R-:W-:Y:S01]  /*30c80*/  FMUL R12, R28.reuse, R14 ;  /* 0x0000000e1c0c7220 */ /* 0x040fe20000400000 */
[----:B------:R-:W3:Y:S01]  /*30c90*/  LDL.LU R6, [R1+0x71c] ;  /* 0x00071c0001067983 */ /* 0x000ee20000300800 */
[----:B------:R-:W-:Y:S02]  /*30ca0*/  FMUL R13, R28, R22 ;  /* 0x000000161c0d7220 */ /* 0x000fe40000400000 */
[C---:B------:R-:W-:Y:S01]  /*30cb0*/  FMUL R14, R29.reuse, R21 ;  /* 0x000000151d0e7220 */ /* 0x040fe20000400000 */
[----:B--2---:R-:W-:Y:S01]  /*30cc0*/  HMMA.16816.F32 R8, R24, R16, R8 ;  /* 0x000000101808723c */ /* 0x004fe20000001808 */
[----:B------:R-:W-:Y:S01]  /*30cd0*/  IMAD.MOV.U32 R22, RZ, RZ, R16 ;  /* 0x000000ffff167224 */ /* 0x000fe200078e0010 */
[----:B------:R-:W-:Y:S11]  /*30ce0*/  MOV R21, R17 ;  /* 0x0000001100157202 */ /* 0x000ff60000000f00 */
[----:B------:R-:W-:Y:S10]  /*30cf0*/  @!UPT UIADD3 URZ, URZ, URZ, URZ ;  /* 0x0000003f3f3ff290 */ /* 0x000ff4000fffe03f */
[----:B------:R0:W-:Y:S04]  /*30d00*/  STL.64 [R1+0x2d0], R8 ;  /* 0x0002d00801007387 */ /* 0x0001e80000100a00 */
[----:B------:R1:W-:Y:S04]  /*30d10*/  STL.64 [R1+0x2d8], R10 ;  /* 0x0002d80a01007387 */ /* 0x0003e80000100a00 */
[----:B------:R-:W2:Y:S04]  /*30d20*/  LDL.LU R19, [R1+0x2870] ;  /* 0x0028700001137983 */ /* 0x000ea80000300800 */
[----:B------:R-:W2:Y:S01]  /*30d30*/  LDL.LU.64 R16, [R1+0x2868] ;  /* 0x0028680001107983 */ /* 0x000ea20000300a00 */
[----:B------:R-:W-:-:S02]  /*30d40*/  FMUL R15, R29, R15 ;  /* 0x0000000f1d0f7220 */ /* 0x000fc40000400000 */
[C---:B0-----:R-:W-:Y:S02]  /*30d50*/  FMUL R9, R28.reuse, R20 ;  /* 0x000000141c097220 */ /* 0x041fe40000400000 */
[C---:B-1----:R-:W-:Y:S02]  /*30d60*/  FMUL R10, R29.reuse, R7 ;  /* 0x000000071d0a7220 */ /* 0x042fe40000400000 */
[----:B---3--:R-:W-:Y:S01]  /*30d70*/  FMUL R11, R29, R6 ;  /* 0x000000061d0b7220 */ /* 0x008fe20000400000 */
[----:B--2---:R-:W-:Y:S01]  /*30d80*/  HMMA.16816.F32 R12, R24, R16, R12 ;  /* 0x00000010180c723c */ /* 0x004fe2000000180c */
[----:B------:R-:W-:-:S07]  /*30d90*/  FMUL R8, R28, R19 ;  /* 0x000000131c087220 */ /* 0x000fce0000400000 */
[----:B------:R-:W-:Y:S01]  /*30da0*/  HMMA.16816.F32 R24, R24, R4, R8 ;  /* 0x000000041818723c */ /* 0x000fe20000001808 */
[----:B------:R-:W-:Y:S01]  /*30db0*/  MOV R28, R16 ;  /* 0x00000010001c7202 */ /* 0x000fe20000000f00 */
[----:B------:R-:W-:Y:S11]  /*30dc0*/  IMAD.MOV.U32 R20, RZ, RZ, R17 ;  /* 0x000000ffff147224 */ /* 0x000ff600078e0011 */
[----:B------:R-:W-:Y:S02]  /*30dd0*/  @!UPT UIADD3 URZ, URZ, URZ, URZ ;  /* 0x0000003f3f3ff290 */ /* 0x000fe4000fffe03f */
[----:B------:R0:W-:Y:S04]  /*30de0*/  STL.64 [R1+0x2c0], R12 ;  /* 0x0002c00c01007387 */ /* 0x0001e80000100a00 */
[----:B------:R1:W-:Y:S04]  /*30df0*/  STL.64 [R1+0x2c8], R14 ;  /* 0x0002c80e01007387 */ /* 0x0003e80000100a00 */
[----:B------:R-:W2:Y:S04]  /*30e00*/  LDL.LU.64 R18, [R1+0x2860] ;  /* 0x0028600001127983 */ /* 0x000ea80000300a00 */
[----:B------:R-:W3:Y:S01]  /*30e10*/  LDL.LU.64 R16, [R1+0x2858] ;  /* 0x0028580001107983 */ /* 0x000ee20000300a00 */
[----:B0-----:R-:W-:-:S03]  /*30e20*/  MOV R12, R2 ;  /* 0x00000002000c7202 */ /* 0x001fc60000000f00 */
[----:B-1----:R-:W2:Y:S01]  /*30e30*/  LDL.LU R15, [R1+0x730] ;  /* 0x00073000010f7983 */ /* 0x002ea20000300800 */
[----:B------:R-:W-:-:S03]  /*30e40*/  MOV R13, R0 ;  /* 0x00000000000d7202 */ /* 0x000fc60000000f00 */
[----:B------:R-:W2:Y:S04]  /*30e50*/  LDL.LU R14, [R1+0x734] ;  /* 0x00073400010e7983 */ /* 0x000ea80000300800 */
[----:B------:R-:W2:Y:S04]  /*30e60*/  LDL.LU R2, [R1+0x738] ;  /* 0x0007380001027983 */ /* 0x000ea80000300800 */
[----:B------:R-:W2:Y:S04]  /*30e70*/  LDL.LU R0, [R1+0x73c] ;  /* 0x00073c0001007983 */ /* 0x000ea80000300800 */
[----:B------:R-:W2:Y:S04]  /*30e80*/  LDL.LU R29, [R1+0x2850] ;  /* 0x00285000011d7983 */ /* 0x000ea80000300800 */
[----:B------:R-:W2:Y:S04]  /*30e90*/  LDL.LU.64 R6, [R1+0x2848] ;  /* 0x0028480001067983 */ /* 0x000ea80000300a00 */
[----:B------:R-:W2:Y:S04]  /*30ea0*/  LDL.LU.64 R4, [R1+0x2840] ;  /* 0x0028400001047983 */ /* 0x000ea80000300a00 */
[----:B------:R-:W4:Y:S04]  /*30eb0*/  LDL.LU R8, [R1+0x720] ;  /* 0x0007200001087983 */ /* 0x000f280000300800 */
[----:B------:R-:W2:Y:S04]  /*30ec0*/  LDL.LU R9, [R1+0x724] ;  /* 0x0007240001097983 */ /* 0x000ea80000300800 */
[----:B------:R0:W-:Y:S04]  /*30ed0*/  STL.64 [R1+0x2b0], R24 ;  /* 0x0002b01801007387 */ /* 0x0001e80000100a00 */
[----:B------:R1:W-:Y:S04]  /*30ee0*/  STL.64 [R1+0x2b8], R26 ;  /* 0x0002b81a01007387 */ /* 0x0003e80000100a00 */
[----:B------:R-:W3:Y:S04]  /*30ef0*/  LDL.LU R10, [R1+0x728] ;  /* 0x00072800010a7983 */ /* 0x000ee80000300800 */
[----:B------:R-:W3:Y:S04]  /*30f00*/  LDL.LU R11, [R1+0x72c] ;  /* 0x00072c00010b7983 */ /* 0x000ee80000300800 */
[----:B0-----:R-:W3:Y:S04]  /*30f10*/  LDL.LU R24, [R1+0xe0] ;  /* 0x0000e00001187983 */ /* 0x001ee80000300800 */
[----:B------:R-:W3:Y:S01]  /*30f20*/  LDL.LU R25, [R1+0xe4] ;  /* 0x0000e40001197983 */ /* 0x000ee20000300800 */
[----:B----4-:R-:W-:-:S02]  /*30f30*/  FMUL R8, R23, R8 ;  /* 0x0000000817087220 */ /* 0x010fc40000400000 */
[----:B--2---:R-:W-:Y:S02]  /*30f40*/  FMUL R9, R23, R9 ;  /* 0x0000000917097220 */ /* 0x004fe40000400000 */
[C---:B---3--:R-:W-:Y:S02]  /*30f50*/  FMUL R10, R29.reuse, R10 ;  /* 0x0000000a1d0a7220 */ /* 0x048fe40000400000 */
[----:B------:R-:W-:-:S07]  /*30f60*/  FMUL R11, R29, R11 ;  /* 0x0000000b1d0b7220 */ /* 0x000fce0000400000 */
[----:B------:R-:W-:Y:S11]  /*30f70*/  HMMA.16816.F32 R8, R4, R24, R8 ;  /* 0x000000180408723c */ /* 0x000ff60000001808 */
[----:B------:R-:W-:Y:S11]  /*30f80*/  @!UPT UIADD3 URZ, URZ, URZ, URZ ;  /* 0x0000003f3f3ff290 */ /* 0x000ff6000fffe03f */
[----:B------:R-:W-:Y:S01]  /*30f90*/  @!UPT UIADD3 URZ, URZ, URZ, URZ ;  /* 0x0000003f3f3ff290 */ /* 0x000fe2000fffe03f */
[----:B------:R0:W-:Y:S04]  /*30fa0*/  STL.64 [R1+0x2a0], R8 ;  /* 0x0002a00801007387 */ /* 0x0001e80000100a00 */
[----:B------:R2:W-:Y:S04]  /*30fb0*/  STL.64 [R1+0x2a8], R10 ;  /* 0x0002a80a01007387 */ /* 0x0005e80000100a00 */
[----:B-1----:R-:W3:Y:S04]  /*30fc0*/  LDL R26, [R1+0x88] ;  /* 0x00008800011a7983 */ /* 0x002ee80000100800 */
[----:B------:R-:W3:Y:S01]  /*30fd0*/  LDL R27, [R1+0x8c] ;  /* 0x00008c00011b7983 */ /* 0x000ee20000100800 */
[----:B0-----:R-:W-:-:S02]  /*30fe0*/  FMUL R8, R23, R15 ;  /* 0x0000000f17087220 */ /* 0x001fc40000400000 */
[----:B------:R-:W-:Y:S02]  /*30ff0*/  FMUL R9, R23, R14 ;  /* 0x0000000e17097220 */ /* 0x000fe40000400000 */
[C---:B--2---:R-:W-:Y:S02]  /*31000*/  FMUL R10, R29.reuse, R2 ;  /* 0x000000021d0a7220 */ /* 0x044fe40000400000 */
[----:B------:R-:W-:-:S07]  /*31010*/  FMUL R11, R29, R0 ;  /* 0x000000001d0b7220 */ /* 0x000fce0000400000 */
[----:B------:R-:W-:Y:S01]  /*31020*/  HMMA.16816.F32 R12, R4, R12, R8 ;  /* 0x0000000c040c723c */ /* 0x000fe20000001808 */
[----:B------:R-:W-:Y:S01]  /*31030*/  IMAD.MOV.U32 R24, RZ, RZ, R28 ;  /* 0x000000ffff187224 */ /* 0x000fe200078e001c */
[----:B------:R-:W-:Y:S01]  /*31040*/  MOV R25, R20 ;  /* 0x0000001400197202 */ /* 0x000fe20000000f00 */
[----:B---3--:R-:W-:Y:S04]  /*31050*/  STL.64 [R1+0x2818], R26 ;  /* 0x0028181a01007387 */ /* 0x008fe80000100a00 */
[----:B------:R0:W-:Y:S04]  /*31060*/  STL.64 [R1+0x2810], R24 ;  /* 0x0028101801007387 */ /* 0x0001e80000100a00 */
[----:B------:R-:W2:Y:S11]  /*31070*/  LDL R20, [R1+0x10e8] ;  /* 0x0010e80001147983 */ /* 0x000eb60000100800 */
[----:B------:R-:W-:Y:S01]  /*31080*/  @!UPT UIADD3 URZ, URZ, URZ, URZ ;  /* 0x0000003f3f3ff290 */ /* 0x000fe2000fffe03f */
[----:B------:R-:W-:Y:S01]  /*31090*/  STL.64 [R1+0x290], R12 ;  /* 0x0002900c01007387 */ /* 0x000fe20000100a00 */
[----:B0-----:R-:W-:-:S03]  /*310a0*/  MOV R24, R22 ;  /* 0x0000001600187202 */ /* 0x001fc60000000f00 */
[----:B------:R-:W3:Y:S01]  /*310b0*/  LDL.LU R8, [R1+0x740] ;  /* 0x0007400001087983 */ /* 0x000ee20000300800 */
[----:B------:R-:W-:-:S05]  /*310c0*/  MOV R25, R21 ;  /* 0x0000001500197202 */ /* 0x000fca0000000f00 */
[----:B------:R0:W-:Y:S04]  /*310d0*/  STL.64 [R1+0x2820], R24 ;  /* 0x0028201801007387 */ /* 0x0001e80000100a00 */
[----:B------:R-:W4:Y:S04]  /*310e0*/  LDL.LU R9, [R1+0x744] ;  /* 0x0007440001097983 */ /* 0x000f280000300800 */
[----:B------:R-:W2:Y:S04]  /*310f0*/  LDL.LU R10, [R1+0x748] ;  /* 0x00074800010a7983 */ /* 0x000ea80000300800 */
[----:B------:R-:W2:Y:S01]  /*31100*/  LDL.LU R11, [R1+0x74c] ;  /* 0x00074c00010b7983 */ /* 0x000ea20000300800 */
[----:B0-----:R-:W-:Y:S01]  /*31110*/  IMAD.MOV.U32 R24, RZ, RZ, R19 ;  /* 0x000000ffff187224 */ /* 0x001fe200078e0013 */
[----:B------:R-:W-:-:S02]  /*31120*/  MOV R25, R18 ;  /* 0x0000001200197202 */ /* 0x000fc40000000f00 */
[----:B------:R-:W2:Y:S04]  /*31130*/  LDL.LU R22, [R1+0x750] ;  /* 0x0007500001167983 */ /* 0x000ea80000300800 */
[----:B------:R-:W2:Y:S04]  /*31140*/  LDL.LU R21, [R1+0x754] ;  /* 0x0007540001157983 */ /* 0x000ea80000300800 */
[----:B------:R-:W2:Y:S04]  /*31150*/  LDL.LU R19, [R1+0x758] ;  /* 0x0007580001137983 */ /* 0x000ea80000300800 */
[----:B------:R-:W2:Y:S01]  /*31160*/  LDL.LU R18, [R1+0x75c] ;  /* 0x00075c0001127983 */ /* 0x000ea20000300800 */
[----:B------:R-:W-:Y:S01]  /*31170*/  IMAD.MOV.U32 R0, RZ, RZ, R15 ;  /* 0x000000ffff007224 */ /* 0x000fe200078e000f */
[----:B------:R-:W-:-:S02]  /*31180*/  MOV R2, R14 ;  /* 0x0000000e00027202 */ /* 0x000fc40000000f00 */
[----:B--2---:R-:W-:Y:S04]  /*31190*/  STL.64 [R1+0x2830], R18 ;  /* 0x0028301201007387 */ /* 0x004fe80000100a00 */
[----:B------:R0:W-:Y:S04]  /*311a0*/  STL.64 [R1+0x2828], R24 ;  /* 0x0028281801007387 */ /* 0x0001e80000100a00 */
[----:B0-----:R-:W2:Y:S01]  /*311b0*/  LDL.LU R24, [R1+0xb0] ;  /* 0x0000b00001187983 */ /* 0x001ea20000300800 */
[----:B------:R-:W-:-:S03]  /*311c0*/  MOV R25, R3 ;  /* 0x0000000300197202 */ /* 0x000fc60000000f00 */
[----:B------:R-:W2:Y:S04]  /*311d0*/  LDL.LU R3, [R1+0x2838] ;  /* 0x0028380001037983 */ /* 0x000ea80000300800 */
[----:B------:R-:W2:Y:S04]  /*311e0*/  LDL.LU R15, [R1+0x760] ;  /* 0x00076000010f7983 */ /* 0x000ea80000300800 */
[----:B------:R-:W2:Y:S04]  /*311f0*/  LDL.LU R14, [R1+0x764] ;  /* 0x00076400010e7983 */ /* 0x000ea80000300800 */
[----:B------:R-:W2:Y:S04]  /*31200*/  LDL.LU R13, [R1+0x768] ;  /* 0x00076800010d7983 */ /* 0x000ea80000300800 */
[----:B------:R-:W2:Y:S04]  /*31210*/  LDL.LU R12, [R1+0x76c] ;  /* 0x00076c00010c7983 */ /* 0x000ea80000300800 */
[----:B------:R-:W2:Y:S01]  /*31220*/  LDL.LU.64 R18, [R1+0x2830] ;  /* 0x0028300001127983 */ /* 0x000ea20000300a00 */
[----:B---3--:R-:W-:-:S02]  /*31230*/  FMUL R8, R23, R8 ;  /* 0x0000000817087220 */ /* 0x008fc40000400000 */
[----:B----4-:R-:W-:Y:S02]  /*31240*/  FMUL R9, R23, R9 ;  /* 0x0000000917097220 */ /* 0x010fe40000400000 */
[C---:B------:R-:W-:Y:S02]  /*31250*/  FMUL R10, R29.reuse, R10 ;  /* 0x0000000a1d0a7220 */ /* 0x040fe40000400000 */
[----:B------:R-:W-:-:S07]  /*31260*/  FMUL R11, R29, R11 ;  /* 0x0000000b1d0b7220 */ /* 0x000fce0000400000 */
[----:B------:R-:W-:Y:S01]  /*31270*/  HMMA.16816.F32 R8, R4, R16, R8 ;  /* 0x000000100408723c */ /* 0x000fe20000001808 */
[----:B------:R-:W3:Y:S04]  /*31280*/  LDL.LU R16, [R1+0x770] ;  /* 0x0007700001107983 */ /* 0x000ee80000300800 */
[----:B------:R-:W4:Y:S11]  /*31290*/  LDL.LU R17, [R1+0x774] ;  /* 0x0007740001117983 */ /* 0x000f360000300800 */
[----:B------:R-:W-:Y:S07]  /*312a0*/  @!UPT UIADD3 URZ, URZ, URZ, URZ ;  /* 0x0000003f3f3ff290 */ /* 0x000fee000fffe03f */
[----:B------:R0:W-:Y:S04]  /*312b0*/  STL.64 [R1+0x280], R8 ;  /* 0x0002800801007387 */ /* 0x0001e80000100a00 */
[----:B------:R2:W-:Y:S01]  /*312c0*/  STL.64 [R1+0x288], R10 ;  /* 0x0002880a01007387 */ /* 0x0005e20000100a00 */
[C---:B0-----:R-:W-:Y:S02]  /*312d0*/  FMUL R8, R23.reuse, R22 ;  /* 0x0000001617087220 */ /* 0x041fe40000400000 */
[----:B------:R-:W-:Y:S02]  /*312e0*/  FMUL R9, R23, R21 ;  /* 0x0000001517097220 */ /* 0x000fe40000400000 */
[C---:B--2---:R-:W-:Y:S02]  /*312f0*/  FMUL R10, R29.reuse, R19 ;  /* 0x000000131d0a7220 */ /* 0x044fe40000400000 */
[----:B------:R-:W-:-:S07]  /*31300*/  FMUL R11, R29, R18 ;  /* 0x000000121d0b7220 */ /* 0x000fce0000400000 */
[----:B------:R-:W-:Y:S01]  /*31310*/  HMMA.16816.F32 R8, R4, R24, R8 ;  /* 0x000000180408723c */ /* 0x000fe20000001808 */
[----:B------:R-:W2:Y:S04]  /*31320*/  LDL.LU.64 R24, [R1+0x2828] ;  /* 0x0028280001187983 */ /* 0x000ea80000300a00 */
[----:B------:R-:W4:Y:S04]  /*31330*/  LDL.LU R18, [R1+0x778] ;  /* 0x0007780001127983 */ /* 0x000f280000300800 */
[----:B------:R-:W4:Y:S11]  /*31340*/  LDL.LU R19, [R1+0x77c] ;  /* 0x00077c0001137983 */ /* 0x000f360000300800 */
[----:B------:R-:W-:Y:S03]  /*31350*/  @!UPT UIADD3 URZ, URZ, URZ, URZ ;  /* 0x0000003f3f3ff290 */ /* 0x000fe6000fffe03f */
[----:B------:R0:W-:Y:S04]  /*31360*/  STL.64 [R1+0x270], R8 ;  /* 0x0002700801007387 */ /* 0x0001e80000100a00 */
[----:B------:R1:W-:Y:S01]  /*31370*/  STL.64 [R1+0x278], R10 ;  /* 0x0002780a01007387 */ /* 0x0003e20000100a00 */
[C---:B0-----:R-:W-:Y:S02]  /*31380*/  FMUL R8, R23.reuse, R15 ;  /* 0x0000000f17087220 */ /* 0x041fe40000400000 */
[----:B------:R-:W-:Y:S02]  /*31390*/  FMUL R9, R23, R14 ;  /* 0x0000000e17097220 */ /* 0x000fe40000400000 */
[C---:B-1----:R-:W-:Y:S02]  /*313a0*/  FMUL R10, R29.reuse, R13 ;  /* 0x0000000d1d0a7220 */ /* 0x042fe40000400000 */
[----:B------:R-:W-:-:S02]  /*313b0*/  FMUL R11, R29, R12 ;  /* 0x0000000c1d0b7220 */ /* 0x000fc40000400000 */
[C---:B---3--:R-:W-:Y:S01]  /*313c0*/  FMUL R16, R23.reuse, R16 ;  /* 0x0000001017107220 */ /* 0x048fe20000400000 */
[----:B------:R-:W-:Y:S04]  /*313d0*/  LDSM.16.M88.4 R12, [R20+0x18000] ;  /* 0x01800000140c783b */ /* 0x000fe80000000200 */
[----:B--2---:R-:W-:Y:S01]  /*313e0*/  HMMA.16816.F32 R8, R4, R24, R8 ;  /* 0x000000180408723c */ /* 0x004fe20000001808 */
[----:B------:R-:W2:Y:S04]  /*313f0*/  LDL.LU.64 R24, [R1+0x2820] ;  /* 0x0028200001187983 */ /* 0x000ea80000300a00 */
[----:B------:R-:W3:Y:S04]  /*31400*/  LDL.LU R28, [R1+0x794] ;  /* 0x00079400011c7983 */ /* 0x000ee80000300800 */
[----:B------:R-:W3:Y:S11]  /*31410*/  LDL.LU R22, [R1+0x798] ;  /* 0x0007980001167983 */ /* 0x000ef60000300800 */
[----:B------:R-:W-:Y:S03]  /*31420*/  @!UPT UIADD3 URZ, URZ, URZ, URZ ;  /* 0x0000003f3f3ff290 */ /* 0x000fe6000fffe03f */
[----:B------:R-:W-:Y:S04]  /*31430*/  STL.64 [R1+0x250], R8 ;  /* 0x0002500801007387 */ /* 0x000fe80000100a00 */
[----:B------:R-:W-:Y:S04]  /*31440*/  STL.64 [R1+0x258], R10 ;  /* 0x0002580a01007387 */ /* 0x000fe80000100a00 */
[----:B------:R-:W0:Y:S01]  /*31450*/  LDSM.16.M88.4 R8, [R20+0x19000] ;  /* 0x019000001408783b */ /* 0x000e220000000200 */
[----:B----4-:R-:W-:Y:S02]  /*31460*/  FMUL R17, R23, R17 ;  /* 0x0000001117117220 */ /* 0x010fe40000400000 */
[C---:B------:R-:W-:Y:S01]  /*31470*/  FMUL R18, R29.reuse, R18 ;  /* 0x000000121d127220 */ /* 0x040fe20000400000 */
[----:B------:R-:W4:Y:S01]  /*31480*/  LDL.LU R21, [R1+0x79c] ;  /* 0x00079c0001157983 */ /* 0x000f220000300800 */
[----:B------:R-:W-:-:S03]  /*31490*/  FMUL R19, R29, R19 ;  /* 0x000000131d137220 */ /* 0x000fc60000400000 */
[----:B0-----:R-:W-:Y:S04]  /*314a0*/  STL.64 [R1+0x2798], R10 ;  /* 0x0027980a01007387 */ /* 0x001fe80000100a00 */
[----:B------:R0:W-:Y:S04]  /*314b0*/  STL.64 [R1+0x2790], R8 ;  /* 0x0027900801007387 */ /* 0x0001e80000100a00 */
[----:B0-----:R-:W3:Y:S04]  /*314c0*/  LDL.LU.64 R8, [R1+0x70] ;  /* 0x0000700001087983 */ /* 0x001ee80000300a00 */
[----:B------:R-:W3:Y:S04]  /*314d0*/  LDL.LU.64 R10, [R1+0x78] ;  /* 0x00007800010a7983 */ /* 0x000ee80000300a00 */
[----:B------:R0:W-:Y:S04]  /*314e0*/  STL [R1+0x2740], R20 ;  /* 0x0027401401007387 */ /* 0x0001e80000100800 */
[----:B0-----:R-:W3:Y:S04]  /*314f0*/  LDL.LU R20, [R1+0x790] ;  /* 0x0007900001147983 */ /* 0x001ee80000300800 */
[----:B------:R-:W3:Y:S01]  /*31500*/  LDL.LU.64 R26, [R1+0x2818] ;  /* 0x00281800011a7983 */ /* 0x000ee20000300a00 */
[----:B--2---:R-:W-:Y:S03]  /*31510*/  HMMA.16816.F32 R16, R4, R24, R16 ;  /* 0x000000180410723c */ /* 0x004fe60000001810 */
[----:B------:R-:W2:Y:S11]  /*31520*/  LDL.LU.64 R24, [R1+0x2810] ;  /* 0x0028100001187983 */ /* 0x000eb60000300a00 */
[----:B------:R-:W-:Y:S09]  /*31530*/  @!UPT UIADD3 URZ, URZ, URZ, URZ ;  /* 0x0000003f3f3ff290 */ /* 0x000ff2000fffe03f */
[----:B------:R0:W-:Y:S04]  /*31540*/  STL.64 [R1+0x1e0], R16 ;  /* 0x0001e01001007387 */ /* 0x0001e80000100a00 */
[----:B------:R1:W-:Y:S04]  /*31550*/  STL.64 [R1+0x1e8], R18 ;  /* 0x0001e81201007387 */ /* 0x0003e80000100a00 */
[----:B0-----:R-:W2:Y:S04]  /*31560*/  LDL.LU R16, [R1+0x780] ;  /* 0x0007800001107983 */ /* 0x001ea80000300800 */
[----:B------:R-:W4:Y:S04]  /*31570*/  LDL.LU R17, [R1+0x784] ;  /* 0x0007840001117983 */ /* 0x000f280000300800 */
[----:B-1----:R-:W4:Y:S04]  /*31580*/  LDL.LU R18, [R1+0x788] ;  /* 0x0007880001127983 */ /* 0x002f280000300800 */
[----:B------:R-:W4:Y:S04]  /*31590*/  LDL.LU R19, [R1+0x78c] ;  /* 0x00078c0001137983 */ /* 0x000f280000300800 */
[----:B---3--:R-:W-:Y:S01]  /*315a0*/  STL.64 [R1+0x27b8], R26 ;  /* 0x0027b81a01007387 */ /* 0x008fe20000100a00 */
[----:B--2---:R-:W-:-:S02]  /*315b0*/  FMUL R16, R23, R16 ;  /* 0x0000001017107220 */ /* 0x004fc40000400000 */
[----:B----4-:R-:W-:Y:S02]  /*315c0*/  FMUL R17, R23, R17 ;  /* 0x0000001117117220 */ /* 0x010fe40000400000 */
[C---:B------:R-:W-:Y:S02]  /*315d0*/  FMUL R18, R29.reuse, R18 ;  /* 0x000000121d127220 */ /* 0x040fe40000400000 */
[----:B------:R-:W-:-:S07]  /*315e0*/  FMUL R19, R29, R19 ;  /* 0x000000131d137220 */ /* 0x000fce0000400000 */
[----:B------:R-:W-:Y:S11]  /*315f0*/  HMMA.16816.F32 R16, R4, R24, R16 ;  /* 0x000000180410723c */ /* 0x000ff60000001810 */
[----:B------:R-:W-:Y:S11]  /*31600*/  @!UPT UIADD3 URZ, URZ, URZ, URZ ;  /* 0x0000003f3f3ff290 */ /* 0x000ff6000fffe03f */
[----:B------:R-:W-:Y:S01]  /*31610*/  @!UPT UIADD3 URZ, URZ, URZ, URZ ;  /* 0x0000003f3f3ff290 */ /* 0x000fe2000fffe03f */
[----:B------:R0:W-:Y:S04]  /*31620*/  STL.64 [R1+0x1c0], R16 ;  /* 0x0001c01001007387 */ /* 0x0001e80000100a00 */
[----:B------:R1:W-:Y:S01]  /*31630*/  STL.64 [R1+0x1c8], R18 ;  /* 0x0001c81201007387 */ /* 0x0003e20000100a00 */
[C---:B0-----:R-:W-:Y:S02]  /*31640*/  FMUL R16, R23.reuse, R20 ;  /* 0x0000001417107220 */ /* 0x041fe40000400000 */
[----:B------:R-:W-:Y:S02]  /*31650*/  FMUL R17, R23, R28 ;  /* 0x0000001c17117220 */ /* 0x000fe40000400000 */
[C---:B-1----:R-:W-:Y:S02]  /*31660*/  FMUL R18, R29.reuse, R22 ;  /* 0x000000161d127220 */ /* 0x042fe40000400000 */
[----:B------:R-:W-:-:S07]  /*31670*/  FMUL R19, R29, R21 ;  /* 0x000000151d137220 */ /* 0x000fce0000400000 */
[----:B------:R-:W-:Y:S01]  /*31680*/  HMMA.16816.F32 R4, R4, R8, R16 ;  /* 0x000000080404723c */ /* 0x000fe20000001810 */
[----:B------:R-:W-:Y:S04]  /*31690*/  STL [R1+0x19a8], R29 ;  /* 0x0019a81d01007387 */ /* 0x000fe80000100800 */
[----:B------:R-:W2:Y:S11]  /*316a0*/  LDL.LU R24, [R1+0x50] ;  /* 0x0000500001187983 */ /* 0x000eb60000300800 */
[----:B------:R-:W-:Y:S07]  /*316b0*/  @!UPT UIADD3 URZ, URZ, URZ, URZ ;  /* 0x0000003f3f3ff290 */ /* 0x000fee000fffe03f */
[----:B------:R-:W-:Y:S04]  /*316c0*/  STL.64 [R1+0x1a0], R4 ;  /* 0x0001a00401007387 */ /* 0x000fe80000100a00 */
[----:B------:R-:W-:Y:S04]  /*316d0*/  STL.64 [R1+0x1a8], R6 ;  /* 0x0001a80601007387 */ /* 0x000fe80000100a00 */
        /* <DEDUP_REMOVED lines=8> */
[----:B------:R-:W3:Y:S04]  /*31760*/  LDL.LU R27, [R1+0x6c] ;  /* 0x00006c00011b7983 */ /* 0x000ee80000300800 */
[----:B---3--:R0:W-:Y:S04]  /*31770*/  STL.64 [R1+0x27f8], R26 ;  /* 0x0027f81a01007387 */ /* 0x0081e80000100a00 */
[----:B--2---:R-:W-:Y:S04]  /*31780*/  STL.64 [R1+0x27f0], R24 ;  /* 0x0027f01801007387 */ /* 0x004fe80000100a00 */
[----:B0-----:R-:W2:Y:S04]  /*31790*/  LDL.64 R26, [R1+0xe8] ;  /* 0x0000e800011a7983 */ /* 0x001ea80000100a00 */
[----:B------:R0:W-:Y:S04]  /*317a0*/  STL.64 [R1+0x27b0], R10 ;  /* 0x0027b00a01007387 */ /* 0x0001e80000100a00 */
[----:B0-----:R-:W3:Y:S04]  /*317b0*/  LDL R10, [R1+0xd8] ;  /* 0x0000d800010a7983 */ /* 0x001ee80000100800 */
[----:B------:R-:W3:Y:S04]  /*317c0*/  LDL R11, [R1+0xdc] ;  /* 0x0000dc00010b7983 */ /* 0x000ee80000100800 */
[----:B---3--:R0:W-:Y:S04]  /*317d0*/  STL.64 [R1+0x2800], R10 ;  /* 0x0028000a01007387 */ /* 0x0081e80000100a00 */
[----:B------:R-:W2:Y:S04]  /*317e0*/  LDL.LU R8, [R1+0xf0] ;  /* 0x0000f00001087983 */ /* 0x000ea80000300800 */
[----:B------:R-:W2:Y:S04]  /*317f0*/  LDL.LU R9, [R1+0xf4] ;  /* 0x0000f40001097983 */ /* 0x000ea80000300800 */
[----:B0-----:R-:W2:Y:S04]  /*31800*/  LDL.LU R10, [R1+0xf8] ;  /* 0x0000f800010a7983 */ /* 0x001ea80000300800 */
[----:B------:R-:W2:Y:S04]  /*31810*/  LDL.LU R11, [R1+0xfc] ;  /* 0x0000fc00010b7983 */ /* 0x000ea80000300800 */
[----:B------:R-:W3:Y:S04]  /*31820*/  LDL R18, [R1+0xa8] ;  /* 0x0000a80001127983 */ /* 0x000ee80000100800 */
[----:B------:R-:W3:Y:S01]  /*31830*/  LDL R19, [R1+0xac] ;  /* 0x0000ac0001137983 */ /* 0x000ee20000100800 */
[----:B------:R-:W-:-:S03]  /*31840*/  IMAD.MOV.U32 R23, RZ, RZ, R3 ;  /* 0x000000ffff177224 */ /* 0x000fc600078e0003 */
[----:B---3--:R0:W-:Y:S04]  /*31850*/  STL.64 [R1+0x27c8], R18 ;  /* 0x0027c81201007387 */ /* 0x0081e80000100a00 */
[----:B------:R-:W3:Y:S04]  /*31860*/  LDL.LU R20, [R1+0x10] ;  /* 0x0000100001147983 */ /* 0x000ee80000300800 */
[----:B------:R-:W3:Y:S04]  /*31870*/  LDL.LU R21, [R1+0x14] ;  /* 0x0000140001157983 */ /* 0x000ee80000300800 */
[----:B------:R-:W4:Y:S04]  /*31880*/  LDL.LU R22, [R1+0x18] ;  /* 0x0000180001167983 */ /* 0x000f280000300800 */
[----:B------:R-:W2:Y:S04]  /*31890*/  LDL.LU R3, [R1+0x2808] ;  /* 0x0028080001037983 */ /* 0x000ea80000300800 */
[----:B------:R-:W2:Y:S04]  /*318a0*/  LDL.LU R16, [R1+0x100] ;  /* 0x0001000001107983 */ /* 0x000ea80000300800 */
[----:B------:R-:W2:Y:S04]  /*318b0*/  LDL.LU R17, [R1+0x104] ;  /* 0x0001040001117983 */ /* 0x000ea80000300800 */
[----:B0-----:R-:W2:Y:S04]  /*318c0*/  LDL.LU R18, [R1+0x108] ;  /* 0x0001080001127983 */ /* 0x001ea80000300800 */
[----:B------:R-:W2:Y:S04]  /*318d0*/  LDL.LU R19, [R1+0x10c] ;  /* 0x00010c0001137983 */ /* 0x000ea80000300800 */
[----:B----4-:R0:W-:Y:S04]  /*318e0*/  STL.64 [R1+0x2750], R22 ;  /* 0x0027501601007387 */ /* 0x0101e80000100a00 */
[----:B---3--:R-:W-:Y:S04]  /*318f0*/  STL.64 [R1+0x2748], R20 ;  /* 0x0027481401007387 */ /* 0x008fe80000100a00 */
[----:B------:R-:W3:Y:S04]  /*31900*/  LDL R6, [R1+0x98] ;  /* 0x0000980001067983 */ /* 0x000ee80000100800 */
[----:B------:R-:W3:Y:S04]  /*31910*/  LDL R7, [R1+0x9c] ;  /* 0x00009c0001077983 */ /* 0x000ee80000100800 */
[----:B0-----:R-:W4:Y:S04]  /*31920*/  LDL R22, [R1+0xc8] ;  /* 0x0000c80001167983 */ /* 0x001f280000100800 */
[----:B------:R-:W4:Y:S01]  /*31930*/  LDL R23, [R1+0xcc] ;  /* 0x0000cc0001177983 */ /* 0x000f220000100800 */
[----:B--2---:R-:W-:Y:S03]  /*31940*/  HMMA.16816.F32 R8, R12, R26, R8 ;  /* 0x0000001a0c08723c */ /* 0x004fe60000001808 */
[----:B---3--:R0:W-:Y:S04]  /*31950*/  STL.64 [R1+0x27c0], R6 ;  /* 0x0027c00601007387 */ /* 0x0081e80000100a00 */
[----:B------:R-:W2:Y:S04]  /*31960*/  LDL.LU R4, [R1+0x110] ;  /* 0x0001100001047983 */ /* 0x000ea80000300800 */
[----:B------:R-:W2:Y:S04]  /*31970*/  LDL.LU R5, [R1+0x114] ;  /* 0x0001140001057983 */ /* 0x000ea80000300800 */
[----:B0-----:R-:W3:Y:S04]  /*31980*/  LDL.LU R6, [R1+0x118] ;  /* 0x0001180001067983 */ /* 0x001ee80000300800 */
[----:B------:R-:W3:Y:S04]  /*31990*/  LDL.LU R7, [R1+0x11c] ;  /* 0x00011c0001077983 */ /* 0x000ee80000300800 */
[----:B---3--:R0:W-:Y:S04]  /*319a0*/  STL.64 [R1+0x27d8], R6 ;  /* 0x0027d80601007387 */ /* 0x0081e80000100a00 */
[----:B--2---:R1:W-:Y:S04]  /*319b0*/  STL.64 [R1+0x27d0], R4 ;  /* 0x0027d00401007387 */ /* 0x0043e80000100a00 */
[----:B0-----:R-:W2:Y:S04]  /*319c0*/  LDL.64 R6, [R1+0xb8] ;  /* 0x0000b80001067983 */ /* 0x001ea80000100a00 */
[----:B------:R-:W-:Y:S01]  /*319d0*/  STL.64 [R1+0x190], R8 ;  /* 0x0001900801007387 */ /* 0x000fe20000100a00 */
[----:B-1----:R-:W-:-:S02]  /*319e0*/  MOV R5, R26 ;  /* 0x0000001a00057202 */ /* 0x002fc40000000f00 */
[----:B------:R-:W-:Y:S01]  /*319f0*/  MOV R4, R27 ;  /* 0x0000001b00047202 */ /* 0x000fe20000000f00 */
[----:B------:R0:W-:Y:S04]  /*31a00*/  STL.64 [R1+0x198], R10 ;  /* 0x0001980a01007387 */ /* 0x0001e80000100a00 */
[----:B0-----:R-:W3:Y:S04]  /*31a10*/  LDL.LU.64 R10, [R1+0x2800] ;  /* 0x00280000010a7983 */ /* 0x001ee80000300a00 */
[----:B------:R-:W3:Y:S04]  /*31a20*/  LDL.LU.64 R26, [R1+0x27f8] ;  /* 0x0027f800011a7983 */ /* 0x000ee80000300a00 */
[----:B------:R-:W3:Y:S02]  /*31a30*/  LDL.LU.64 R24, [R1+0x27f0] ;  /* 0x0027f00001187983 */ /* 0x000ee40000300a00 */
[C---:B---3--:R-:W-:Y:S02]  /*31a40*/  HMMA.16816.F32 R8, R12.reuse, R10, R24 ;  /* 0x0000000a0c08723c */ /* 0x048fe40000001818 */
[----:B------:R-:W3:Y:S04]  /*31a50*/  LDL.LU.64 R26, [R1+0x27e8] ;  /* 0x0027e800011a7983 */ /* 0x000ee80000300a00 */
[----:B------:R-:W3:Y:S11]  /*31a60*/  LDL.LU.64 R24, [R1+0x27e0] ;  /* 0x0027e00001187983 */ /* 0x000ef60000300a00 */
[----:B------:R-:W-:Y:S07]  /*31a70*/  @!UPT UIADD3 URZ, URZ, URZ, URZ ;  /* 0x0000003f3f3ff290 */ /* 0x000fee000fffe03f */
[----:B------:R-:W-:Y:S01]  /*31a80*/  IMAD.MOV.U32 R29, RZ, RZ, R11 ;  /* 0x000000ffff1d7224 */ /* 0x000fe200078e000b */
[----:B------:R-:W-:Y:S04]  /*31a90*/  STL.64 [R1+0x180], R8 ;  /* 0x0001800801007387 */ /* 0x000fe80000100a00 */
[----:B------:R3:W-:Y:S04]  /*31aa0*/  STL [R1+0x188], R10 ;  /* 0x0001880a01007387 */ /* 0x0007e80000100800 */
[----:B------:R-:W-:Y:S04]  /*31ab0*/  STL [R1+0x2658], R29 ;  /* 0x0026581d01007387 */ /* 0x000fe80000100800 */
[----:B----4-:R0:W-:Y:S01]  /*31ac0*/  STL.64 [R1+0x2760], R22 ;  /* 0x0027601601007387 */ /* 0x0101e20000100a00 */
[C---:B---3--:R-:W-:Y:S03]  /*31ad0*/  HMMA.16816.F32 R8, R12.reuse, R22, R24 ;  /* 0x000000160c08723c */ /* 0x048fe60000001818 */
[----:B0-----:R-:W3:Y:S05]  /*31ae0*/  LDL.LU.64 R22, [R1+0xd8] ;  /* 0x0000d80001167983 */ /* 0x001eea0000300a00 */
[----:B--2---:R-:W-:Y:S01]  /*31af0*/  HMMA.16816.F32 R16, R12, R6, R16 ;  /* 0x000000060c10723c */ /* 0x004fe20000001810 */
[----:B------:R-:W-:Y:S01]  /*31b00*/  IMAD.MOV.U32 R21, RZ, RZ, R6 ;  /* 0x000000ffff157224 */ /* 0x000fe200078e0006 */
[----:B------:R-:W-:Y:S11]  /*31b10*/  MOV R20, R7 ;  /* 0x0000000700147202 */ /* 0x000ff60000000f00 */
[----:B------:R-:W-:Y:S02]  /*31b20*/  @!UPT UIADD3 URZ, URZ, URZ, URZ ;  /* 0x0000003f3f3ff290 */ /* 0x000fe4000fffe03f */
[----:B------:R0:W-:Y:S04]  /*31b30*/  STL.64 [R1+0x170], R8 ;  /* 0x0001700801007387 */ /* 0x0001e80000100a00 */
[----:B------:R1:W-:Y:S05]  /*31b40*/  STL.64 [R1+0x178], R10 ;  /* 0x0001780a01007387 */ /* 0x0003ea0000100a00 */
[----:B------:R-:W-:Y:S01]  /*31b50*/  MOV R29, R19 ;  /* 0x00000013001d7202 */ /* 0x000fe20000000f00 */
[----:B---3--:R2:W-:Y:S04]  /*31b60*/  STL.64 [R1+0x2778], R22 ;  /* 0x0027781601007387 */ /* 0x0085e80000100a00 */
[----:B0-----:R-:W3:Y:S04]  /*31b70*/  LDL.LU R8, [R1+0x130] ;  /* 0x0001300001087983 */ /* 0x001ee80000300800 */
[----:B------:R-:W3:Y:S04]  /*31b80*/  LDL.LU R9, [R1+0x134] ;  /* 0x0001340001097983 */ /* 0x000ee80000300800 */
[----:B-1----:R-:W3:Y:S04]  /*31b90*/  LDL.LU R10, [R1+0x138] ;  /* 0x00013800010a7983 */ /* 0x002ee80000300800 */
[----:B------:R-:W3:Y:S04]  /*31ba0*/  LDL.LU R11, [R1+0x13c] ;  /* 0x00013c00010b7983 */ /* 0x000ee80000300800 */
[----:B------:R-:W4:Y:S01]  /*31bb0*/  LDL.LU R24, [R1+0x120] ;  /* 0x0001200001187983 */ /* 0x000f220000300800 */
[----:B--2---:R-:W-:-:S03]  /*31bc0*/  MOV R22, R5 ;  /* 0x0000000500167202 */ /* 0x004fc60000000f00 */
[----:B------:R-:W4:Y:S01]  /*31bd0*/  LDL.LU R25, [R1+0x124] ;  /* 0x0001240001197983 */ /* 0x000f220000300800 */
[----:B------:R-:W-:-:S03]  /*31be0*/  MOV R23, R4 ;  /* 0x0000000400177202 */ /* 0x000fc60000000f00 */
[----:B------:R-:W4:Y:S04]  /*31bf0*/  LDL.LU R26, [R1+0x128] ;  /* 0x00012800011a7983 */ /* 0x000f280000300800 */
[----:B------:R-:W4:Y:S04]  /*31c00*/  LDL.LU R27, [R1+0x12c] ;  /* 0x00012c00011b7983 */ /* 0x000f280000300800 */
[----:B------:R-:W2:Y:S04]  /*31c10*/  LDL.LU.64 R6, [R1+0x27d8] ;  /* 0x0027d80001067983 */ /* 0x000ea80000300a00 */
[----:B------:R-:W2:Y:S04]  /*31c20*/  LDL.LU.64 R4, [R1+0x27d0] ;  /* 0x0027d00001047983 */ /* 0x000ea80000300a00 */
[----:B------:R-:W-:Y:S04]  /*31c30*/  STL.64 [R1+0x160], R16 ;  /* 0x0001601001007387 */ /* 0x000fe80000100a00 */
[----:B------:R0:W-:Y:S04]  /*31c40*/  STL [R1+0x168], R18 ;  /* 0x0001681201007387 */ /* 0x0001e80000100800 */
[----:B0-----:R-:W2:Y:S04]  /*31c50*/  LDL.LU.64 R18, [R1+0x27c8] ;  /* 0x0027c80001127983 */ /* 0x001ea80000300a00 */
[----:B------:R0:W-:Y:S04]  /*31c60*/  STL.64 [R1+0x27a8], R22 ;  /* 0x0027a81601007387 */ /* 0x0001e80000100a00 */
[----:B------:R1:W-:Y:S01]  /*31c70*/  STL.64 [R1+0x27a0], R20 ;  /* 0x0027a01401007387 */ /* 0x0003e20000100a00 */
[----:B0-----:R-:W-:-:S03]  /*31c80*/  IMAD.MOV.U32 R23, RZ, RZ, R3 ;  /* 0x000000ffff177224 */ /* 0x001fc600078e0003 */
[----:B-1----:R-:W3:Y:S04]  /*31c90*/  LDL.LU R20, [R1+0x1b0] ;  /* 0x0001b00001147983 */ /* 0x002ee80000300800 */
[----:B------:R-:W3:Y:S04]  /*31ca0*/  LDL.LU R21, [R1+0x1b4] ;  /* 0x0001b40001157983 */ /* 0x000ee80000300800 */
[----:B------:R-:W3:Y:S04]  /*31cb0*/  LDL.LU R22, [R1+0x1b8] ;  /* 0x0001b80001167983 */ /* 0x000ee80000300800 */
[----:B------:R-:W3:Y:S04]  /*31cc0*/  LDL R3, [R1+0x10e4] ;  /* 0x0010e40001037983 */ /* 0x000ee80000100800 */
[----:B------:R-:W-:Y:S01]  /*31cd0*/  STL [R1+0x265c], R29 ;  /* 0x00265c1d01007387 */ /* 0x000fe20000100800 */
[C---:B--2---:R-:W-:Y:S11]  /*31ce0*/  HMMA.16816.F32 R4, R12.reuse, R18, R4 ;  /* 0x000000120c04723c */ /* 0x044ff60000001804 */
[----:B------:R-:W-:Y:S11]  /*31cf0*/  @!UPT UIADD3 URZ, URZ, URZ, URZ ;  /* 0x0000003f3f3ff290 */ /* 0x000ff6000fffe03f */
[----:B------:R-:W-:Y:S01]  /*31d00*/  @!UPT UIADD3 URZ, URZ, URZ, URZ ;  /* 0x0000003f3f3ff290 */ /* 0x000fe2000fffe03f */
[----:B------:R-:W-:Y:S04]  /*31d10*/  STL.64 [R1+0x150], R4 ;  /* 0x0001500401007387 */ /* 0x000fe80000100a00 */
[----:B------:R0:W-:Y:S04]  /*31d20*/  STL.64 [R1+0x158], R6 ;  /* 0x0001580601007387 */ /* 0x0001e80000100a00 */
[----:B0-----:R-:W4:Y:S04]  /*31d30*/  LDL.LU.64 R6, [R1+0x27c0] ;  /* 0x0027c00001067983 */ /* 0x001f280000300a00 */
[----:B------:R0:W-:Y:S04]  /*31d40*/  STL.64 [R1+0x2758], R18 ;  /* 0x0027581201007387 */ /* 0x0001e80000100a00 */
[----:B------:R-:W2:Y:S04]  /*31d50*/  LDL.LU R16, [R1+0x20] ;  /* 0x0000200001107983 */ /* 0x000ea80000300800 */
[----:B------:R-:W2:Y:S04]  /*31d60*/  LDL.LU R17, [R1+0x24] ;  /* 0x0000240001117983 */ /* 0x000ea80000300800 */
[----:B0-----:R-:W2:Y:S04]  /*31d70*/  LDL.LU R18, [R1+0x28] ;  /* 0x0000280001127983 */ /* 0x001ea80000300800 */
[----:B------:R-:W2:Y:S04]  /*31d80*/  LDL.LU R19, [R1+0x2c] ;  /* 0x00002c0001137983 */ /* 0x000ea80000300800 */
[----:B--2---:R-:W-:Y:S04]  /*31d90*/  STL.64 [R1+0x2770], R18 ;  /* 0x0027701201007387 */ /* 0x004fe80000100a00 */
[----:B------:R0:W-:Y:S04]  /*31da0*/  STL.64 [R1+0x2768], R16 ;  /* 0x0027681001007387 */ /* 0x0001e80000100a00 */
[----:B0-----:R-:W2:Y:S04]  /*31db0*/  LDL.LU R16, [R1+0x30] ;  /* 0x0000300001107983 */ /* 0x001ea80000300800 */
[----:B------:R-:W2:Y:S04]  /*31dc0*/  LDL.LU R17, [R1+0x34] ;  /* 0x0000340001117983 */ /* 0x000ea80000300800 */
[----:B------:R-:W2:Y:S04]  /*31dd0*/  LDL.LU R18, [R1+0x38] ;  /* 0x0000380001127983 */ /* 0x000ea80000300800 */
[----:B------:R-:W2:Y:S01]  /*31de0*/  LDL.LU R19, [R1+0x3c] ;  /* 0x00003c0001137983 */ /* 0x000ea20000300800 */
[C---:B----4-:R-:W-:Y:S03]  /*31df0*/  HMMA.16816.F32 R24, R12.reuse, R6, R24 ;  /* 0x000000060c18723c */ /* 0x050fe60000001818 */
        /* <DEDUP_REMOVED lines=8> */
[----:B0-----:R-:W3:Y:S02]  /*31e80*/  LDL.LU.64 R26, [R1+0x27b8] ;  /* 0x0027b800011a7983 */ /* 0x001ee40000300a00 */
[C---:B---3--:R-:W-:Y:S11]  /*31e90*/  HMMA.16816.F32 R8, R12.reuse, R26, R8 ;  /* 0x0000001a0c08723c */ /* 0x048ff60000001808 */
[----:B------:R-:W-:Y:S11]  /*31ea0*/  @!UPT UIADD3 URZ, URZ, URZ, URZ ;  /* 0x0000003f3f3ff290 */ /* 0x000ff6000fffe03f */
[----:B------:R-:W-:Y:S01]  /*31eb0*/  @!UPT UIADD3 URZ, URZ, URZ, URZ ;  /* 0x0000003f3f3ff290 */ /* 0x000fe2000fffe03f */
[----:B------:R-:W-:Y:S04]  /*31ec0*/  STL.64 [R1+0x130], R8 ;  /* 0x0001300801007387 */ /* 0x000fe80000100a00 */
[----:B------:R0:W-:Y:S04]  /*31ed0*/  STL.64 [R1+0x138], R10 ;  /* 0x0001380a01007387 */ /* 0x0001e80000100a00 */
[----:B0-----:R-:W3:Y:S02]  /*31ee0*/  LDL.LU.64 R10, [R1+0x27b0] ;  /* 0x0027b000010a7983 */ /* 0x001ee40000300a00 */
[----:B---3--:R-:W-:Y:S02]  /*31ef0*/  HMMA.16816.F32 R12, R12, R10, R20 ;  /* 0x0000000a0c0c723c */ /* 0x008fe40000001814 */
[----:B------:R-:W2:Y:S01]  /*31f00*/  LDL.LU.64 R22, [R1+0x27a8] ;  /* 0x0027a80001167983 */ /* 0x000ea20000300a00 */
[----:B------:R-:W-:-:S03]  /*31f10*/  MOV R5, R10 ;  /* 0x0000000a00057202 */ /* 0x000fc60000000f00 */
[----:B------:R-:W3:Y:S01]  /*31f20*/  LDL.LU.64 R20, [R1+0x27a0] ;  /* 0x0027a00001147983 */ /* 0x000ee20000300a00 */
[----:B------:R-:W-:Y:S11]  /*31f30*/  MOV R4, R11 ;  /* 0x0000000b00047202 */ /* 0x000ff60000000f00 */
[----:B------:R-:W-:Y:S05]  /*31f40*/  @!UPT UIADD3 URZ, URZ, URZ, URZ ;  /* 0x0000003f3f3ff290 */ /* 0x000fea000fffe03f */
[----:B------:R-:W-:Y:S04]  /*31f50*/  STL.64 [R1+0x120], R12 ;  /* 0x0001200c01007387 */ /* 0x000fe80000100a00 */
[----:B------:R-:W-:Y:S04]  /*31f60*/  STL.64 [R1+0x128], R14 ;  /* 0x0001280e01007387 */ /* 0x000fe80000100a00 */
[----:B------:R-:W2:Y:S04]  /*31f70*/  LDL.LU.64 R10, [R1+0x2798] ;  /* 0x00279800010a7983 */ /* 0x000ea80000300a00 */
[----:B------:R-:W2:Y:S04]  /*31f80*/  LDL.LU.64 R8, [R1+0x2790] ;  /* 0x0027900001087983 */ /* 0x000ea80000300a00 */
[----:B------:R-:W-:Y:S04]  /*31f90*/  STL.64 [R1+0x2738], R6 ;  /* 0x0027380601007387 */ /* 0x000fe80000100a00 */
[----:B------:R0:W-:Y:S04]  /*31fa0*/  STL.64 [R1+0x2730], R4 ;  /* 0x0027300401007387 */ /* 0x0001e80000100a00 */
[----:B0-----:R-:W4:Y:S04]  /*31fb0*/  LDL.LU R4, [R1] ;  /* 0x0000000001047983 */ /* 0x001f280000300800 */
[----:B------:R-:W4:Y:S04]  /*31fc0*/  LDL.LU R5, [R1+0x4] ;  /* 0x0000040001057983 */ /* 0x000f280000300800 */
[----:B------:R-:W4:Y:S04]  /*31fd0*/  LDL.LU R6, [R1+0x8] ;  /* 0x0000080001067983 */ /* 0x000f280000300800 */
[----:B------:R-:W4:Y:S01]  /*31fe0*/  LDL.LU R7, [R1+0xc] ;  /* 0x00000c0001077983 */ /* 0x000f220000300800 */
[----:B---3--:R-:W-:Y:S01]  /*31ff0*/  IMAD.MOV.U32 R14, RZ, RZ, R21 ;  /* 0x000000ffff0e7224 */ /* 0x008fe200078e0015 */
[----:B------:R-:W-:-:S02]  /*32000*/  MOV R15, R20 ;  /* 0x00000014000f7202 */ /* 0x000fc40000000f00 */
[C---:B--2---:R-:W-:Y:S01]  /*32010*/  HMMA.16816.F32 R20, R8.reuse, R22, R16 ;  /* 0x000000160814723c */ /* 0x044fe20000001810 */
[----:B------:R-:W2:Y:S04]  /*32020*/  LDL.LU.64 R18, [R1+0x2788] ;  /* 0x0027880001127983 */ /* 0x000ea80000300a00 */
[----:B------:R-:W2:Y:S11]  /*32030*/  LDL.LU.64 R16, [R1+0x2780] ;  /* 0x0027800001107983 */ /* 0x000eb60000300a00 */
[----:B------:R-:W-:Y:S07]  /*32040*/  @!UPT UIADD3 URZ, URZ, URZ, URZ ;  /* 0x0000003f3f3ff290 */ /* 0x000fee000fffe03f */
[----:B------:R-:W-:Y:S04]  /*32050*/  STL.64 [R1+0x110], R20 ;  /* 0x0001101401007387 */ /* 0x000fe80000100a00 */
[----:B------:R0:W-:Y:S04]  /*32060*/  STL.64 [R1+0x118], R22 ;  /* 0x0001181601007387 */ /* 0x0001e80000100a00 */
[----:B0-----:R-:W2:Y:S02]  /*32070*/  LDL.LU.64 R22, [R1+0x2778] ;  /* 0x0027780001167983 */ /* 0x001ea40000300a00 */
[C---:B--2---:R-:W-:Y:S01]  /*32080*/  HMMA.16816.F32 R16, R8.reuse, R22, R16 ;  /* 0x000000160810723c */ /* 0x044fe20000001810 */
[----:B------:R-:W-:Y:S01]  /*32090*/  MOV R29, R22 ;  /* 0x00000016001d7202 */ /* 0x000fe20000000f00 */
[----:B------:R-:W-:Y:S11]  /*320a0*/  IMAD.MOV.U32 R28, RZ, RZ, R23 ;  /* 0x000000ffff1c7224 */ /* 0x000ff600078e0017 */
[----:B------:R-:W-:Y:S10]  /*320b0*/  @!UPT UIADD3 URZ, URZ, URZ, URZ ;  /* 0x0000003f3f3ff290 */ /* 0x000ff4000fffe03f */
[----:B------:R-:W-:Y:S04]  /*320c0*/  STL.64 [R1+0x100], R16 ;  /* 0x0001001001007387 */ /* 0x000fe80000100a00 */
[----:B------:R0:W-:Y:S04]  /*320d0*/  STL.64 [R1+0x108], R18 ;  /* 0x0001081201007387 */ /* 0x0001e80000100a00 */
[----:B0-----:R-:W2:Y:S04]  /*320e0*/  LDL.LU.64 R18, [R1+0x2770] ;  /* 0x0027700001127983 */ /* 0x001ea80000300a00 */
[----:B------:R-:W2:Y:S04]  /*320f0*/  LDL.LU.64 R16, [R1+0x2768] ;  /* 0x0027680001107983 */ /* 0x000ea80000300a00 */
[----:B------:R-:W2:Y:S04]  /*32100*/  LDL.LU.64 R22, [R1+0x2760] ;  /* 0x0027600001167983 */ /* 0x000ea80000300a00 */
[----:B------:R-:W3:Y:S01]  /*32110*/  LDL R24, [R1+0x10c4] ;  /* 0x0010c40001187983 */ /* 0x000ee20000100800 */
[C---:B--2---:R-:W-:Y:S03]  /*32120*/  HMMA.16816.F32 R20, R8.reuse, R22, R16 ;  /* 0x000000160814723c */ /* 0x044fe60000001810 */
[----:B------:R-:W4:Y:S11]  /*32130*/  LDL.LU.64 R18, [R1+0x2758] ;  /* 0x0027580001127983 */ /* 0x000f360000300a00 */
[----:B------:R-:W-:Y:S09]  /*32140*/  @!UPT UIADD3 URZ, URZ, URZ, URZ ;  /* 0x0000003f3f3ff290 */ /* 0x000ff2000fffe03f */
[----:B------:R-:W-:Y:S04]  /*32150*/  STL.64 [R1+0xf0], R20 ;  /* 0x0000f01401007387 */ /* 0x000fe80000100a00 */
[----:B------:R0:W-:Y:S04]  /*32160*/  STL.64 [R1+0xf8], R22 ;  /* 0x0000f81601007387 */ /* 0x0001e80000100a00 */
[----:B0-----:R-:W2:Y:S04]  /*32170*/  LDL.LU.64 R22, [R1+0x2750] ;  /* 0x0027500001167983 */ /* 0x001ea80000300a00 */
[----:B------:R-:W2:Y:S02]  /*32180*/  LDL.LU.64 R20, [R1+0x2748] ;  /* 0x0027480001147983 */ /* 0x000ea40000300a00 */
[C---:B--2---:R-:W-:Y:S02]  /*32190*/  HMMA.16816.F32 R12, R8.reuse, R14, R20 ;  /* 0x0000000e080c723c */ /* 0x044fe40000001814 */
[----:B------:R-:W2:Y:S11]  /*321a0*/  LDL.LU R20, [R1+0x2740] ;  /* 0x0027400001147983 */ /* 0x000eb60000300800 */
[----:B------:R-:W-:Y:S10]  /*321b0*/  @!UPT UIADD3 URZ, URZ, URZ, URZ ;  /* 0x0000003f3f3ff290 */ /* 0x000ff4000fffe03f */
[----:B------:R-:W-:Y:S04]  /*321c0*/  STL.64 [R1+0x1b0], R12 ;  /* 0x0001b00c01007387 */ /* 0x000fe80000100a00 */
[----:B------:R-:W-:Y:S01]  /*321d0*/  STL.64 [R1+0x1b8], R14 ;  /* 0x0001b80e01007387 */ /* 0x000fe20000100a00 */
[C---:B----4-:R-:W-:Y:S03]  /*321e0*/  HMMA.16816.F32 R16, R8.reuse, R18, R4 ;  /* 0x000000120810723c */ /* 0x050fe60000001804 */
[----:B--2---:R-:W0:Y:S04]  /*321f0*/  LDSM.16.M88.4 R12, [R20+0x1a000] ;  /* 0x01a00000140c783b */ /* 0x004e280000000200 */
[----:B0-----:R-:W-:Y:S04]  /*32200*/  STL.64 [R1+0x2728], R14 ;  /* 0x0027280e01007387 */ /* 0x001fe80000100a00 */
[----:B------:R0:W-:Y:S04]  /*32210*/  STL.64 [R1+0x2720], R12 ;  /* 0x0027200c01007387 */ /* 0x0001e80000100a00 */
[----:B0-----:R-:W2:Y:S04]  /*32220*/  LDL.LU R12, [R1+0x1f0] ;  /* 0x0001f000010c7983 */ /* 0x001ea80000300800 */
[----:B------:R-:W2:Y:S04]  /*32230*/  LDL.LU R13, [R1+0x1f4] ;  /* 0x0001f400010d7983 */ /* 0x000ea80000300800 */
[----:B------:R-:W2:Y:S04]  /*32240*/  LDL.LU R14, [R1+0x1f8] ;  /* 0x0001f800010e7983 */ /* 0x000ea80000300800 */
[----:B------:R-:W2:Y:S04]  /*32250*/  LDL.LU R15, [R1+0x1fc] ;  /* 0x0001fc00010f7983 */ /* 0x000ea80000300800 */
[----:B------:R-:W2:Y:S04]  /*32260*/  LDL.LU.64 R6, [R1+0x2738] ;  /* 0x0027380001067983 */ /* 0x000ea80000300a00 */
[----:B------:R-:W4:Y:S04]  /*32270*/  LDL.LU.64 R4, [R1+0x2730] ;  /* 0x0027300001047983 */ /* 0x000f280000300a00 */
[----:B------:R-:W-:Y:S04]  /*32280*/  STL.64 [R1+0x1d0], R16 ;  /* 0x0001d01001007387 */ /* 0x000fe80000100a00 */
[----:B------:R-:W-:Y:S04]  /*32290*/  STL.64 [R1+0x1d8], R18 ;  /* 0x0001d81201007387 */ /* 0x000fe80000100a00 */
[----:B------:R-:W0:Y:S04]  /*322a0*/  LDSM.16.M88.4 R16, [R20+0x1b000] ;  /* 0x01b000001410783b */ /* 0x000e280000000200 */
[----:B------:R-:W1:Y:S04]  /*322b0*/  LDSM.16.M88.4 R20, [R3+0x18000] ;  /* 0x018000000314783b */ /* 0x000e680000000200 */
[----:B0-----:R-:W-:Y:S04]  /*322c0*/  STL.64 [R1+0x2688], R18 ;  /* 0x0026881201007387 */ /* 0x001fe80000100a00 */
[----:B------:R-:W-:Y:S04]  /*322d0*/  STL.64 [R1+0x2680], R16 ;  /* 0x0026801001007387 */ /* 0x000fe80000100a00 */
[----:B---3--:R-:W0:Y:S04]  /*322e0*/  LDSM.16.M88.4 R16, [R24] ;  /* 0x000000001810783b */ /* 0x008e280000000200 */
[----:B-1----:R4:W-:Y:S04]  /*322f0*/  STL.64 [R1+0x25d0], R22 ;  /* 0x0025d01601007387 */ /* 0x0029e80000100a00 */
[----:B------:R-:W-:Y:S04]  /*32300*/  STL.64 [R1+0x25c8], R20 ;  /* 0x0025c81401007387 */ /* 0x000fe80000100a00 */
[----:B0-----:R-:W-:Y:S04]  /*32310*/  STL.64 [R1+0x20], R16 ;  /* 0x0000201001007387 */ /* 0x001fe80000100a00 */
[----:B------:R-:W-:Y:S04]  /*32320*/  STL.64 [R1+0x28], R18 ;  /* 0x0000281201007387 */ /* 0x000fe80000100a00 */
[----:B------:R-:W0:Y:S01]  /*32330*/  LDSM.16.M88.4 R16, [R24+0x2000] ;  /* 0x002000001810783b */ /* 0x000e220000000200 */
[----:B--2---:R-:W-:Y:S01]  /*32340*/  HMMA.16816.F32 R12, R8, R6, R12 ;  /* 0x00000006080c723c */ /* 0x004fe2000000180c */
[----:B----4-:R-:W-:-:S02]  /*32350*/  MOV R22, R5 ;  /* 0x0000000500167202 */ /* 0x010fc40000000f00 */
[----:B------:R-:W-:Y:S02]  /*32360*/  MOV R23, R4 ;  /* 0x0000000400177202 */ /* 0x000fe40000000f00 */
[----:B------:R-:W1:Y:S11]  /*32370*/  LDSM.16.M88.4 R4, [R24+0x4000] ;  /* 0x004000001804783b */ /* 0x000e760000000200 */
[----:B------:R-:W-:Y:S07]  /*32380*/  @!UPT UIADD3 URZ, URZ, URZ, URZ ;  /* 0x0000003f3f3ff290 */ /* 0x000fee000fffe03f */
[----:B------:R2:W-:Y:S04]  /*32390*/  STL.64 [R1+0x1f0], R12 ;  /* 0x0001f00c01007387 */ /* 0x0005e80000100a00 */
[----:B------:R3:W-:Y:S04]  /*323a0*/  STL.64 [R1+0x1f8], R14 ;  /* 0x0001f80e01007387 */ /* 0x0007e80000100a00 */
[----:B--2---:R-:W2:Y:S04]  /*323b0*/  LDL.LU R12, [R1+0x210] ;  /* 0x00021000010c7983 */ /* 0x004ea80000300800 */
[----:B0-----:R-:W-:Y:S04]  /*323c0*/  STL.64 [R1+0x10], R16 ;  /* 0x0000101001007387 */ /* 0x001fe80000100a00 */
[----:B------:R-:W-:Y:S04]  /*323d0*/  STL.64 [R1+0x18], R18 ;  /* 0x0000181201007387 */ /* 0x000fe80000100a00 */
[----:B------:R-:W-:Y:S04]  /*323e0*/  LDSM.16.M88.4 R16, [R24+0xa000] ;  /* 0x00a000001810783b */ /* 0x000fe80000000200 */
[----:B-1----:R-:W-:Y:S04]  /*323f0*/  STL.64 [R1], R4 ;  /* 0x0000000401007387 */ /* 0x002fe80000100a00 */
[----:B------:R-:W-:Y:S04]  /*32400*/  STL.64 [R1+0x8], R6 ;  /* 0x0000080601007387 */ /* 0x000fe80000100a00 */
[----:B------:R-:W0:Y:S04]  /*32410*/  LDSM.16.M88.4 R4, [R24+0x6000] ;  /* 0x006000001804783b */ /* 0x000e280000000200 */
[----:B------:R-:W2:Y:S04]  /*32420*/  LDL.LU R13, [R1+0x214] ;  /* 0x00021400010d7983 */ /* 0x000ea80000300800 */
[----:B---3--:R-:W2:Y:S04]  /*32430*/  LDL.LU R14, [R1+0x218] ;  /* 0x00021800010e7983 */ /* 0x008ea80000300800 */
[----:B------:R-:W2:Y:S04]  /*32440*/  LDL.LU R15, [R1+0x21c] ;  /* 0x00021c00010f7983 */ /* 0x000ea80000300800 */
[----:B0-----:R-:W-:Y:S04]  /*32450*/  STL.64 [R1+0x2590], R6 ;  /* 0x0025900601007387 */ /* 0x001fe80000100a00 */
[----:B------:R-:W-:Y:S04]  /*32460*/  STL.64 [R1+0x2588], R4 ;  /* 0x0025880401007387 */ /* 0x000fe80000100a00 */
[----:B------:R-:W0:Y:S04]  /*32470*/  LDSM.16.M88.4 R4, [R24+0x8000] ;  /* 0x008000001804783b */ /* 0x000e280000000200 */
[----:B0-----:R-:W-:Y:S04]  /*32480*/  STL.64 [R1+0x60], R4 ;  /* 0x0000600401007387 */ /* 0x001fe80000100a00 */
[----:B------:R-:W-:Y:S04]  /*32490*/  STL.64 [R1+0x68], R6 ;  /* 0x0000680601007387 */ /* 0x000fe80000100a00 */
[----:B------:R-:W0:Y:S04]  /*324a0*/  LDSM.16.M88.4 R4, [R24+0xc000] ;  /* 0x00c000001804783b */ /* 0x000e280000000200 */
[----:B------:R-:W-:Y:S04]  /*324b0*/  STL.64 [R1+0x50], R16 ;  /* 0x0000501001007387 */ /* 0x000fe80000100a00 */
[----:B------:R-:W-:Y:S04]  /*324c0*/  STL.64 [R1+0x58], R18 ;  /* 0x0000581201007387 */ /* 0x000fe80000100a00 */
[----:B------:R-:W1:Y:S04]  /*324d0*/  LDSM.16.M88.4 R16, [R24+0xe000] ;  /* 0x00e000001810783b */ /* 0x000e680000000200 */
[----:B0-----:R0:W-:Y:S04]  /*324e0*/  STL.64 [R1+0x40], R4 ;  /* 0x0000400401007387 */ /* 0x0011e80000100a00 */
[----:B------:R3:W-:Y:S04]  /*324f0*/  STL.64 [R1+0x48], R6 ;  /* 0x0000480601007387 */ /* 0x0007e80000100a00 */
[----:B0-----:R-:W4:Y:S04]  /*32500*/  LDL.LU R4, [R1+0x220] ;  /* 0x0002200001047983 */ /* 0x001f280000300800 */
[----:B-1----:R0:W-:Y:S04]  /*32510*/  STL.64 [R1+0x30], R16 ;  /* 0x0000301001007387 */ /* 0x0021e80000100a00 */
[----:B------:R1:W-:Y:S04]  /*32520*/  STL.64 [R1+0x38], R18 ;  /* 0x0000381201007387 */ /* 0x0003e80000100a00 */
[----:B------:R-:W4:Y:S04]  /*32530*/  LDL.LU R5, [R1+0x224] ;  /* 0x0002240001057983 */ /* 0x000f280000300800 */
[----:B---3--:R-:W4:Y:S04]  /*32540*/  LDL.LU R6, [R1+0x228] ;  /* 0x0002280001067983 */ /* 0x008f280000300800 */
[----:B------:R-:W4:Y:S04]  /*32550*/  LDL.LU R7, [R1+0x22c] ;  /* 0x00022c0001077983 */ /* 0x000f280000300800 */
[----:B0-----:R-:W3:Y:S04]  /*32560*/  LDL.LU R16, [R1+0x260] ;  /* 0x0002600001107983 */ /* 0x001ee80000300800 */
[----:B------:R-:W3:Y:S04]  /*32570*/  LDL.LU R17, [R1+0x264] ;  /* 0x0002640001117983 */ /* 0x000ee80000300800 */
[----:B-1----:R-:W2:Y:S04]  /*32580*/  LDL.LU R18, [R1+0x268] ;  /* 0x0002680001127983 */ /* 0x002ea80000300800 */
[----:B------:R-:W2:Y:S04]  /*32590*/  LDL.LU R19, [R1+0x26c] ;  /* 0x00026c0001137983 */ /* 0x000ea80000300800 */
[----:B--2---:R-:W-:Y:S04]  /*325a0*/  STL.64 [R1+0x26e8], R18 ;  /* 0x0026e81201007387 */ /* 0x004fe80000100a00 */
[----:B---3--:R0:W-:Y:S04]  /*325b0*/  STL.64 [R1+0x26e0], R16 ;  /* 0x0026e01001007387 */ /* 0x0081e80000100a00 */
[----:B0-----:R-:W2:Y:S04]  /*325c0*/  LDL.LU R16, [R1+0x240] ;  /* 0x0002400001107983 */ /* 0x001ea80000300800 */
[----:B------:R-:W2:Y:S04]  /*325d0*/  LDL.LU R17, [R1+0x244] ;  /* 0x0002440001117983 */ /* 0x000ea80000300800 */
[----:B------:R-:W3:Y:S04]  /*325e0*/  LDL.LU R18, [R1+0x248] ;  /* 0x0002480001127983 */ /* 0x000ee80000300800 */
[----:B------:R-:W3:Y:S01]  /*325f0*/  LDL.LU R19, [R1+0x24c] ;  /* 0x00024c0001137983 */ /* 0x000ee20000300800 */
[----:B------:R-:W-:Y:S03]  /*32600*/  HMMA.16816.F32 R24, R8, R26, R12 ;  /* 0x0000001a0818723c */ /* 0x000fe6000000180c */
[----:B---3--:R-:W-:Y:S04]  /*32610*/  STL.64 [R1+0x2700], R18 ;  /* 0x0027001201007387 */ /* 0x008fe80000100a00 */
[----:B--2---:R0:W-:Y:S04]  /*32620*/  STL.64 [R1+0x26f8], R16 ;  /* 0x0026f81001007387 */ /* 0x0041e80000100a00 */
        /* <DEDUP_REMOVED lines=8> */
[----:B------:R-:W2:Y:S04]  /*326b0*/  LDL.LU R18, [R1+0x208] ;  /* 0x0002080001127983 */ /* 0x000ea80000300800 */
[----:B------:R-:W2:Y:S04]  /*326c0*/  LDL.LU R19, [R1+0x20c] ;  /* 0x00020c0001137983 */ /* 0x000ea80000300800 */
[----:B------:R-:W4:Y:S04]  /*326d0*/  LDL.LU.64 R14, [R1+0x2728] ;  /* 0x00272800010e7983 */ /* 0x000f280000300a00 */
[----:B------:R-:W4:Y:S04]  /*326e0*/  LDL.LU.64 R12, [R1+0x2720] ;  /* 0x00272000010c7983 */ /* 0x000f280000300a00 */
[----:B------:R-:W-:Y:S04]  /*326f0*/  STL.64 [R1+0x210], R24 ;  /* 0x0002101801007387 */ /* 0x000fe80000100a00 */
[----:B------:R-:W-:Y:S04]  /*32700*/  STL.64 [R1+0x218], R26 ;  /* 0x0002181a01007387 */ /* 0x000fe80000100a00 */
[----:B------:R-:W0:Y:S04]  /*32710*/  LDSM.16.M88.4 R24, [R3+0x19000] ;  /* 0x019000000318783b */ /* 0x000e280000000200 */
[----:B0-----:R0:W-:Y:S04]  /*32720*/  STL.64 [R1+0x2550], R26 ;  /* 0x0025501a01007387 */ /* 0x0011e80000100a00 */
[----:B------:R-:W-:Y:S01]  /*32730*/  STL.64 [R1+0x2548], R24 ;  /* 0x0025481801007387 */ /* 0x000fe20000100a00 */
[----:B0-----:R-:W-:Y:S01]  /*32740*/  IMAD.MOV.U32 R26, RZ, RZ, R29 ;  /* 0x000000ffff1a7224 */ /* 0x001fe200078e001d */
[----:B------:R-:W-:-:S05]  /*32750*/  MOV R27, R28 ;  /* 0x0000001c001b7202 */ /* 0x000fca0000000f00 */
[----:B------:R0:W-:Y:S04]  /*32760*/  STL.64 [R1+0x2718], R26 ;  /* 0x0027181a01007387 */ /* 0x0001e80000100a00 */
[----:B0-----:R-:W4:Y:S04]  /*32770*/  LDL.LU.64 R26, [R1+0xe8] ;  /* 0x0000e800011a7983 */ /* 0x001f280000300a00 */
[----:B------:R0:W-:Y:S01]  /*32780*/  STL.64 [R1+0x26f0], R22 ;  /* 0x0026f01601007387 */ /* 0x0001e20000100a00 */
[----:B--2---:R-:W-:Y:S03]  /*32790*/  HMMA.16816.F32 R8, R8, R22, R16 ;  /* 0x000000160808723c */ /* 0x004fe60000001810 */
[----:B0-----:R-:W2:Y:S11]  /*327a0*/  LDL.LU.64 R22, [R1+0xc8] ;  /* 0x0000c80001167983 */ /* 0x001eb60000300a00 */
[----:B------:R-:W-:Y:S09]  /*327b0*/  @!UPT UIADD3 URZ, URZ, URZ, URZ ;  /* 0x0000003f3f3ff290 */ /* 0x000ff2000fffe03f */
[----:B------:R-:W-:Y:S04]  /*327c0*/  STL.64 [R1+0x200], R8 ;  /* 0x0002000801007387 */ /* 0x000fe80000100a00 */
[----:B------:R-:W-:Y:S04]  /*327d0*/  STL.64 [R1+0x208], R10 ;  /* 0x0002080a01007387 */ /* 0x000fe80000100a00 */
[----:B------:R-:W0:Y:S01]  /*327e0*/  LDSM.16.M88.4 R8, [R3+0x1a000] ;  /* 0x01a000000308783b */ /* 0x000e220000000200 */
[----:B----4-:R-:W-:Y:S03]  /*327f0*/  HMMA.16816.F32 R16, R12, R26, R4 ;  /* 0x0000001a0c10723c */ /* 0x010fe60000001804 */
[----:B0-----:R-:W-:Y:S04]  /*32800*/  STL [R1+0x24b8], R9 ;  /* 0x0024b80901007387 */ /* 0x001fe80000100800 */
[----:B------:R-:W-:Y:S01]  /*32810*/  STL [R1+0x24b4], R10 ;  /* 0x0024b40a01007387 */ /* 0x000fe20000100800 */
[----:B------:R-:W-:Y:S01]  /*32820*/  MOV R5, R26 ;  /* 0x0000001a00057202 */ /* 0x000fe20000000f00 */
[----:B------:R-:W-:-:S02]  /*32830*/  IMAD.MOV.U32 R4, RZ, RZ, R27 ;  /* 0x000000ffff047224 */ /* 0x000fc400078e001b */
[----:B------:R-:W-:Y:S04]  /*32840*/  STL [R1+0x24b0], R11 ;  /* 0x0024b00b01007387 */ /* 0x000fe80000100800 */
[----:B------:R-:W3:Y:S08]  /*32850*/  LDL.LU.64 R26, [R1+0x2718] ;  /* 0x00271800011a7983 */ /* 0x000ef00000300a00 */
[----:B------:R0:W-:Y:S01]  /*32860*/  STL.64 [R1+0x220], R16 ;  /* 0x0002201001007387 */ /* 0x0001e20000100a00 */
[----:B------:R-:W-:-:S02]  /*32870*/  MOV R28, R18 ;  /* 0x00000012001c7202 */ /* 0x000fc40000000f00 */
[----:B------:R-:W-:Y:S02]  /*32880*/  MOV R3, R19 ;  /* 0x0000001300037202 */ /* 0x000fe40000000f00 */
[----:B------:R-:W3:Y:S04]  /*32890*/  LDL.LU.64 R18, [R1+0x2710] ;  /* 0x0027100001127983 */ /* 0x000ee80000300a00 */
[----:B0-----:R-:W3:Y:S04]  /*328a0*/  LDL.LU.64 R16, [R1+0x2708] ;  /* 0x0027080001107983 */ /* 0x001ee80000300a00 */
[----:B------:R-:W-:Y:S04]  /*328b0*/  STL [R1+0x24d4], R3 ;  /* 0x0024d40301007387 */ /* 0x000fe80000100800 */
[----:B------:R-:W-:Y:S01]  /*328c0*/  STL [R1+0x24d0], R28 ;  /* 0x0024d01c01007387 */ /* 0x000fe20000100800 */
[----:B---3--:R-:W-:Y:S11]  /*328d0*/  HMMA.16816.F32 R16, R12, R26, R16 ;  /* 0x0000001a0c10723c */ /* 0x008ff60000001810 */
[----:B------:R-:W-:Y:S11]  /*328e0*/  @!UPT UIADD3 URZ, URZ, URZ, URZ ;  /* 0x0000003f3f3ff290 */ /* 0x000ff6000fffe03f */
[----:B------:R-:W-:Y:S01]  /*328f0*/  @!UPT UIADD3 URZ, URZ, URZ, URZ ;  /* 0x0000003f3f3ff290 */ /* 0x000fe2000fffe03f */
[----:B------:R-:W-:Y:S04]  /*32900*/  STL.64 [R1+0x230], R16 ;  /* 0x0002301001007387 */ /* 0x000fe80000100a00 */
[----:B------:R0:W-:Y:S04]  /*32910*/  STL.64 [R1+0x238], R18 ;  /* 0x0002381201007387 */ /* 0x0001e80000100a00 */
[----:B0-----:R-:W3:Y:S04]  /*32920*/  LDL.LU.64 R18, [R1+0x2700] ;  /* 0x0027000001127983 */ /* 0x001ee80000300a00 */
[----:B------:R-:W3:Y:S01]  /*32930*/  LDL.LU.64 R16, [R1+0x26f8] ;  /* 0x0026f80001107983 */ /* 0x000ee20000300a00 */
[----:B--2---:R-:W-:Y:S01]  /*32940*/  IMAD.MOV.U32 R7, RZ, RZ, R22 ;  /* 0x000000ffff077224 */ /* 0x004fe200078e0016 */
[----:B------:R-:W-:-:S02]  /*32950*/  MOV R6, R23 ;  /* 0x0000001700067202 */ /* 0x000fc40000000f00 */
[----:B------:R0:W-:Y:S04]  /*32960*/  STL.64 [R1+0x2678], R26 ;  /* 0x0026781a01007387 */ /* 0x0001e80000100a00 */
[----:B0-----:R-:W2:Y:S01]  /*32970*/  LDL.LU.64 R26, [R1+0xb8] ;  /* 0x0000b800011a7983 */ /* 0x001ea20000300a00 */
[C---:B---3--:R-:W-:Y:S03]  /*32980*/  HMMA.16816.F32 R16, R12.reuse, R22, R16 ;  /* 0x000000160c10723c */ /* 0x048fe60000001810 */
[----:B------:R-:W3:Y:S11]  /*32990*/  LDL.LU.64 R22, [R1+0x26f0] ;  /* 0x0026f00001167983 */ /* 0x000ef60000300a00 */
[----:B------:R-:W-:Y:S09]  /*329a0*/  @!UPT UIADD3 URZ, URZ, URZ, URZ ;  /* 0x0000003f3f3ff290 */ /* 0x000ff2000fffe03f */
[----:B------:R0:W-:Y:S01]  /*329b0*/  STL.64 [R1+0x240], R16 ;  /* 0x0002401001007387 */ /* 0x0001e20000100a00 */
[----:B------:R-:W-:Y:S01]  /*329c0*/  MOV R3, R18 ;  /* 0x0000001200037202 */ /* 0x000fe20000000f00 */
[----:B------:R-:W-:Y:S02]  /*329d0*/  IMAD.MOV.U32 R28, RZ, RZ, R19 ;  /* 0x000000ffff1c7224 */ /* 0x000fe400078e0013 */
[----:B------:R-:W2:Y:S04]  /*329e0*/  LDL.LU.64 R18, [R1+0x26e8] ;  /* 0x0026e80001127983 */ /* 0x000ea80000300a00 */
[----:B0-----:R-:W2:Y:S04]  /*329f0*/  LDL.LU.64 R16, [R1+0x26e0] ;  /* 0x0026e00001107983 */ /* 0x001ea80000300a00 */
[----:B------:R-:W-:Y:S04]  /*32a00*/  STL [R1+0x2664], R6 ;  /* 0x0026640601007387 */ /* 0x000fe80000100800 */
[----:B------:R-:W-:Y:S04]  /*32a10*/  STL [R1+0x2660], R7 ;  /* 0x0026600701007387 */ /* 0x000fe80000100800 */
[----:B------:R-:W-:Y:S04]  /*32a20*/  STL [R1+0x24dc], R3 ;  /* 0x0024dc0301007387 */ /* 0x000fe80000100800 */
[----:B------:R-:W-:Y:S01]  /*32a30*/  STL [R1+0x24d8], R28 ;  /* 0x0024d81c01007387 */ /* 0x000fe20000100800 */
[----:B--2---:R-:W-:Y:S11]  /*32a40*/  HMMA.16816.F32 R16, R12, R26, R16 ;  /* 0x0000001a0c10723c */ /* 0x004ff60000001810 */
[----:B------:R-:W-:Y:S11]  /*32a50*/  @!UPT UIADD3 URZ, URZ, URZ, URZ ;  /* 0x0000003f3f3ff290 */ /* 0x000ff6000fffe03f */
[----:B------:R-:W-:Y:S01]  /*32a60*/  @!UPT UIADD3 URZ, URZ, URZ, URZ ;  /* 0x0000003f3f3ff290 */ /* 0x000fe2000fffe03f */
[----:B------:R0:W-:Y:S01]  /*32a70*/  STL [R1+0x26c], R19 ;  /* 0x00026c1301007387 */ /* 0x0001e20000100800 */
[----:B------:R-:W-:Y:S01]  /*32a80*/  IMAD.MOV.U32 R9, RZ, RZ, R16 ;  /* 0x000000ffff097224 */ /* 0x000fe200078e0010 */
[----:B------:R-:W-:Y:S02]  /*32a90*/  MOV R10, R17 ;  /* 0x00000011000a7202 */ /* 0x000fe40000000f00 */
[----:B------:R-:W2:Y:S01]  /*32aa0*/  LDL.LU R16, [R1+0x2b0] ;  /* 0x0002b00001107983 */ /* 0x000ea20000300800 */
[----:B------:R-:W-:-:S03]  /*32ab0*/  MOV R11, R18 ;  /* 0x00000012000b7202 */ /* 0x000fc60000000f00 */
[----:B------:R-:W2:Y:S04]  /*32ac0*/  LDL.LU R17, [R1+0x2b4] ;  /* 0x0002b40001117983 */ /* 0x000ea80000300800 */
[----:B------:R-:W4:Y:S04]  /*32ad0*/  LDL.LU R18, [R1+0x2b8] ;  /* 0x0002b80001127983 */ /* 0x000f280000300800 */
[----:B0-----:R-:W4:Y:S04]  /*32ae0*/  LDL.LU R19, [R1+0x2bc] ;  /* 0x0002bc0001137983 */ /* 0x001f280000300800 */
[----:B----4-:R0:W-:Y:S04]  /*32af0*/  STL.64 [R1+0x2698], R18 ;  /* 0x0026981201007387 */ /* 0x0101e80000100a00 */
[----:B--2---:R1:W-:Y:S04]  /*32b00*/  STL.64 [R1+0x2690], R16 ;  /* 0x0026901001007387 */ /* 0x0043e80000100a00 */
[----:B0-----:R-:W2:Y:S04]  /*32b10*/  LDL.LU.64 R18, [R1+0x88] ;  /* 0x0000880001127983 */ /* 0x001ea80000300a00 */
[----:B--2---:R0:W-:Y:S04]  /*32b20*/  STL.64 [R1+0x26b0], R18 ;  /* 0x0026b01201007387 */ /* 0x0041e80000100a00 */
[----:B-1----:R-:W2:Y:S04]  /*32b30*/  LDL.LU R16, [R1+0x2d0] ;  /* 0x0002d00001107983 */ /* 0x002ea80000300800 */
[----:B------:R-:W2:Y:S04]  /*32b40*/  LDL.LU R17, [R1+0x2d4] ;  /* 0x0002d40001117983 */ /* 0x000ea80000300800 */
[----:B0-----:R-:W4:Y:S04]  /*32b50*/  LDL.LU R18, [R1+0x2d8] ;  /* 0x0002d80001127983 */ /* 0x001f280000300800 */
[----:B------:R-:W4:Y:S01]  /*32b60*/  LDL.LU R19, [R1+0x2dc] ;  /* 0x0002dc0001137983 */ /* 0x000f220000300800 */
[----:B------:R-:W-:-:S02]  /*32b70*/  MOV R21, R26 ;  /* 0x0000001a00157202 */ /* 0x000fc40000000f00 */
[----:B------:R-:W-:Y:S01]  /*32b80*/  MOV R20, R27 ;  /* 0x0000001b00147202 */ /* 0x000fe20000000f00 */
[----:B----4-:R-:W-:Y:S04]  /*32b90*/  STL.64 [R1+0x26d0], R18 ;  /* 0x0026d01201007387 */ /* 0x010fe80000100a00 */
[----:B--2---:R0:W-:Y:S04]  /*32ba0*/  STL.64 [R1+0x26c8], R16 ;  /* 0x0026c81001007387 */ /* 0x0041e80000100a00 */
[----:B0-----:R-:W2:Y:S04]  /*32bb0*/  LDL.LU R16, [R1+0x2e0] ;  /* 0x0002e00001107983 */ /* 0x001ea80000300800 */
[----:B------:R-:W2:Y:S04]  /*32bc0*/  LDL.LU R17, [R1+0x2e4] ;  /* 0x0002e40001117983 */ /* 0x000ea80000300800 */
[----:B------:R-:W2:Y:S04]  /*32bd0*/  LDL.LU R18, [R1+0x2e8] ;  /* 0x0002e80001127983 */ /* 0x000ea80000300800 */
[----:B------:R-:W2:Y:S04]  /*32be0*/  LDL.LU R19, [R1+0x2ec] ;  /* 0x0002ec0001137983 */ /* 0x000ea80000300800 */
[----:B------:R-:W4:Y:S04]  /*32bf0*/  LDL.LU R24, [R1+0x2a0] ;  /* 0x0002a00001187983 */ /* 0x000f280000300800 */
[----:B------:R-:W4:Y:S04]  /*32c00*/  LDL.LU R25, [R1+0x2a4] ;  /* 0x0002a40001197983 */ /* 0x000f280000300800 */
[----:B------:R-:W2:Y:S04]  /*32c10*/  LDL.LU R26, [R1+0x2a8] ;  /* 0x0002a800011a7983 */ /* 0x000ea80000300800 */
[----:B------:R-:W2:Y:S04]  /*32c20*/  LDL.LU R27, [R1+0x2ac] ;  /* 0x0002ac00011b7983 */ /* 0x000ea80000300800 */
[----:B--2---:R-:W-:Y:S04]  /*32c30*/  STL.64 [R1+0x26a8], R26 ;  /* 0x0026a81a01007387 */ /* 0x004fe80000100a00 */
[----:B----4-:R0:W-:Y:S04]  /*32c40*/  STL.64 [R1+0x26a0], R24 ;  /* 0x0026a01801007387 */ /* 0x0101e80000100a00 */
[----:B0-----:R-:W2:Y:S04]  /*32c50*/  LDL.LU R24, [R1+0x2c0] ;  /* 0x0002c00001187983 */ /* 0x001ea80000300800 */
[----:B------:R-:W2:Y:S04]  /*32c60*/  LDL.LU R25, [R1+0x2c4] ;  /* 0x0002c40001197983 */ /* 0x000ea80000300800 */
[----:B------:R-:W4:Y:S04]  /*32c70*/  LDL.LU R26, [R1+0x2c8] ;  /* 0x0002c800011a7983 */ /* 0x000f280000300800 */
[----:B------:R-:W4:Y:S04]  /*32c80*/  LDL.LU R27, [R1+0x2cc] ;  /* 0x0002cc00011b7983 */ /* 0x000f280000300800 */
[----:B----4-:R0:W-:Y:S04]  /*32c90*/  STL.64 [R1+0x26c0], R26 ;  /* 0x0026c01a01007387 */ /* 0x0101e80000100a00 */
[----:B--2---:R-:W-:Y:S04]  /*32ca0*/  STL.64 [R1+0x26b8], R24 ;  /* 0x0026b81801007387 */ /* 0x004fe80000100a00 */
[----:B0-----:R-:W2:Y:S04]  /*32cb0*/  LDL.LU.64 R26, [R1+0x98] ;  /* 0x00009800011a7983 */ /* 0x001ea80000300a00 */
[----:B--2---:R0:W-:Y:S04]  /*32cc0*/  STL.64 [R1+0x26d8], R26 ;  /* 0x0026d81a01007387 */ /* 0x0041e80000100a00 */
[----:B0-----:R-:W2:Y:S04]  /*32cd0*/  LDL.LU.64 R26, [R1+0xa8] ;  /* 0x0000a800011a7983 */ /* 0x001ea80000300a00 */
[----:B------:R-:W-:Y:S04]  /*32ce0*/  STL [R1+0x266c], R20 ;  /* 0x00266c1401007387 */ /* 0x000fe80000100800 */
[----:B------:R-:W-:Y:S04]  /*32cf0*/  STL [R1+0x2668], R21 ;  /* 0x0026681501007387 */ /* 0x000fe80000100800 */
[----:B------:R-:W-:Y:S04]  /*32d00*/  STL.64 [R1+0x24c8], R10 ;  /* 0x0024c80a01007387 */ /* 0x000fe80000100a00 */
[----:B------:R0:W-:Y:S04]  /*32d10*/  STL.64 [R1+0x24c0], R8 ;  /* 0x0024c00801007387 */ /* 0x0001e80000100a00 */
[----:B0-----:R-:W4:Y:S01]  /*32d20*/  LDL.64 R8, [R1+0x30] ;  /* 0x0000300001087983 */ /* 0x001f220000100a00 */
[----:B--2---:R-:W-:Y:S01]  /*32d30*/  HMMA.16816.F32 R16, R12, R26, R16 ;  /* 0x0000001a0c10723c */ /* 0x004fe20000001810 */
[----:B------:R-:W-:Y:S01]  /*32d40*/  IMAD.MOV.U32 R7, RZ, RZ, R26 ;  /* 0x000000ffff077224 */ /* 0x000fe200078e001a */
[----:B------:R-:W-:-:S02]  /*32d50*/  MOV R29, R27 ;  /* 0x0000001b001d7202 */ /* 0x000fc40000000f00 */
[----:B------:R-:W2:Y:S11]  /*32d60*/  LDL.LU.64 R26, [R1+0x26d8] ;  /* 0x0026d800011a7983 */ /* 0x000eb60000300a00 */
[----:B------:R-:W-:Y:S09]  /*32d70*/  @!UPT UIADD3 URZ, URZ, URZ, URZ ;  /* 0x0000003f3f3ff290 */ /* 0x000ff2000fffe03f */
[----:B------:R-:W-:Y:S01]  /*32d80*/  MOV R11, R18 ;  /* 0x00000012000b7202 */ /* 0x000fe20000000f00 */
[----:B------:R-:W-:Y:S01]  /*32d90*/  IMAD.MOV.U32 R28, RZ, RZ, R17 ;  /* 0x000000ffff1c7224 */ /* 0x000fe200078e0011 */
[----:B------:R-:W-:Y:S02]  /*32da0*/  MOV R10, R19 ;  /* 0x00000013000a7202 */ /* 0x000fe40000000f00 */
[----:B------:R-:W-:Y:S01]  /*32db0*/  MOV R3, R16 ;  /* 0x0000001000037202 */ /* 0x000fe20000000f00 */
[----:B------:R-:W3:Y:S04]  /*32dc0*/  LDL.LU.64 R18, [R1+0x26d0] ;  /* 0x0026d00001127983 */ /* 0x000ee80000300a00 */
[----:B------:R-:W3:Y:S04]  /*32dd0*/  LDL.LU.64 R16, [R1+0x26c8] ;  /* 0x0026c80001107983 */ /* 0x000ee80000300a00 */
[----:B------:R-:W-:Y:S04]  /*32de0*/  STL [R1+0x2670], R7 ;  /* 0x0026700701007387 */ /* 0x000fe80000100800 */
[----:B------:R0:W-:Y:S04]  /*32df0*/  STL.64 [R1+0x2560], R10 ;  /* 0x0025600a01007387 */ /* 0x0001e80000100a00 */
[----:B----4-:R1:W-:Y:S01]  /*32e00*/  STL.64 [R1+0x2558], R8 ;  /* 0x0025580801007387 */ /* 0x0103e20000100a00 */
[----:B0-----:R-:W-:Y:S01]  /*32e10*/  IMAD.MOV.U32 R10, RZ, RZ, R2 ;  /* 0x000000ffff0a7224 */ /* 0x001fe200078e0002 */
[----:B------:R-:W-:-:S02]  /*32e20*/  MOV R11, R0 ;  /* 0x00000000000b7202 */ /* 0x000fc40000000f00 */
[----:B-1----:R-:W4:Y:S04]  /*32e30*/  LDL.LU R8, [R1+0x290] ;  /* 0x0002900001087983 */ /* 0x002f280000300800 */
[----:B------:R-:W4:Y:S01]  /*32e40*/  LDL.LU R9, [R1+0x294] ;  /* 0x0002940001097983 */ /* 0x000f220000300800 */
[----:B--2---:R-:W-:Y:S01]  /*32e50*/  MOV R21, R26 ;  /* 0x0000001a00157202 */ /* 0x004fe20000000f00 */
[----:B------:R-:W-:Y:S01]  /*32e60*/  IMAD.MOV.U32 R6, RZ, RZ, R27 ;  /* 0x000000ffff067224 */ /* 0x000fe200078e001b */
[C---:B---3--:R-:W-:Y:S01]  /*32e70*/  HMMA.16816.F32 R16, R12.reuse, R26, R16 ;  /* 0x0000001a0c10723c */ /* 0x048fe20000001810 */
[----:B------:R-:W2:Y:S04]  /*32e80*/  LDL.LU.64 R26, [R1+0x26c0] ;  /* 0x0026c000011a7983 */ /* 0x000ea80000300a00 */
[----:B------:R-:W2:Y:S11]  /*32e90*/  LDL.LU.64 R24, [R1+0x26b8] ;  /* 0x0026b80001187983 */ /* 0x000eb60000300a00 */
[----:B------:R-:W-:Y:S07]  /*32ea0*/  @!UPT UIADD3 URZ, URZ, URZ, URZ ;  /* 0x0000003f3f3ff290 */ /* 0x000fee000fffe03f */
[----:B------:R-:W-:Y:S01]  /*32eb0*/  STL.64 [R1+0x350], R16 ;  /* 0x0003501001007387 */ /* 0x000fe20000100a00 */
[----:B------:R-:W-:Y:S02]  /*32ec0*/  MOV R2, R18 ;  /* 0x0000001200027202 */ /* 0x000fe40000000f00 */
[----:B------:R-:W-:Y:S02]  /*32ed0*/  MOV R0, R19 ;  /* 0x0000001300007202 */ /* 0x000fe40000000f00 */
[----:B------:R-:W2:Y:S02]  /*32ee0*/  LDL.LU.64 R18, [R1+0x26b0] ;  /* 0x0026b00001127983 */ /* 0x000ea40000300a00 */
        /* <DEDUP_REMOVED lines=10> */
[----:B---3--:R-:W-:Y:S02]  /*32f90*/  HMMA.16816.F32 R12, R12, R22, R16 ;  /* 0x000000160c0c723c */ /* 0x008fe40000001810 */
[----:B------:R-:W2:Y:S04]  /*32fa0*/  LDL.LU.64 R18, [R1+0x2688] ;  /* 0x0026880001127983 */ /* 0x000ea80000300a00 */
[----:B------:R-:W2:Y:S04]  /*32fb0*/  LDL.LU.64 R16, [R1+0x2680] ;  /* 0x0026800001107983 */ /* 0x000ea80000300a00 */
[----:B------:R-:W-:Y:S11]  /*32fc0*/  STL.64 [R1+0x25e8], R22 ;  /* 0x0025e81601007387 */ /* 0x000ff60000100a00 */
[----:B------:R-:W-:Y:S02]  /*32fd0*/  @!UPT UIADD3 URZ, URZ, URZ, URZ ;  /* 0x0000003f3f3ff290 */ /* 0x000fe4000fffe03f */
[----:B------:R0:W-:Y:S04]  /*32fe0*/  STL.64 [R1+0x370], R12 ;  /* 0x0003700c01007387 */ /* 0x0001e80000100a00 */
[----:B------:R1:W-:Y:S04]  /*32ff0*/  STL.64 [R1+0x378], R14 ;  /* 0x0003780e01007387 */ /* 0x0003e80000100a00 */
[----:B0-----:R-:W3:Y:S01]  /*33000*/  LDL.LU.64 R12, [R1+0x40] ;  /* 0x00004000010c7983 */ /* 0x001ee20000300a00 */
[----:B-1----:R-:W-:Y:S01]  /*33010*/  MOV R14, R5 ;  /* 0x00000005000e7202 */ /* 0x002fe20000000f00 */
[----:B------:R-:W-:-:S02]  /*33020*/  IMAD.MOV.U32 R15, RZ, RZ, R4 ;  /* 0x000000ffff0f7224 */ /* 0x000fc400078e0004 */
[----:B---3--:R2:W-:Y:S05]  /*33030*/  STL.64 [R1+0x2620], R12 ;  /* 0x0026200c01007387 */ /* 0x0085ea0000100a00 */
[C---:B--2---:R-:W-:Y:S01]  /*33040*/  HMMA.16816.F32 R12, R16.reuse, R14, R24 ;  /* 0x0000000e100c723c */ /* 0x044fe20000001818 */
[----:B------:R-:W4:Y:S04]  /*33050*/  LDL.LU.64 R26, [R1+0x2678] ;  /* 0x00267800011a7983 */ /* 0x000f280000300a00 */
[----:B------:R-:W2:Y:S11]  /*33060*/  LDL.LU R24, [R1+0x140] ;  /* 0x0001400001187983 */ /* 0x000eb60000300800 */
[----:B------:R-:W-:Y:S07]  /*33070*/  @!UPT UIADD3 URZ, URZ, URZ, URZ ;  /* 0x0000003f3f3ff290 */ /* 0x000fee000fffe03f */
[----:B------:R-:W-:Y:S04]  /*33080*/  STL.64 [R1+0x360], R12 ;  /* 0x0003600c01007387 */ /* 0x000fe80000100a00 */
[----:B------:R-:W-:Y:S01]  /*33090*/  STL.64 [R1+0x368], R14 ;  /* 0x0003680e01007387 */ /* 0x000fe20000100a00 */
[----:B----4-:R-:W-:Y:S11]  /*330a0*/  HMMA.16816.F32 R8, R16, R26, R8 ;  /* 0x0000001a1008723c */ /* 0x010ff60000001808 */
[----:B------:R-:W-:Y:S11]  /*330b0*/  @!UPT UIADD3 URZ, URZ, URZ, URZ ;  /* 0x0000003f3f3ff290 */ /* 0x000ff6000fffe03f */
[----:B------:R-:W-:Y:S01]  /*330c0*/  @!UPT UIADD3 URZ, URZ, URZ, URZ ;  /* 0x0000003f3f3ff290 */ /* 0x000fe2000fffe03f */
[----:B------:R-:W-:Y:S04]  /*330d0*/  STL.64 [R1+0x340], R8 ;  /* 0x0003400801007387 */ /* 0x000fe80000100a00 */
[----:B------:R-:W-:Y:S04]  /*330e0*/  STL.64 [R1+0x348], R10 ;  /* 0x0003480a01007387 */ /* 0x000fe80000100a00 */
[----:B------:R-:W2:Y:S04]  /*330f0*/  LDL.LU R25, [R1+0x144] ;  /* 0x0001440001197983 */ /* 0x000ea80000300800 */
[----:B------:R-:W3:Y:S04]  /*33100*/  LDL.LU R26, [R1+0x148] ;  /* 0x00014800011a7983 */ /* 0x000ee80000300800 */
[----:B------:R-:W3:Y:S04]  /*33110*/  LDL.LU R27, [R1+0x14c] ;  /* 0x00014c00011b7983 */ /* 0x000ee80000300800 */
[----:B------:R-:W4:Y:S04]  /*33120*/  LDL.64 R4, [R1] ;  /* 0x0000000001047983 */ /* 0x000f280000100a00 */
[----:B----4-:R0:W-:Y:S04]  /*33130*/  STL.64 [R1+0x25a8], R4 ;  /* 0x0025a80401007387 */ /* 0x0101e80000100a00 */
[----:B0-----:R-:W4:Y:S01]  /*33140*/  LDL.64 R4, [R1+0x10] ;  /* 0x0000100001047983 */ /* 0x001f220000100a00 */
[----:B------:R-:W-:-:S03]  /*33150*/  MOV R22, R7 ;  /* 0x0000000700167202 */ /* 0x000fc60000000f00 */
[----:B----4-:R-:W-:Y:S04]  /*33160*/  STL.64 [R1+0x25c0], R4 ;  /* 0x0025c00401007387 */ /* 0x010fe80000100a00 */
[----:B---3--:R-:W-:Y:S04]  /*33170*/  STL.64 [R1+0x2570], R26 ;  /* 0x0025701a01007387 */ /* 0x008fe80000100a00 */
[----:B--2---:R0:W-:Y:S04]  /*33180*/  STL.64 [R1+0x2568], R24 ;  /* 0x0025681801007387 */ /* 0x0041e80000100a00 */
[----:B0-----:R-:W2:Y:S04]  /*33190*/  LDL.LU R24, [R1+0x150] ;  /* 0x0001500001187983 */ /* 0x001ea80000300800 */
[----:B------:R-:W2:Y:S04]  /*331a0*/  LDL.LU R25, [R1+0x154] ;  /* 0x0001540001197983 */ /* 0x000ea80000300800 */
[----:B------:R-:W3:Y:S04]  /*331b0*/  LDL.LU R26, [R1+0x158] ;  /* 0x00015800011a7983 */ /* 0x000ee80000300800 */
[----:B------:R-:W3:Y:S04]  /*331c0*/  LDL.LU R27, [R1+0x15c] ;  /* 0x00015c00011b7983 */ /* 0x000ee80000300800 */
[----:B------:R-:W4:Y:S04]  /*331d0*/  LDL.LU R8, [R1+0x190] ;  /* 0x0001900001087983 */ /* 0x000f280000300800 */
[----:B------:R-:W4:Y:S04]  /*331e0*/  LDL.LU R9, [R1+0x194] ;  /* 0x0001940001097983 */ /* 0x000f280000300800 */
[----:B------:R-:W2:Y:S04]  /*331f0*/  LDL.LU R10, [R1+0x198] ;  /* 0x00019800010a7983 */ /* 0x000ea80000300800 */
[----:B------:R-:W2:Y:S04]  /*33200*/  LDL.LU R11, [R1+0x19c] ;  /* 0x00019c00010b7983 */ /* 0x000ea80000300800 */
[----:B------:R-:W3:Y:S01]  /*33210*/  LDL.LU R7, [R1+0x2670] ;  /* 0x0026700001077983 */ /* 0x000ee20000300800 */
[----:B------:R-:W-:-:S03]  /*33220*/  MOV R23, R20 ;  /* 0x0000001400177202 */ /* 0x000fc60000000f00 */
[----:B------:R-:W3:Y:S04]  /*33230*/  LDL.LU R20, [R1+0x266c] ;  /* 0x00266c0001147983 */ /* 0x000ee80000300800 */
[----:B------:R0:W-:Y:S02]  /*33240*/  STL.64 [R1+0x2600], R22 ;  /* 0x0026001601007387 */ /* 0x0001e40000100a00 */
[----:B0-----:R-:W-:Y:S01]  /*33250*/  IMAD.MOV.U32 R22, RZ, RZ, R21 ;  /* 0x000000ffff167224 */ /* 0x001fe200078e0015 */
[----:B------:R-:W-:Y:S01]  /*33260*/  MOV R23, R6 ;  /* 0x0000000600177202 */ /* 0x000fe20000000f00 */
[----:B--2---:R-:W-:Y:S04]  /*33270*/  STL.64 [R1+0x25e0], R10 ;  /* 0x0025e00a01007387 */ /* 0x004fe80000100a00 */
[----:B----4-:R0:W-:Y:S04]  /*33280*/  STL.64 [R1+0x25d8], R8 ;  /* 0x0025d80801007387 */ /* 0x0101e80000100a00 */
[----:B0-----:R-:W2:Y:S04]  /*33290*/  LDL.LU R8, [R1+0x1a0] ;  /* 0x0001a00001087983 */ /* 0x001ea80000300800 */
[----:B------:R-:W2:Y:S04]  /*332a0*/  LDL.LU R9, [R1+0x1a4] ;  /* 0x0001a40001097983 */ /* 0x000ea80000300800 */
[----:B------:R-:W4:Y:S04]  /*332b0*/  LDL.LU R10, [R1+0x1a8] ;  /* 0x0001a800010a7983 */ /* 0x000f280000300800 */
[----:B------:R-:W4:Y:S04]  /*332c0*/  LDL.LU R11, [R1+0x1ac] ;  /* 0x0001ac00010b7983 */ /* 0x000f280000300800 */
[----:B------:R-:W2:Y:S04]  /*332d0*/  LDL.LU R21, [R1+0x2668] ;  /* 0x0026680001157983 */ /* 0x000ea80000300800 */
[----:B------:R-:W4:Y:S04]  /*332e0*/  LDL.LU R6, [R1+0x2664] ;  /* 0x0026640001067983 */ /* 0x000f280000300800 */
[----:B------:R3:W-:Y:S02]  /*332f0*/  STL.64 [R1+0x2618], R22 ;  /* 0x0026181601007387 */ /* 0x0007e40000100a00 */
[----:B---3--:R-:W-:Y:S01]  /*33300*/  MOV R22, R7 ;  /* 0x0000000700167202 */ /* 0x008fe20000000f00 */
[----:B------:R-:W-:Y:S01]  /*33310*/  IMAD.MOV.U32 R23, RZ, RZ, R29 ;  /* 0x000000ffff177224 */ /* 0x000fe200078e001d */
[----:B------:R-:W3:Y:S04]  /*33320*/  LDL.LU R7, [R1+0x2660] ;  /* 0x0026600001077983 */ /* 0x000ee80000300800 */
[----:B------:R-:W3:Y:S04]  /*33330*/  LDL.LU R29, [R1+0x265c] ;  /* 0x00265c00011d7983 */ /* 0x000ee80000300800 */
[----:B------:R0:W-:Y:S04]  /*33340*/  STL.64 [R1+0x2628], R22 ;  /* 0x0026281601007387 */ /* 0x0001e80000100a00 */
[----:B------:R-:W3:Y:S04]  /*33350*/  LDL.LU R12, [R1+0x250] ;  /* 0x00025000010c7983 */ /* 0x000ee80000300800 */
[----:B------:R-:W3:Y:S04]  /*33360*/  LDL.LU R13, [R1+0x254] ;  /* 0x00025400010d7983 */ /* 0x000ee80000300800 */
[----:B------:R-:W3:Y:S04]  /*33370*/  LDL.LU R14, [R1+0x258] ;  /* 0x00025800010e7983 */ /* 0x000ee80000300800 */
[----:B------:R-:W3:Y:S01]  /*33380*/  LDL.LU R15, [R1+0x25c] ;  /* 0x00025c00010f7983 */ /* 0x000ee20000300800 */
[----:B0-----:R-:W-:-:S02]  /*33390*/  MOV R23, R20 ;  /* 0x0000001400177202 */ /* 0x001fc40000000f00 */
[----:B--2---:R-:W-:Y:S01]  /*333a0*/  MOV R22, R21 ;  /* 0x0000001500167202 */ /* 0x004fe20000000f00 */
[----:B---3--:R-:W-:Y:S04]  /*333b0*/  STL.64 [R1+0x2638], R14 ;  /* 0x0026380e01007387 */ /* 0x008fe80000100a00 */
[----:B------:R0:W-:Y:S04]  /*333c0*/  STL.64 [R1+0x2630], R12 ;  /* 0x0026300c01007387 */ /* 0x0001e80000100a00 */
[----:B------:R-:W-:Y:S04]  /*333d0*/  STL.64 [R1+0x2640], R22 ;  /* 0x0026401601007387 */ /* 0x000fe80000100a00 */
        /* <DEDUP_REMOVED lines=10> */
[----:B----4-:R-:W-:Y:S04]  /*33480*/  STL.64 [R1+0x25f8], R10 ;  /* 0x0025f80a01007387 */ /* 0x010fe80000100a00 */
[----:B------:R0:W-:Y:S04]  /*33490*/  STL.64 [R1+0x25f0], R8 ;  /* 0x0025f00801007387 */ /* 0x0001e80000100a00 */
[----:B0-----:R-:W3:Y:S04]  /*334a0*/  LDL.LU R8, [R1+0x1c0] ;  /* 0x0001c00001087983 */ /* 0x001ee80000300800 */
[----:B------:R-:W3:Y:S04]  /*334b0*/  LDL.LU R9, [R1+0x1c4] ;  /* 0x0001c40001097983 */ /* 0x000ee80000300800 */
[----:B------:R-:W4:Y:S04]  /*334c0*/  LDL.LU R10, [R1+0x1c8] ;  /* 0x0001c800010a7983 */ /* 0x000f280000300800 */
[----:B------:R-:W4:Y:S04]  /*334d0*/  LDL.LU R11, [R1+0x1cc] ;  /* 0x0001cc00010b7983 */ /* 0x000f280000300800 */
[----:B----4-:R-:W-:Y:S04]  /*334e0*/  STL.64 [R1+0x2610], R10 ;  /* 0x0026100a01007387 */ /* 0x010fe80000100a00 */
[----:B---3--:R0:W-:Y:S04]  /*334f0*/  STL.64 [R1+0x2608], R8 ;  /* 0x0026080801007387 */ /* 0x0081e80000100a00 */
[----:B0-----:R-:W3:Y:S04]  /*33500*/  LDL.LU R8, [R1+0x1e0] ;  /* 0x0001e00001087983 */ /* 0x001ee80000300800 */
[----:B------:R-:W3:Y:S04]  /*33510*/  LDL.LU R9, [R1+0x1e4] ;  /* 0x0001e40001097983 */ /* 0x000ee80000300800 */
[----:B------:R-:W3:Y:S04]  /*33520*/  LDL.LU R10, [R1+0x1e8] ;  /* 0x0001e800010a7983 */ /* 0x000ee80000300800 */
[----:B------:R-:W3:Y:S04]  /*33530*/  LDL.LU R11, [R1+0x1ec] ;  /* 0x0001ec00010b7983 */ /* 0x000ee80000300800 */
[----:B------:R-:W4:Y:S04]  /*33540*/  LDL.64 R4, [R1+0x20] ;  /* 0x0000200001047983 */ /* 0x000f280000100a00 */
[----:B------:R-:W-:Y:S04]  /*33550*/  STL.64 [R1+0x2580], R26 ;  /* 0x0025801a01007387 */ /* 0x000fe80000100a00 */
[----:B------:R0:W-:Y:S04]  /*33560*/  STL.64 [R1+0x2578], R24 ;  /* 0x0025781801007387 */ /* 0x0001e80000100a00 */
[----:B0-----:R-:W2:Y:S04]  /*33570*/  LDL.LU R24, [R1+0x160] ;  /* 0x0001600001187983 */ /* 0x001ea80000300800 */
[----:B------:R-:W2:Y:S04]  /*33580*/  LDL.LU R25, [R1+0x164] ;  /* 0x0001640001197983 */ /* 0x000ea80000300800 */
[----:B------:R-:W2:Y:S01]  /*33590*/  LDL.LU R26, [R1+0x168] ;  /* 0x00016800011a7983 */ /* 0x000ea20000300800 */
[----:B------:R-:W-:-:S03]  /*335a0*/  MOV R27, R29 ;  /* 0x0000001d001b7202 */ /* 0x000fc60000000f00 */
[----:B------:R-:W3:Y:S01]  /*335b0*/  LDL.LU R29, [R1+0x2658] ;  /* 0x00265800011d7983 */ /* 0x000ee20000300800 */
[----:B------:R-:W-:Y:S01]  /*335c0*/  IMAD.MOV.U32 R22, RZ, RZ, R7 ;  /* 0x000000ffff167224 */ /* 0x000fe200078e0007 */
[----:B------:R-:W-:Y:S02]  /*335d0*/  MOV R23, R6 ;  /* 0x0000000600177202 */ /* 0x000fe40000000f00 */
        /* <DEDUP_REMOVED lines=12> */
[----:B------:R-:W2:Y:S04]  /*336a0*/  LDL.LU.64 R14, [R1+0x2650] ;  /* 0x00265000010e7983 */ /* 0x000ea80000300a00 */
[----:B------:R-:W2:Y:S04]  /*336b0*/  LDL.LU.64 R12, [R1+0x2648] ;  /* 0x00264800010c7983 */ /* 0x000ea80000300a00 */
[----:B------:R-:W-:Y:S04]  /*336c0*/  STL.64 [R1+0x330], R20 ;  /* 0x0003301401007387 */ /* 0x000fe80000100a00 */
[----:B------:R0:W-:Y:S04]  /*336d0*/  STL.64 [R1+0x338], R22 ;  /* 0x0003381601007387 */ /* 0x0001e80000100a00 */
[----:B0-----:R-:W2:Y:S02]  /*336e0*/  LDL.LU.64 R22, [R1+0x2640] ;  /* 0x0026400001167983 */ /* 0x001ea40000300a00 */
[C---:B--2---:R-:W-:Y:S02]  /*336f0*/  HMMA.16816.F32 R20, R16.reuse, R22, R12 ;  /* 0x000000161014723c */ /* 0x044fe4000000180c */
[----:B------:R-:W2:Y:S04]  /*33700*/  LDL.LU.64 R14, [R1+0x2638] ;  /* 0x00263800010e7983 */ /* 0x000ea80000300a00 */
[----:B------:R-:W2:Y:S11]  /*33710*/  LDL.LU.64 R12, [R1+0x2630] ;  /* 0x00263000010c7983 */ /* 0x000eb60000300a00 */
[----:B------:R-:W-:Y:S06]  /*33720*/  @!UPT UIADD3 URZ, URZ, URZ, URZ ;  /* 0x0000003f3f3ff290 */ /* 0x000fec000fffe03f */
[----:B------:R-:W-:Y:S04]  /*33730*/  STL.64 [R1+0x320], R20 ;  /* 0x0003201401007387 */ /* 0x000fe80000100a00 */
[----:B------:R0:W-:Y:S04]  /*33740*/  STL.64 [R1+0x328], R22 ;  /* 0x0003281601007387 */ /* 0x0001e80000100a00 */
[----:B0-----:R-:W2:Y:S02]  /*33750*/  LDL.LU.64 R22, [R1+0x2628] ;  /* 0x0026280001167983 */ /* 0x001ea40000300a00 */
[----:B--2---:R-:W-:Y:S02]  /*33760*/  HMMA.16816.F32 R20, R16, R22, R12 ;  /* 0x000000161014723c */ /* 0x004fe4000000180c */
[----:B------:R-:W2:Y:S11]  /*33770*/  LDL.LU.64 R12, [R1+0x2620] ;  /* 0x00262000010c7983 */ /* 0x000eb60000300a00 */
[----:B------:R-:W-:Y:S10]  /*33780*/  @!UPT UIADD3 URZ, URZ, URZ, URZ ;  /* 0x0000003f3f3ff290 */ /* 0x000ff4000fffe03f */
[----:B------:R0:W-:Y:S01]  /*33790*/  STL.64 [R1+0x310], R20 ;  /* 0x0003101401007387 */ /* 0x0001e20000100a00 */
[----:B------:R-:W-:Y:S02]  /*337a0*/  MOV R15, R22 ;  /* 0x00000016000f7202 */ /* 0x000fe40000000f00 */
[----:B------:R-:W-:Y:S02]  /*337b0*/  MOV R14, R23 ;  /* 0x00000017000e7202 */ /* 0x000fe40000000f00 */
[----:B------:R-:W0:Y:S04]  /*337c0*/  LDL.LU.64 R22, [R1+0x2618] ;  /* 0x0026180001167983 */ /* 0x000e280000300a00 */
[----:B------:R-:W-:Y:S01]  /*337d0*/  STL [R1+0x2444], R14 ;  /* 0x0024440e01007387 */ /* 0x000fe20000100800 */
[----:B---3--:R-:W-:-:S03]  /*337e0*/  IMAD.MOV.U32 R27, RZ, RZ, R29 ;  /* 0x000000ffff1b7224 */ /* 0x008fc600078e001d */
[----:B------:R-:W-:Y:S01]  /*337f0*/  STL [R1+0x2440], R15 ;  /* 0x0024400f01007387 */ /* 0x000fe20000100800 */
[----:B0-----:R-:W-:Y:S03]  /*33800*/  HMMA.16816.F32 R20, R16, R22, R8 ;  /* 0x000000161014723c */ /* 0x001fe60000001808 */
[----:B------:R-:W3:Y:S04]  /*33810*/  LDL.LU.64 R10, [R1+0x2610] ;  /* 0x00261000010a7983 */ /* 0x000ee80000300a00 */
[----:B------:R-:W3:Y:S11]  /*33820*/  LDL.LU.64 R8, [R1+0x2608] ;  /* 0x0026080001087983 */ /* 0x000ef60000300a00 */
[----:B------:R-:W-:Y:S05]  /*33830*/  @!UPT UIADD3 URZ, URZ, URZ, URZ ;  /* 0x0000003f3f3ff290 */ /* 0x000fea000fffe03f */
[----:B------:R-:W-:Y:S01]  /*33840*/  STL.64 [R1+0x300], R20 ;  /* 0x0003001401007387 */ /* 0x000fe20000100a00 */
[----:B------:R-:W-:-:S03]  /*33850*/  IMAD.MOV.U32 R29, RZ, RZ, R23 ;  /* 0x000000ffff1d7224 */ /* 0x000fc600078e0017 */
[----:B------:R0:W-:Y:S04]  /*33860*/  STL [R1+0x308], R22 ;  /* 0x0003081601007387 */ /* 0x0001e80000100800 */
[----:B0-----:R-:W3:Y:S04]  /*33870*/  LDL.LU.64 R22, [R1+0x2600] ;  /* 0x0026000001167983 */ /* 0x001ee80000300a00 */
[----:B------:R-:W-:Y:S01]  /*33880*/  STL [R1+0x2448], R29 ;  /* 0x0024481d01007387 */ /* 0x000fe20000100800 */
[C---:B---3--:R-:W-:Y:S03]  /*33890*/  HMMA.16816.F32 R20, R16.reuse, R22, R8 ;  /* 0x000000161014723c */ /* 0x048fe60000001808 */
[----:B------:R-:W3:Y:S04]  /*338a0*/  LDL.LU.64 R10, [R1+0x25f8] ;  /* 0x0025f800010a7983 */ /* 0x000ee80000300a00 */
[----:B------:R-:W3:Y:S11]  /*338b0*/  LDL.LU.64 R8, [R1+0x25f0] ;  /* 0x0025f00001087983 */ /* 0x000ef60000300a00 */
[----:B------:R-:W-:Y:S05]  /*338c0*/  @!UPT UIADD3 URZ, URZ, URZ, URZ ;  /* 0x0000003f3f3ff290 */ /* 0x000fea000fffe03f */
[----:B------:R-:W-:Y:S04]  /*338d0*/  STL.64 [R1+0x2f0], R20 ;  /* 0x0002f01401007387 */ /* 0x000fe80000100a00 */
[----:B------:R0:W-:Y:S04]  /*338e0*/  STL.64 [R1+0x2f8], R22 ;  /* 0x0002f81601007387 */ /* 0x0001e80000100a00 */
[----:B0-----:R-:W3:Y:S02]  /*338f0*/  LDL.LU.64 R22, [R1+0x25e8] ;  /* 0x0025e80001167983 */ /* 0x001ee40000300a00 */
[----:B---3--:R-:W-:Y:S02]  /*33900*/  HMMA.16816.F32 R16, R16, R22, R8 ;  /* 0x000000161010723c */ /* 0x008fe40000001808 */
[----:B------:R-:W4:Y:S04]  /*33910*/  LDL.LU.64 R10, [R1+0x25e0] ;  /* 0x0025e000010a7983 */ /* 0x000f280000300a00 */
[----:B------:R-:W4:Y:S04]  /*33920*/  LDL.LU.64 R8, [R1+0x25d8] ;  /* 0x0025d80001087983 */ /* 0x000f280000300a00 */
[----:B------:R-:W4:Y:S04]  /*33930*/  LDL.LU.64 R22, [R1+0x25d0] ;  /* 0x0025d00001167983 */ /* 0x000f280000300a00 */
[----:B------:R-:W4:Y:S09]  /*33940*/  LDL.LU.64 R20, [R1+0x25c8] ;  /* 0x0025c80001147983 */ /* 0x000f320000300a00 */
[----:B------:R0:W-:Y:S04]  /*33950*/  STL.64 [R1+0x2d0], R16 ;  /* 0x0002d01001007387 */ /* 0x0001e80000100a00 */
[----:B------:R-:W-:Y:S04]  /*33960*/  STL.64 [R1+0x2d8], R18 ;  /* 0x0002d81201007387 */ /* 0x000fe80000100a00 */
[----:B0-----:R-:W3:Y:S01]  /*33970*/  LDL.LU.64 R16, [R1+0x50] ;  /* 0x0000500001107983 */ /* 0x001ee20000300a00 */
[C---:B----4-:R-:W-:Y:S11]  /*33980*/  HMMA.16816.F32 R8, R20.reuse, R4, R8 ;  /* 0x000000041408723c */ /* 0x050ff60000001808 */
[----:B------:R-:W-:Y:S11]  /*33990*/  @!UPT UIADD3 URZ, URZ, URZ, URZ ;  /* 0x0000003f3f3ff290 */ /* 0x000ff6000fffe03f */
[----:B------:R-:W-:Y:S01]  /*339a0*/  @!UPT UIADD3 URZ, URZ, URZ, URZ ;  /* 0x0000003f3f3ff290 */ /* 0x000fe2000fffe03f */
[----:B------:R0:W-:Y:S04]  /*339b0*/  STL.64 [R1+0x2c0], R8 ;  /* 0x0002c00801007387 */ /* 0x0001e80000100a00 */
[----:B------:R1:W-:Y:S01]  /*339c0*/  STL.64 [R1+0x2c8], R10 ;  /* 0x0002c80a01007387 */ /* 0x0003e20000100a00 */
[----:B0-----:R-:W-:Y:S02]  /*339d0*/  MOV R9, R4 ;  /* 0x0000000400097202 */ /* 0x001fe40000000f00 */
[----:B------:R-:W-:Y:S02]  /*339e0*/  MOV R8, R5 ;  /* 0x0000000500087202 */ /* 0x000fe40000000f00 */
[----:B------:R-:W4:Y:S02]  /*339f0*/  LDL.LU.64 R4, [R1+0x25c0] ;  /* 0x0025c00001047983 */ /* 0x000f240000300a00 */
[C---:B----4-:R-:W-:Y:S01]  /*33a00*/  HMMA.16816.F32 R24, R20.reuse, R4, R24 ;  /* 0x000000041418723c */ /* 0x050fe20000001818 */
[----:B-1----:R-:W-:Y:S01]  /*33a10*/  IMAD.MOV.U32 R11, RZ, RZ, R4 ;  /* 0x000000ffff0b7224 */ /* 0x002fe200078e0004 */
[----:B------:R-:W-:Y:S11]  /*33a20*/  MOV R10, R5 ;  /* 0x00000005000a7202 */ /* 0x000ff60000000f00 */
[----:B------:R-:W-:Y:S10]  /*33a30*/  @!UPT UIADD3 URZ, URZ, URZ, URZ ;  /* 0x0000003f3f3ff290 */ /* 0x000ff4000fffe03f */
[----:B------:R-:W-:Y:S04]  /*33a40*/  STL.64 [R1+0x2b0], R24 ;  /* 0x0002b01801007387 */ /* 0x000fe80000100a00 */
[----:B------:R0:W-:Y:S04]  /*33a50*/  STL.64 [R1+0x2b8], R26 ;  /* 0x0002b81a01007387 */ /* 0x0001e80000100a00 */
[----:B0-----:R-:W4:Y:S04]  /*33a60*/  LDL.LU.64 R26, [R1+0x25b8] ;  /* 0x0025b800011a7983 */ /* 0x001f280000300a00 */
[----:B------:R-:W4:Y:S04]  /*33a70*/  LDL.LU.64 R24, [R1+0x25b0] ;  /* 0x0025b00001187983 */ /* 0x000f280000300a00 */
[----:B------:R-:W4:Y:S02]  /*33a80*/  LDL.LU.64 R4, [R1+0x25a8] ;  /* 0x0025a80001047983 */ /* 0x000f240000300a00 */
[C---:B----4-:R-:W-:Y:S01]  /*33a90*/  HMMA.16816.F32 R24, R20.reuse, R4, R24 ;  /* 0x000000041418723c */ /* 0x050fe20000001818 */
[----:B------:R-:W-:Y:S01]  /*33aa0*/  MOV R15, R4 ;  /* 0x00000004000f7202 */ /* 0x000fe20000000f00 */
[----:B------:R-:W-:Y:S11]  /*33ab0*/  IMAD.MOV.U32 R14, RZ, RZ, R5 ;  /* 0x000000ffff0e7224 */ /* 0x000ff600078e0005 */
[----:B------:R-:W-:Y:S10]  /*33ac0*/  @!UPT UIADD3 URZ, URZ, URZ, URZ ;  /* 0x0000003f3f3ff290 */ /* 0x000ff4000fffe03f */
[----:B------:R-:W-:Y:S04]  /*33ad0*/  STL.64 [R1+0x2a0], R24 ;  /* 0x0002a01801007387 */ /* 0x000fe80000100a00 */
[----:B------:R0:W-:Y:S04]  /*33ae0*/  STL.64 [R1+0x2a8], R26 ;  /* 0x0002a81a01007387 */ /* 0x0001e80000100a00 */
[----:B0-----:R-:W4:Y:S04]  /*33af0*/  LDL.LU.64 R26, [R1+0x25a0] ;  /* 0x0025a000011a7983 */ /* 0x001f280000300a00 */
[----:B------:R-:W4:Y:S04]  /*33b00*/  LDL.LU.64 R24, [R1+0x2598] ;  /* 0x0025980001187983 */ /* 0x000f280000300a00 */
[----:B------:R-:W2:Y:S04]  /*33b10*/  LDL.LU.64 R6, [R1+0x2590] ;  /* 0x0025900001067983 */ /* 0x000ea80000300a00 */
[----:B------:R-:W4:Y:S02]  /*33b20*/  LDL.LU.64 R4, [R1+0x2588] ;  /* 0x0025880001047983 */ /* 0x000f240000300a00 */
[----:B----4-:R-:W-:Y:S11]  /*33b30*/  HMMA.16816.F32 R24, R20, R4, R24 ;  /* 0x000000041418723c */ /* 0x010ff60000001818 */
[----:B------:R-:W-:Y:S11]  /*33b40*/  @!UPT UIADD3 URZ, URZ, URZ, URZ ;  /* 0x0000003f3f3ff290 */ /* 0x000ff6000fffe03f */
[----:B------:R-:W-:Y:S01]  /*33b50*/  @!UPT UIADD3 URZ, URZ, URZ, URZ ;  /* 0x0000003f3f3ff290 */ /* 0x000fe2000fffe03f */
[----:B------:R-:W-:Y:S04]  /*33b60*/  STL.64 [R1+0x290], R24 ;  /* 0x0002901801007387 */ /* 0x000fe80000100a00 */
[----:B------:R0:W-:Y:S04]  /*33b70*/  STL.64 [R1+0x298], R26 ;  /* 0x0002981a01007387 */ /* 0x0001e80000100a00 */
[----:B0-----:R-:W4:Y:S04]  /*33b80*/  LDL.LU.64 R26, [R1+0x2580] ;  /* 0x00258000011a7983 */ /* 0x001f280000300a00 */
[----:B------:R-:W4:Y:S04]  /*33b90*/  LDL.LU.64 R24, [R1+0x2578] ;  /* 0x0025780001187983 */ /* 0x000f280000300a00 */
[----:B--2---:R-:W-:Y:S04]  /*33ba0*/  STL.64 [R1+0x2500], R6 ;  /* 0x0025000601007387 */ /* 0x004fe80000100a00 */
[----:B------:R0:W-:Y:S02]  /*33bb0*/  STL.64 [R1+0x24f8], R4 ;  /* 0x0024f80401007387 */ /* 0x0001e40000100a00 */
[----:B0-----:R-:W-:-:S02]  /*33bc0*/  MOV R4, R15 ;  /* 0x0000000f00047202 */ /* 0x001fc40000000f00 */
[----:B------:R-:W-:-:S05]  /*33bd0*/  MOV R5, R14 ;  /* 0x0000000e00057202 */ /* 0x000fca0000000f00 */
[----:B------:R0:W-:Y:S02]  /*33be0*/  STL.64 [R1+0x2518], R4 ;  /* 0x0025180401007387 */ /* 0x0001e40000100a00 */
[----:B0-----:R-:W-:Y:S01]  /*33bf0*/  IMAD.MOV.U32 R4, RZ, RZ, R11 ;  /* 0x000000ffff047224 */ /* 0x001fe200078e000b */
[----:B------:R-:W-:-:S05]  /*33c00*/  MOV R5, R10 ;  /* 0x0000000a00057202 */ /* 0x000fca0000000f00 */
[----:B------:R0:W-:Y:S04]  /*33c10*/  STL.64 [R1+0x2530], R4 ;  /* 0x0025300401007387 */ /* 0x0001e80000100a00 */
[----:B0-----:R-:W4:Y:S02]  /*33c20*/  LDL.64 R4, [R1+0x60] ;  /* 0x0000600001047983 */ /* 0x001f240000100a00 */
[----:B----4-:R-:W-:Y:S11]  /*33c30*/  HMMA.16816.F32 R24, R20, R4, R24 ;  /* 0x000000041418723c */ /* 0x010ff60000001818 */
[----:B------:R-:W-:Y:S11]  /*33c40*/  @!UPT UIADD3 URZ, URZ, URZ, URZ ;  /* 0x0000003f3f3ff290 */ /* 0x000ff6000fffe03f */
[----:B------:R-:W-:Y:S01]  /*33c50*/  @!UPT UIADD3 URZ, URZ, URZ, URZ ;  /* 0x0000003f3f3ff290 */ /* 0x000fe2000fffe03f */
[----:B------:R-:W-:Y:S04]  /*33c60*/  STL.64 [R1+0x280], R24 ;  /* 0x0002801801007387 */ /* 0x000fe80000100a00 */
[----:B------:R0:W-:Y:S04]  /*33c70*/  STL.64 [R1+0x288], R26 ;  /* 0x0002881a01007387 */ /* 0x0001e80000100a00 */
[----:B0-----:R-:W3:Y:S04]  /*33c80*/  LDL.LU.64 R26, [R1+0x2570] ;  /* 0x00257000011a7983 */ /* 0x001ee80000300a00 */
[----:B------:R-:W3:Y:S01]  /*33c90*/  LDL.LU.64 R24, [R1+0x2568] ;  /* 0x0025680001187983 */ /* 0x000ee20000300a00 */
[----:B------:R-:W-:Y:S01]  /*33ca0*/  IMAD.MOV.U32 R14, RZ, RZ, R5 ;  /* 0x000000ffff0e7224 */ /* 0x000fe200078e0005 */
[----:B------:R-:W-:-:S02]  /*33cb0*/  MOV R5, R8 ;  /* 0x0000000800057202 */ /* 0x000fc40000000f00 */
[----:B------:R-:W2:Y:S01]  /*33cc0*/  LDL.LU R8, [R1+0x130] ;  /* 0x0001300001087983 */ /* 0x000ea20000300800 */
[----:B------:R-:W-:Y:S02]  /*33cd0*/  MOV R15, R4 ;  /* 0x00000004000f7202 */ /* 0x000fe40000000f00 */
[----:B------:R-:W-:Y:S01]  /*33ce0*/  MOV R4, R9 ;  /* 0x0000000900047202 */ /* 0x000fe20000000f00 */
[C---:B---3--:R-:W-:Y:S11]  /*33cf0*/  HMMA.16816.F32 R24, R20.reuse, R16, R24 ;  /* 0x000000101418723c */ /* 0x048ff60000001818 */
[----:B------:R-:W-:Y:S11]  /*33d00*/  @!UPT UIADD3 URZ, URZ, URZ, URZ ;  /* 0x0000003f3f3ff290 */ /* 0x000ff6000fffe03f */
[----:B------:R-:W-:Y:S01]  /*33d10*/  @!UPT UIADD3 URZ, URZ, URZ, URZ ;  /* 0x0000003f3f3ff290 */ /* 0x000fe2000fffe03f */
[----:B------:R0:W-:Y:S04]  /*33d20*/  STL.64 [R1+0x270], R24 ;  /* 0x0002701801007387 */ /* 0x0001e80000100a00 */
[----:B------:R1:W-:Y:S04]  /*33d30*/  STL.64 [R1+0x278], R26 ;  /* 0x0002781a01007387 */ /* 0x0003e80000100a00 */
[----:B------:R-:W2:Y:S04]  /*33d40*/  LDL.LU R9, [R1+0x134] ;  /* 0x0001340001097983 */ /* 0x000ea80000300800 */
[----:B------:R-:W2:Y:S04]  /*33d50*/  LDL.LU R10, [R1+0x138] ;  /* 0x00013800010a7983 */ /* 0x000ea80000300800 */
[----:B------:R-:W2:Y:S04]  /*33d60*/  LDL.LU R11, [R1+0x13c] ;  /* 0x00013c00010b7983 */ /* 0x000ea80000300800 */
[----:B0-----:R-:W3:Y:S04]  /*33d70*/  LDL.LU R24, [R1+0x120] ;  /* 0x0001200001187983 */ /* 0x001ee80000300800 */
[----:B------:R-:W3:Y:S04]  /*33d80*/  LDL.LU R25, [R1+0x124] ;  /* 0x0001240001197983 */ /* 0x000ee80000300800 */
[----:B-1----:R-:W3:Y:S04]  /*33d90*/  LDL.LU R26, [R1+0x128] ;  /* 0x00012800011a7983 */ /* 0x002ee80000300800 */
[----:B------:R-:W3:Y:S04]  /*33da0*/  LDL.LU R27, [R1+0x12c] ;  /* 0x00012c00011b7983 */ /* 0x000ee80000300800 */
[----:B------:R0:W-:Y:S04]  /*33db0*/  STL.64 [R1+0x24e0], R16 ;  /* 0x0024e01001007387 */ /* 0x0001e80000100a00 */
[----:B0-----:R-:W4:Y:S04]  /*33dc0*/  LDL.LU R16, [R1+0x1d0] ;  /* 0x0001d00001107983 */ /* 0x001f280000300800 */
        /* <DEDUP_REMOVED lines=14> */
[----:B------:R-:W4:Y:S01]  /*33eb0*/  LDL.LU R19, [R1+0xfc] ;  /* 0x0000fc0001137983 */ /* 0x000f220000300800 */
[C---:B------:R-:W-:Y:S03]  /*33ec0*/  HMMA.16816.F32 R8, R20.reuse, R12, R8 ;  /* 0x0000000c1408723c */ /* 0x040fe60000001808 */
        /* <DEDUP_REMOVED lines=14> */
[----:B0-----:R-:W4:Y:S04]  /*33fb0*/  LDL.LU.64 R10, [R1+0x2560] ;  /* 0x00256000010a7983 */ /* 0x001f280000300a00 */
        /* <DEDUP_REMOVED lines=19> */
[----:B------:R-:W2:Y:S04]  /*340f0*/  LDL.LU.64 R18, [R1+0x2528] ;  /* 0x0025280001127983 */ /* 0x000ea80000300a00 */
[----:B------:R-:W2:Y:S11]  /*34100*/  LDL.LU.64 R16, [R1+0x2520] ;  /* 0x0025200001107983 */ /* 0x000eb60000300a00 */
[----:B------:R-:W-:Y:S06]  /*34110*/  @!UPT UIADD3 URZ, URZ, URZ, URZ ;  /* 0x0000003f3f3ff290 */ /* 0x000fec000fffe03f */
[----:B------:R0:W-:Y:S04]  /*34120*/  STL.64 [R1+0x1a0], R4 ;  /* 0x0001a00401007387 */ /* 0x0001e80000100a00 */
        /* <DEDUP_REMOVED lines=8> */
[----:B0-----:R-:W2:Y:S04]  /*341b0*/  LDL.LU.64 R6, [R1+0x2500] ;  /* 0x0025000001067983 */ /* 0x001ea80000300a00 */
[----:B------:R-:W2:Y:S02]  /*341c0*/  LDL.LU.64 R4, [R1+0x24f8] ;  /* 0x0024f80001047983 */ /* 0x000ea40000300a00 */
[----:B--2---:R-:W-:Y:S11]  /*341d0*/  HMMA.16816.F32 R16, R24, R4, R16 ;  /* 0x000000041810723c */ /* 0x004ff60000001810 */
[----:B------:R-:W-:Y:S11]  /*341e0*/  @!UPT UIADD3 URZ, URZ, URZ, URZ ;  /* 0x0000003f3f3ff290 */ /* 0x000ff6000fffe03f */
[----:B------:R-:W-:Y:S01]  /*341f0*/  @!UPT UIADD3 URZ, URZ, URZ, URZ ;  /* 0x0000003f3f3ff290 */ /* 0x000fe2000fffe03f */
[----:B------:R-:W-:Y:S04]  /*34200*/  STL.64 [R1+0x180], R16 ;  /* 0x0001801001007387 */ /* 0x000fe80000100a00 */
[----:B------:R0:W-:Y:S04]  /*34210*/  STL.64 [R1+0x188], R18 ;  /* 0x0001881201007387 */ /* 0x0001e80000100a00 */
[----:B0-----:R-:W2:Y:S04]  /*34220*/  LDL.LU.64 R18, [R1+0x24f0] ;  /* 0x0024f00001127983 */ /* 0x001ea80000300a00 */
[----:B------:R-:W2:Y:S04]  /*34230*/  LDL.LU.64 R16, [R1+0x24e8] ;  /* 0x0024e80001107983 */ /* 0x000ea80000300a00 */
[----:B------:R-:W-:Y:S04]  /*34240*/  STL.64 [R1+0x2470], R6 ;  /* 0x0024700601007387 */ /* 0x000fe80000100a00 */
[----:B------:R0:W-:Y:S02]  /*34250*/  STL.64 [R1+0x2468], R4 ;  /* 0x0024680401007387 */ /* 0x0001e40000100a00 */
[----:B0-----:R-:W-:Y:S01]  /*34260*/  IMAD.MOV.U32 R4, RZ, RZ, R15 ;  /* 0x000000ffff047224 */ /* 0x001fe200078e000f */
[----:B------:R-:W-:-:S07]  /*34270*/  MOV R5, R14 ;  /* 0x0000000e00057202 */ /* 0x000fce0000000f00 */
[C---:B--2---:R-:W-:Y:S01]  /*34280*/  HMMA.16816.F32 R4, R24.reuse, R4, R16 ;  /* 0x000000041804723c */ /* 0x044fe20000001810 */
[----:B------:R-:W2:Y:S11]  /*34290*/  LDL.LU.64 R16, [R1+0x24e0] ;  /* 0x0024e00001107983 */ /* 0x000eb60000300a00 */
[----:B------:R-:W-:Y:S11]  /*342a0*/  @!UPT UIADD3 URZ, URZ, URZ, URZ ;  /* 0x0000003f3f3ff290 */ /* 0x000ff6000fffe03f */
[----:B------:R0:W-:Y:S04]  /*342b0*/  STL.64 [R1+0x170], R4 ;  /* 0x0001700401007387 */ /* 0x0001e80000100a00 */
[----:B------:R-:W-:Y:S04]  /*342c0*/  STL.64 [R1+0x178], R6 ;  /* 0x0001780601007387 */ /* 0x000fe80000100a00 */
[----:B0-----:R-:W2:Y:S04]  /*342d0*/  LDL.LU.64 R4, [R1] ;  /* 0x0000000001047983 */ /* 0x001ea80000300a00 */
[----:B--2---:R0:W-:Y:S04]  /*342e0*/  STL.64 [R1+0x2488], R4 ;  /* 0x0024880401007387 */ /* 0x0041e80000100a00 */
[----:B0-----:R-:W2:Y:S04]  /*342f0*/  LDL.LU R4, [R1+0x1f0] ;  /* 0x0001f00001047983 */ /* 0x001ea80000300800 */
[----:B------:R-:W2:Y:S04]  /*34300*/  LDL.LU R5, [R1+0x1f4] ;  /* 0x0001f40001057983 */ /* 0x000ea80000300800 */
[----:B------:R-:W2:Y:S04]  /*34310*/  LDL.LU R6, [R1+0x1f8] ;  /* 0x0001f80001067983 */ /* 0x000ea80000300800 */
[----:B------:R-:W2:Y:S01]  /*34320*/  LDL.LU R7, [R1+0x1fc] ;  /* 0x0001fc0001077983 */ /* 0x000ea20000300800 */
[C---:B---3--:R-:W-:Y:S03]  /*34330*/  HMMA.16816.F32 R20, R24.reuse, R12, R20 ;  /* 0x0000000c1814723c */ /* 0x048fe60000001814 */
[----:B------:R-:W3:Y:S04]  /*34340*/  LDL R19, [R1+0x10e4] ;  /* 0x0010e40001137983 */ /* 0x000ee80000100800 */
[----:B------:R-:W-:Y:S01]  /*34350*/  STL.64 [R1+0x2460], R16 ;  /* 0x0024601001007387 */ /* 0x000fe20000100a00 */
[----:B--2---:R-:W-:Y:S11]  /*34360*/  HMMA.16816.F32 R4, R24, R16, R4 ;  /* 0x000000101804723c */ /* 0x004ff60000001804 */
[----:B------:R-:W-:Y:S11]  /*34370*/  @!UPT UIADD3 URZ, URZ, URZ, URZ ;  /* 0x0000003f3f3ff290 */ /* 0x000ff6000fffe03f */
[----:B------:R-:W-:Y:S01]  /*34380*/  @!UPT UIADD3 URZ, URZ, URZ, URZ ;  /* 0x0000003f3f3ff290 */ /* 0x000fe2000fffe03f */
[----:B------:R0:W-:Y:S04]  /*34390*/  STL.64 [R1+0x160], R4 ;  /* 0x0001600401007387 */ /* 0x0001e80000100a00 */
[----:B------:R1:W-:Y:S04]  /*343a0*/  STL.64 [R1+0x168], R6 ;  /* 0x0001680601007387 */ /* 0x0003e80000100a00 */
[----:B0-----:R-:W2:Y:S04]  /*343b0*/  LDL.LU R4, [R1+0x230] ;  /* 0x0002300001047983 */ /* 0x001ea80000300800 */
[----:B------:R0:W-:Y:S04]  /*343c0*/  STL.64 [R1+0x150], R20 ;  /* 0x0001501401007387 */ /* 0x0001e80000100a00 */
[----:B------:R4:W-:Y:S04]  /*343d0*/  STL.64 [R1+0x158], R22 ;  /* 0x0001581601007387 */ /* 0x0009e80000100a00 */
[----:B------:R-:W2:Y:S04]  /*343e0*/  LDL.LU R5, [R1+0x234] ;  /* 0x0002340001057983 */ /* 0x000ea80000300800 */
[----:B-1----:R-:W2:Y:S04]  /*343f0*/  LDL.LU R6, [R1+0x238] ;  /* 0x0002380001067983 */ /* 0x002ea80000300800 */
[----:B------:R-:W2:Y:S01]  /*34400*/  LDL.LU R7, [R1+0x23c] ;  /* 0x00023c0001077983 */ /* 0x000ea20000300800 */
[----:B0-----:R-:W-:Y:S01]  /*34410*/  MOV R20, R3 ;  /* 0x0000000300147202 */ /* 0x001fe20000000f00 */
[----:B------:R-:W-:Y:S01]  /*34420*/  IMAD.MOV.U32 R21, RZ, RZ, R28 ;  /* 0x000000ffff157224 */ /* 0x000fe200078e001c */
[----:B----4-:R-:W-:-:S02]  /*34430*/  MOV R22, R11 ;  /* 0x0000000b00167202 */ /* 0x010fc40000000f00 */
[----:B------:R-:W-:Y:S01]  /*34440*/  MOV R23, R10 ;  /* 0x0000000a00177202 */ /* 0x000fe20000000f00 */
[----:B--2---:R-:W-:Y:S04]  /*34450*/  STL.64 [R1+0x24a8], R6 ;  /* 0x0024a80601007387 */ /* 0x004fe80000100a00 */
[----:B------:R0:W-:Y:S04]  /*34460*/  STL.64 [R1+0x24a0], R4 ;  /* 0x0024a00401007387 */ /* 0x0001e80000100a00 */
[----:B0-----:R-:W2:Y:S04]  /*34470*/  LDL.LU.64 R4, [R1+0x20] ;  /* 0x0000200001047983 */ /* 0x001ea80000300a00 */
[----:B------:R-:W4:Y:S04]  /*34480*/  LDL.LU R3, [R1+0x24dc] ;  /* 0x0024dc0001037983 */ /* 0x000f280000300800 */
[----:B------:R-:W2:Y:S04]  /*34490*/  LDL.LU R28, [R1+0x24d8] ;  /* 0x0024d800011c7983 */ /* 0x000ea80000300800 */
[----:B------:R-:W-:Y:S04]  /*344a0*/  STL.64 [R1+0x2480], R22 ;  /* 0x0024801601007387 */ /* 0x000fe80000100a00 */
[----:B------:R0:W-:Y:S04]  /*344b0*/  STL.64 [R1+0x2478], R20 ;  /* 0x0024781401007387 */ /* 0x0001e80000100a00 */
[----:B0-----:R-:W3:Y:S04]  /*344c0*/  LDL.LU R20, [R1+0x240] ;  /* 0x0002400001147983 */ /* 0x001ee80000300800 */
[----:B------:R-:W3:Y:S01]  /*344d0*/  LDL.LU R21, [R1+0x244] ;  /* 0x0002440001157983 */ /* 0x000ee20000300800 */
[----:B----4-:R-:W-:-:S03]  /*344e0*/  IMAD.MOV.U32 R22, RZ, RZ, R3 ;  /* 0x000000ffff167224 */ /* 0x010fc600078e0003 */
[----:B------:R-:W4:Y:S01]  /*344f0*/  LDL.LU R3, [R1+0x24d4] ;  /* 0x0024d40001037983 */ /* 0x000f220000300800 */
[----:B--2---:R-:W-:-:S03]  /*34500*/  MOV R23, R28 ;  /* 0x0000001c00177202 */ /* 0x004fc60000000f00 */
[----:B------:R-:W2:Y:S04]  /*34510*/  LDL.LU R28, [R1+0x24d0] ;  /* 0x0024d000011c7983 */ /* 0x000ea80000300800 */
[----:B------:R-:W-:Y:S04]  /*34520*/  STL.64 [R1+0x2498], R22 ;  /* 0x0024981601007387 */ /* 0x000fe80000100a00 */
[----:B---3--:R0:W-:Y:S04]  /*34530*/  STL.64 [R1+0x2490], R20 ;  /* 0x0024901401007387 */ /* 0x0081e80000100a00 */
[----:B0-----:R-:W3:Y:S04]  /*34540*/  LDL.LU.64 R20, [R1+0x10] ;  /* 0x0000100001147983 */ /* 0x001ee80000300a00 */
[----:B------:R-:W2:Y:S04]  /*34550*/  LDL.LU.64 R16, [R1+0x60] ;  /* 0x0000600001107983 */ /* 0x000ea80000300a00 */
[----:B------:R0:W-:Y:S04]  /*34560*/  STL [R1+0x2450], R12 ;  /* 0x0024500c01007387 */ /* 0x0001e80000100800 */
[----:B------:R1:W-:Y:S04]  /*34570*/  STL [R1+0x244c], R13 ;  /* 0x00244c0d01007387 */ /* 0x0003e80000100800 */
[----:B0-----:R-:W2:Y:S04]  /*34580*/  LDL.LU R12, [R1+0x200] ;  /* 0x00020000010c7983 */ /* 0x001ea80000300800 */
[----:B-1----:R-:W2:Y:S04]  /*34590*/  LDL.LU R13, [R1+0x204] ;  /* 0x00020400010d7983 */ /* 0x002ea80000300800 */
[----:B------:R-:W2:Y:S04]  /*345a0*/  LDL.LU R14, [R1+0x208] ;  /* 0x00020800010e7983 */ /* 0x000ea80000300800 */
[----:B------:R-:W2:Y:S02]  /*345b0*/  LDL.LU R15, [R1+0x20c] ;  /* 0x00020c00010f7983 */ /* 0x000ea40000300800 */
[----:B--2---:R-:W-:Y:S07]  /*345c0*/  HMMA.16816.F32 R24, R24, R8, R12 ;  /* 0x000000081818723c */ /* 0x004fee000000180c */
[----:B------:R-:W-:Y:S01]  /*345d0*/  MOV R14, R8 ;  /* 0x00000008000e7202 */ /* 0x000fe20000000f00 */
[----:B------:R-:W-:Y:S11]  /*345e0*/  IMAD.MOV.U32 R15, RZ, RZ, R9 ;  /* 0x000000ffff0f7224 */ /* 0x000ff600078e0009 */
[----:B------:R-:W-:Y:S04]  /*345f0*/  @!UPT UIADD3 URZ, URZ, URZ, URZ ;  /* 0x0000003f3f3ff290 */ /* 0x000fe8000fffe03f */
[----:B------:R0:W-:Y:S04]  /*34600*/  STL.64 [R1+0x130], R24 ;  /* 0x0001301801007387 */ /* 0x0001e80000100a00 */
[----:B------:R1:W-:Y:S04]  /*34610*/  STL.64 [R1+0x138], R26 ;  /* 0x0001381a01007387 */ /* 0x0003e80000100a00 */
[----:B------:R-:W0:Y:S04]  /*34620*/  LDL.LU.64 R10, [R1+0x24c8] ;  /* 0x0024c800010a7983 */ /* 0x000e280000300a00 */
[----:B------:R-:W2:Y:S01]  /*34630*/  LDL.LU.64 R8, [R1+0x24c0] ;  /* 0x0024c00001087983 */ /* 0x000ea20000300a00 */
[----:B0-----:R-:W-:Y:S01]  /*34640*/  MOV R25, R10 ;  /* 0x0000000a00197202 */ /* 0x001fe20000000f00 */
[----:B-1----:R-:W-:Y:S01]  /*34650*/  IMAD.MOV.U32 R26, RZ, RZ, R11 ;  /* 0x000000ffff1a7224 */ /* 0x002fe200078e000b */
[----:B--2---:R-:W-:-:S02]  /*34660*/  MOV R24, R9 ;  /* 0x0000000900187202 */ /* 0x004fc40000000f00 */
[----:B------:R-:W2:Y:S04]  /*34670*/  LDL.LU R9, [R1+0x24b8] ;  /* 0x0024b80001097983 */ /* 0x000ea80000300800 */
[----:B------:R-:W2:Y:S04]  /*34680*/  LDL.LU R10, [R1+0x24b4] ;  /* 0x0024b400010a7983 */ /* 0x000ea80000300800 */
[----:B------:R-:W2:Y:S04]  /*34690*/  LDL.LU R11, [R1+0x24b0] ;  /* 0x0024b000010b7983 */ /* 0x000ea80000300800 */
[----:B------:R-:W2:Y:S04]  /*346a0*/  LDL.LU R27, [R1+0x26c] ;  /* 0x00026c00011b7983 */ /* 0x000ea80000300800 */
[----:B------:R0:W-:Y:S04]  /*346b0*/  STL [R1+0x2458], R14 ;  /* 0x0024580e01007387 */ /* 0x0001e80000100800 */
[----:B------:R4:W-:Y:S04]  /*346c0*/  STL [R1+0x2454], R15 ;  /* 0x0024540f01007387 */ /* 0x0009e80000100800 */
[----:B------:R-:W2:Y:S04]  /*346d0*/  LDL.LU R12, [R1+0x220] ;  /* 0x00022000010c7983 */ /* 0x000ea80000300800 */
[----:B------:R-:W2:Y:S01]  /*346e0*/  LDL.LU R13, [R1+0x224] ;  /* 0x00022400010d7983 */ /* 0x000ea20000300800 */
[----:B0-----:R-:W-:-:S02]  /*346f0*/  MOV R14, R28 ;  /* 0x0000001c000e7202 */ /* 0x001fc40000000f00 */
[----:B----4-:R-:W-:Y:S02]  /*34700*/  MOV R15, R3 ;  /* 0x00000003000f7202 */ /* 0x010fe40000000f00 */
[----:B------:R-:W4:Y:S01]  /*34710*/  LDL R3, [R1+0x10e0] ;  /* 0x0010e00001037983 */ /* 0x000f220000100800 */
[----:B------:R-:W-:-:S04]  /*34720*/  MOV R29, R5 ;  /* 0x00000005001d7202 */ /* 0x000fc80000000f00 */
[----:B--2---:R-:W-:Y:S11]  /*34730*/  HMMA.16816.F32 R12, R8, R4, R12 ;  /* 0x00000004080c723c */ /* 0x004ff6000000180c */
[----:B------:R-:W-:Y:S11]  /*34740*/  @!UPT UIADD3 URZ, URZ, URZ, URZ ;  /* 0x0000003f3f3ff290 */ /* 0x000ff6000fffe03f */
[----:B------:R-:W-:Y:S01]  /*34750*/  @!UPT UIADD3 URZ, URZ, URZ, URZ ;  /* 0x0000003f3f3ff290 */ /* 0x000fe2000fffe03f */
[----:B------:R0:W-:Y:S04]  /*34760*/  STL.64 [R1+0x120], R12 ;  /* 0x0001200c01007387 */ /* 0x0001e80000100a00 */
[----:B------:R1:W-:Y:S04]  /*34770*/  STL.64 [R1+0x128], R14 ;  /* 0x0001280e01007387 */ /* 0x0003e80000100a00 */
[----:B------:R-:W2:Y:S01]  /*34780*/  LDL.LU.64 R6, [R1+0x24a8] ;  /* 0x0024a80001067983 */ /* 0x000ea20000300a00 */
[----:B0-----:R-:W-:-:S03]  /*34790*/  IMAD.MOV.U32 R13, RZ, RZ, R4 ;  /* 0x000000ffff0d7224 */ /* 0x001fc600078e0004 */
[----:B------:R-:W2:Y:S01]  /*347a0*/  LDL.LU.64 R4, [R1+0x24a0] ;  /* 0x0024a00001047983 */ /* 0x000ea20000300a00 */
[----:B---3--:R-:W-:Y:S01]  /*347b0*/  IMAD.MOV.U32 R12, RZ, RZ, R21 ;  /* 0x000000ffff0c7224 */ /* 0x008fe200078e0015 */
[----:B-1----:R-:W-:Y:S02]  /*347c0*/  MOV R15, R20 ;  /* 0x00000014000f7202 */ /* 0x002fe40000000f00 */
[----:B------:R-:W-:Y:S04]  /*347d0*/  STL [R1+0x245c], R13 ;  /* 0x00245c0d01007387 */ /* 0x000fe80000100800 */
[----:B------:R-:W3:Y:S01]  /*347e0*/  LDL.LU.64 R22, [R1+0x2498] ;  /* 0x0024980001167983 */ /* 0x000ee20000300a00 */
[----:B--2---:R-:W-:Y:S03]  /*347f0*/  HMMA.16816.F32 R4, R8, R20, R4 ;  /* 0x000000140804723c */ /* 0x004fe60000001804 */
[----:B------:R-:W3:Y:S11]  /*34800*/  LDL.LU.64 R20, [R1+0x2490] ;  /* 0x0024900001147983 */ /* 0x000ef60000300a00 */
[----:B------:R-:W-:Y:S09]  /*34810*/  @!UPT UIADD3 URZ, URZ, URZ, URZ ;  /* 0x0000003f3f3ff290 */ /* 0x000ff2000fffe03f */
[----:B------:R0:W-:Y:S04]  /*34820*/  STL.64 [R1+0x110], R4 ;  /* 0x0001100401007387 */ /* 0x0001e80000100a00 */
[----:B------:R-:W-:Y:S04]  /*34830*/  STL [R1+0x118], R6 ;  /* 0x0001180601007387 */ /* 0x000fe80000100800 */
[----:B0-----:R-:W3:Y:S01]  /*34840*/  LDL.LU.64 R4, [R1+0x2488] ;  /* 0x0024880001047983 */ /* 0x001ee20000300a00 */
[----:B------:R-:W-:-:S05]  /*34850*/  MOV R28, R7 ;  /* 0x00000007001c7202 */ /* 0x000fca0000000f00 */
[----:B------:R-:W-:Y:S01]  /*34860*/  STL [R1+0x22f0], R28 ;  /* 0x0022f01c01007387 */ /* 0x000fe20000100800 */
[C---:B---3--:R-:W-:Y:S01]  /*34870*/  HMMA.16816.F32 R20, R8.reuse, R4, R20 ;  /* 0x000000040814723c */ /* 0x048fe20000001814 */
[----:B------:R-:W-:Y:S01]  /*34880*/  MOV R13, R4 ;  /* 0x00000004000d7202 */ /* 0x000fe20000000f00 */
[----:B------:R-:W-:Y:S11]  /*34890*/  IMAD.MOV.U32 R14, RZ, RZ, R5 ;  /* 0x000000ffff0e7224 */ /* 0x000ff600078e0005 */
[----:B------:R-:W-:Y:S10]  /*348a0*/  @!UPT UIADD3 URZ, URZ, URZ, URZ ;  /* 0x0000003f3f3ff290 */ /* 0x000ff4000fffe03f */
[----:B------:R-:W-:Y:S04]  /*348b0*/  STL.64 [R1+0x100], R20 ;  /* 0x0001001401007387 */ /* 0x000fe80000100a00 */
[----:B------:R0:W-:Y:S04]  /*348c0*/  STL.64 [R1+0x108], R22 ;  /* 0x0001081601007387 */ /* 0x0001e80000100a00 */
[----:B0-----:R-:W2:Y:S04]  /*348d0*/  LDL.LU.64 R22, [R1+0x2480] ;  /* 0x0024800001167983 */ /* 0x001ea80000300a00 */
[----:B------:R-:W2:Y:S04]  /*348e0*/  LDL.LU.64 R20, [R1+0x2478] ;  /* 0x0024780001147983 */ /* 0x000ea80000300a00 */
[----:B------:R-:W3:Y:S04]  /*348f0*/  LDL.LU.64 R6, [R1+0x2470] ;  /* 0x0024700001067983 */ /* 0x000ee80000300a00 */
[----:B------:R-:W2:Y:S02]  /*34900*/  LDL.LU.64 R4, [R1+0x2468] ;  /* 0x0024680001047983 */ /* 0x000ea40000300a00 */
[C---:B--2---:R-:W-:Y:S02]  /*34910*/  HMMA.16816.F32 R24, R8.reuse, R4, R24 ;  /* 0x000000040818723c */ /* 0x044fe40000001818 */
[----:B---3--:R-:W-:Y:S04]  /*34920*/  STL.64 [R1+0x23d8], R6 ;  /* 0x0023d80601007387 */ /* 0x008fe80000100a00 */
[----:B------:R0:W-:Y:S11]  /*34930*/  STL.64 [R1+0x23d0], R4 ;  /* 0x0023d00401007387 */ /* 0x0001f60000100a00 */
[----:B------:R-:W-:Y:S06]  /*34940*/  @!UPT UIADD3 URZ, URZ, URZ, URZ ;  /* 0x0000003f3f3ff290 */ /* 0x000fec000fffe03f */
[----:B------:R-:W-:Y:S04]  /*34950*/  STL.64 [R1+0xf0], R24 ;  /* 0x0000f01801007387 */ /* 0x000fe80000100a00 */
[----:B------:R-:W-:Y:S04]  /*34960*/  STL.64 [R1+0xf8], R26 ;  /* 0x0000f81a01007387 */ /* 0x000fe80000100a00 */
[----:B------:R-:W1:Y:S01]  /*34970*/  LDSM.16.M88.4 R24, [R19+0x1b000] ;  /* 0x01b000001318783b */ /* 0x000e620000000200 */
[----:B------:R-:W-:Y:S01]  /*34980*/  HMMA.16816.F32 R20, R8, R16, R20 ;  /* 0x000000100814723c */ /* 0x000fe20000001814 */
[----:B0-----:R-:W-:Y:S01]  /*34990*/  IMAD.MOV.U32 R5, RZ, RZ, R16 ;  /* 0x000000ffff057224 */ /* 0x001fe200078e0010 */
[----:B------:R-:W-:Y:S01]  /*349a0*/  MOV R4, R17 ;  /* 0x0000001100047202 */ /* 0x000fe20000000f00 */
[----:B-1----:R-:W-:Y:S04]  /*349b0*/  STL.64 [R1+0x2428], R26 ;  /* 0x0024281a01007387 */ /* 0x002fe80000100a00 */
[----:B------:R0:W-:Y:S04]  /*349c0*/  STL.64 [R1+0x2420], R24 ;  /* 0x0024201801007387 */ /* 0x0001e80000100a00 */
[----:B0-----:R-:W2:Y:S04]  /*349d0*/  LDL.LU R24, [R1+0x350] ;  /* 0x0003500001187983 */ /* 0x001ea80000300800 */
[----:B------:R-:W2:Y:S04]  /*349e0*/  LDL.LU R25, [R1+0x354] ;  /* 0x0003540001197983 */ /* 0x000ea80000300800 */
[----:B------:R-:W2:Y:S01]  /*349f0*/  LDL.LU.64 R16, [R1+0x2460] ;  /* 0x0024600001107983 */ /* 0x000ea20000300a00 */
[----:B------:R-:W-:-:S04]  /*34a00*/  MOV R26, R2 ;  /* 0x00000002001a7202 */ /* 0x000fc80000000f00 */
[----:B------:R-:W-:Y:S01]  /*34a10*/  IMAD.MOV.U32 R2, RZ, RZ, R22 ;  /* 0x000000ffff027224 */ /* 0x000fe200078e0016 */
[----:B------:R-:W-:Y:S01]  /*34a20*/  MOV R27, R0 ;  /* 0x00000000001b7202 */ /* 0x000fe20000000f00 */
[----:B------:R-:W-:Y:S01]  /*34a30*/  STL [R1+0xe0], R20 ;  /* 0x0000e01401007387 */ /* 0x000fe20000100800 */
[----:B------:R-:W-:Y:S02]  /*34a40*/  MOV R28, R21 ;  /* 0x00000015001c7202 */ /* 0x000fe40000000f00 */
[----:B------:R-:W-:Y:S02]  /*34a50*/  MOV R0, R23 ;  /* 0x0000001700007202 */ /* 0x000fe40000000f00 */
[----:B----4-:R-:W0:Y:S04]  /*34a60*/  LDSM.16.M88.4 R20, [R3+0x18000] ;  /* 0x018000000314783b */ /* 0x010e280000000200 */
[----:B------:R-:W-:Y:S04]  /*34a70*/  STL [R1+0x23ac], R2 ;  /* 0x0023ac0201007387 */ /* 0x000fe80000100800 */
[----:B------:R-:W-:Y:S04]  /*34a80*/  STL [R1+0x23a8], R28 ;  /* 0x0023a81c01007387 */ /* 0x000fe80000100800 */
[----:B0-----:R-:W-:Y:S04]  /*34a90*/  STL.64 [R1+0x23b8], R22 ;  /* 0x0023b81601007387 */ /* 0x001fe80000100a00 */
[----:B------:R2:W-:Y:S02]  /*34aa0*/  STL.64 [R1+0x23b0], R20 ;  /* 0x0023b01401007387 */ /* 0x0005e40000100a00 */
[----:B--2---:R-:W-:Y:S01]  /*34ab0*/  HMMA.16816.F32 R20, R8, R16, R24 ;  /* 0x000000100814723c */ /* 0x004fe20000001818 */
[----:B------:R-:W-:Y:S01]  /*34ac0*/  MOV R6, R16 ;  /* 0x0000001000067202 */ /* 0x000fe20000000f00 */
[----:B------:R-:W-:-:S02]  /*34ad0*/  IMAD.MOV.U32 R2, RZ, RZ, R17 ;  /* 0x000000ffff027224 */ /* 0x000fc400078e0011 */
[----:B------:R-:W0:Y:S11]  /*34ae0*/  LDSM.16.M88.4 R16, [R3+0x19000] ;  /* 0x019000000310783b */ /* 0x000e360000000200 */
[----:B------:R-:W-:Y:S08]  /*34af0*/  @!UPT UIADD3 URZ, URZ, URZ, URZ ;  /* 0x0000003f3f3ff290 */ /* 0x000ff0000fffe03f */
[----:B------:R1:W-:Y:S04]  /*34b00*/  STL.64 [R1+0xd0], R20 ;  /* 0x0000d01401007387 */ /* 0x0003e80000100a00 */
[----:B------:R-:W-:Y:S01]  /*34b10*/  STL.64 [R1+0xd8], R22 ;  /* 0x0000d81601007387 */ /* 0x000fe20000100a00 */
[----:B-1----:R-:W-:Y:S01]  /*34b20*/  IMAD.MOV.U32 R20, RZ, RZ, R5 ;  /* 0x000000ffff147224 */ /* 0x002fe200078e0005 */
[----:B------:R-:W-:Y:S01]  /*34b30*/  MOV R21, R4 ;  /* 0x0000000400157202 */ /* 0x000fe20000000f00 */
[----:B------:R-:W-:Y:S01]  /*34b40*/  IMAD.MOV.U32 R5, RZ, RZ, R14 ;  /* 0x000000ffff057224 */ /* 0x000fe200078e000e */
[----:B------:R-:W-:Y:S01]  /*34b50*/  MOV R4, R13 ;  /* 0x0000000d00047202 */ /* 0x000fe20000000f00 */
[----:B0-----:R-:W-:Y:S04]  /*34b60*/  STL.64 [R1+0x2318], R18 ;  /* 0x0023181201007387 */ /* 0x001fe80000100a00 */
[----:B------:R0:W-:Y:S02]  /*34b70*/  STL.64 [R1+0x2310], R16 ;  /* 0x0023101001007387 */ /* 0x0001e40000100a00 */
[----:B0-----:R-:W-:-:S02]  /*34b80*/  MOV R16, R6 ;  /* 0x0000000600107202 */ /* 0x001fc40000000f00 */
[----:B------:R-:W-:-:S05]  /*34b90*/  MOV R17, R2 ;  /* 0x0000000200117202 */ /* 0x000fca0000000f00 */
[----:B------:R-:W-:Y:S04]  /*34ba0*/  STL.64 [R1+0x23c0], R16 ;  /* 0x0023c01001007387 */ /* 0x000fe80000100a00 */
[----:B------:R-:W2:Y:S04]  /*34bb0*/  LDL.LU R13, [R1+0x245c] ;  /* 0x00245c00010d7983 */ /* 0x000ea80000300800 */
[----:B------:R-:W3:Y:S04]  /*34bc0*/  LDL.LU R14, [R1+0x2458] ;  /* 0x00245800010e7983 */ /* 0x000ee80000300800 */
[----:B------:R0:W-:Y:S04]  /*34bd0*/  STL.64 [R1+0x23f0], R4 ;  /* 0x0023f00401007387 */ /* 0x0001e80000100a00 */
[----:B------:R1:W-:Y:S01]  /*34be0*/  STL.64 [R1+0x23c8], R20 ;  /* 0x0023c81401007387 */ /* 0x0003e20000100a00 */
[----:B0-----:R-:W-:-:S03]  /*34bf0*/  MOV R4, R15 ;  /* 0x0000000f00047202 */ /* 0x001fc60000000f00 */
[----:B-1----:R-:W4:Y:S04]  /*34c00*/  LDL.LU R20, [R1+0x320] ;  /* 0x0003200001147983 */ /* 0x002f280000300800 */
[----:B------:R-:W4:Y:S04]  /*34c10*/  LDL.LU R21, [R1+0x324] ;  /* 0x0003240001157983 */ /* 0x000f280000300800 */
[----:B------:R-:W4:Y:S04]  /*34c20*/  LDL.LU R22, [R1+0x328] ;  /* 0x0003280001167983 */ /* 0x000f280000300800 */
[----:B------:R-:W4:Y:S04]  /*34c30*/  LDL.LU R23, [R1+0x32c] ;  /* 0x00032c0001177983 */ /* 0x000f280000300800 */
[----:B------:R-:W4:Y:S01]  /*34c40*/  LDL.LU R15, [R1+0x2454] ;  /* 0x00245400010f7983 */ /* 0x000f220000300800 */
[----:B------:R-:W-:-:S03]  /*34c50*/  MOV R5, R12 ;  /* 0x0000000c00057202 */ /* 0x000fc60000000f00 */
[----:B------:R-:W4:Y:S04]  /*34c60*/  LDL.LU R12, [R1+0x2450] ;  /* 0x00245000010c7983 */ /* 0x000f280000300800 */
[----:B------:R0:W-:Y:S02]  /*34c70*/  STL.64 [R1+0x2408], R4 ;  /* 0x0024080401007387 */ /* 0x0001e40000100a00 */
[----:B0-----:R-:W-:Y:S01]  /*34c80*/  MOV R5, R29 ;  /* 0x0000001d00057202 */ /* 0x001fe20000000f00 */
[----:B--2---:R-:W-:Y:S02]  /*34c90*/  IMAD.MOV.U32 R4, RZ, RZ, R13 ;  /* 0x000000ffff047224 */ /* 0x004fe400078e000d */
[----:B------:R-:W2:Y:S01]  /*34ca0*/  LDL.LU R13, [R1+0x244c] ;  /* 0x00244c00010d7983 */ /* 0x000ea20000300800 */
[----:B---3--:R-:W-:-:S03]  /*34cb0*/  MOV R24, R14 ;  /* 0x0000000e00187202 */ /* 0x008fc60000000f00 */
[----:B------:R-:W3:Y:S04]  /*34cc0*/  LDL.LU R29, [R1+0x2448] ;  /* 0x00244800011d7983 */ /* 0x000ee80000300800 */
[----:B------:R-:W-:Y:S04]  /*34cd0*/  STL.64 [R1+0x2430], R4 ;  /* 0x0024300401007387 */ /* 0x000fe80000100a00 */
[----:B------:R-:W2:Y:S01]  /*34ce0*/  LDL.LU R14, [R1+0x2444] ;  /* 0x00244400010e7983 */ /* 0x000ea20000300800 */
[----:B----4-:R-:W-:-:S03]  /*34cf0*/  IMAD.MOV.U32 R25, RZ, RZ, R15 ;  /* 0x000000ffff197224 */ /* 0x010fc600078e000f */
[----:B------:R-:W4:Y:S04]  /*34d00*/  LDL.LU R15, [R1+0x2440] ;  /* 0x00244000010f7983 */ /* 0x000f280000300800 */
        /* <DEDUP_REMOVED lines=21> */
[----:B------:R-:W-:Y:S01]  /*34e60*/  HMMA.16816.F32 R24, R8, R12, R24 ;  /* 0x0000000c0818723c */ /* 0x000fe20000001818 */
[----:B----4-:R-:W-:Y:S01]  /*34e70*/  MOV R18, R15 ;  /* 0x0000000f00127202 */ /* 0x010fe20000000f00 */
[----:B------:R-:W-:Y:S01]  /*34e80*/  IMAD.MOV.U32 R2, RZ, RZ, R12 ;  /* 0x000000ffff027224 */ /* 0x000fe200078e000c */
[----:B------:R-:W-:-:S02]  /*34e90*/  MOV R19, R14 ;  /* 0x0000000e00137202 */ /* 0x000fc40000000f00 */
[----:B------:R-:W-:Y:S02]  /*34ea0*/  MOV R28, R13 ;  /* 0x0000000d001c7202 */ /* 0x000fe40000000f00 */
[----:B------:R-:W0:Y:S04]  /*34eb0*/  LDSM.16.M88.4 R12, [R3+0x1a000] ;  /* 0x01a00000030c783b */ /* 0x000e280000000200 */
[----:B--2---:R-:W-:Y:S04]  /*34ec0*/  STL.64 [R1+0x2418], R22 ;  /* 0x0024181601007387 */ /* 0x004fe80000100a00 */
[----:B------:R1:W-:Y:S04]  /*34ed0*/  STL.64 [R1+0x2410], R20 ;  /* 0x0024101401007387 */ /* 0x0003e80000100a00 */
[----:B-1----:R-:W2:Y:S04]  /*34ee0*/  LDL.LU R20, [R1+0x360] ;  /* 0x0003600001147983 */ /* 0x002ea80000300800 */
[----:B------:R-:W2:Y:S04]  /*34ef0*/  LDL.LU R21, [R1+0x364] ;  /* 0x0003640001157983 */ /* 0x000ea80000300800 */
[----:B------:R-:W2:Y:S04]  /*34f00*/  LDL.LU R22, [R1+0x368] ;  /* 0x0003680001167983 */ /* 0x000ea80000300800 */
[----:B------:R-:W2:Y:S04]  /*34f10*/  LDL.LU R23, [R1+0x36c] ;  /* 0x00036c0001177983 */ /* 0x000ea80000300800 */
[----:B------:R-:W4:Y:S04]  /*34f20*/  LDL.LU R16, [R1+0x310] ;  /* 0x0003100001107983 */ /* 0x000f280000300800 */
[----:B------:R-:W4:Y:S04]  /*34f30*/  LDL.LU R17, [R1+0x314] ;  /* 0x0003140001117983 */ /* 0x000f280000300800 */
[----:B------:R1:W-:Y:S04]  /*34f40*/  STL.64 [R1+0xc0], R24 ;  /* 0x0000c01801007387 */ /* 0x0003e80000100a00 */
[----:B------:R-:W-:Y:S04]  /*34f50*/  STL.64 [R1+0xc8], R26 ;  /* 0x0000c81a01007387 */ /* 0x000fe80000100a00 */
[----:B-1----:R-:W2:Y:S04]  /*34f60*/  LDL.LU.64 R24, [R1+0x2438] ;  /* 0x0024380001187983 */ /* 0x002ea80000300a00 */
[----:B0-----:R-:W-:Y:S04]  /*34f70*/  STL.64 [R1+0x22a8], R14 ;  /* 0x0022a80e01007387 */ /* 0x001fe80000100a00 */
[----:B------:R0:W-:Y:S04]  /*34f80*/  STL.64 [R1+0x22a0], R12 ;  /* 0x0022a00c01007387 */ /* 0x0001e80000100a00 */
[----:B0-----:R-:W3:Y:S04]  /*34f90*/  LDL.LU R12, [R1+0x300] ;  /* 0x00030000010c7983 */ /* 0x001ee80000300800 */
[----:B------:R-:W3:Y:S04]  /*34fa0*/  LDL.LU R13, [R1+0x304] ;  /* 0x00030400010d7983 */ /* 0x000ee80000300800 */
[----:B------:R-:W3:Y:S01]  /*34fb0*/  LDL.LU R14, [R1+0x308] ;  /* 0x00030800010e7983 */ /* 0x000ee20000300800 */
[----:B--2---:R-:W-:Y:S03]  /*34fc0*/  HMMA.16816.F32 R8, R8, R24, R4 ;  /* 0x000000180808723c */ /* 0x004fe60000001804 */
[----:B------:R-:W2:Y:S04]  /*34fd0*/  LDL.LU.64 R4, [R1+0x2430] ;  /* 0x0024300001047983 */ /* 0x000ea80000300a00 */
[----:B------:R-:W2:Y:S04]  /*34fe0*/  LDL.LU.64 R26, [R1+0x2428] ;  /* 0x00242800011a7983 */ /* 0x000ea80000300a00 */
[----:B------:R-:W2:Y:S11]  /*34ff0*/  LDL.LU.64 R24, [R1+0x2420] ;  /* 0x0024200001187983 */ /* 0x000eb60000300a00 */
[----:B------:R-:W-:Y:S01]  /*35000*/  @!UPT UIADD3 URZ, URZ, URZ, URZ ;  /* 0x0000003f3f3ff290 */ /* 0x000fe2000fffe03f */
[----:B------:R-:W-:Y:S04]  /*35010*/  STL.64 [R1+0xb0], R8 ;  /* 0x0000b00801007387 */ /* 0x000fe80000100a00 */
[----:B------:R-:W-:Y:S04]  /*35020*/  STL.64 [R1+0xb8], R10 ;  /* 0x0000b80a01007387 */ /* 0x000fe80000100a00 */
[----:B------:R-:W0:Y:S04]  /*35030*/  LDSM.16.M88.4 R8, [R3+0x1b000] ;  /* 0x01b000000308783b */ /* 0x000e280000000200 */
[----:B0-----:R-:W-:Y:S04]  /*35040*/  STL.64 [R1+0x2230], R10 ;  /* 0x0022300a01007387 */ /* 0x001fe80000100a00 */
[----:B------:R0:W-:Y:S04]  /*35050*/  STL.64 [R1+0x2228], R8 ;  /* 0x0022280801007387 */ /* 0x0001e80000100a00 */
[----:B0-----:R-:W4:Y:S04]  /*35060*/  LDL.LU.64 R8, [R1+0x30] ;  /* 0x0000300001087983 */ /* 0x001f280000300a00 */
[----:B------:R-:W4:Y:S01]  /*35070*/  LDL.LU.64 R10, [R1+0x38] ;  /* 0x00003800010a7983 */ /* 0x000f220000300a00 */
[----:B--2---:R-:W-:Y:S03]  /*35080*/  HMMA.16816.F32 R4, R24, R4, R20 ;  /* 0x000000041804723c */ /* 0x004fe60000001814 */
[----:B------:R-:W2:Y:S04]  /*35090*/  LDL.LU.64 R22, [R1+0x2418] ;  /* 0x0024180001167983 */ /* 0x000ea80000300a00 */
[----:B------:R-:W2:Y:S11]  /*350a0*/  LDL.LU.64 R20, [R1+0x2410] ;  /* 0x0024100001147983 */ /* 0x000eb60000300a00 */
[----:B------:R-:W-:Y:S05]  /*350b0*/  @!UPT UIADD3 URZ, URZ, URZ, URZ ;  /* 0x0000003f3f3ff290 */ /* 0x000fea000fffe03f */
[----:B------:R0:W-:Y:S04]  /*350c0*/  STL.64 [R1+0xa0], R4 ;  /* 0x0000a00401007387 */ /* 0x0001e80000100a00 */
[----:B0-----:R-:W2:Y:S01]  /*350d0*/  LDL.LU.64 R4, [R1+0x2408] ;  /* 0x0024080001047983 */ /* 0x001ea20000300a00 */
[----:B---3--:R-:W-:Y:S01]  /*350e0*/  MOV R15, R29 ;  /* 0x0000001d000f7202 */ /* 0x008fe20000000f00 */
[----:B------:R-:W-:Y:S01]  /*350f0*/  IMAD.MOV.U32 R29, RZ, RZ, R6 ;  /* 0x000000ffff1d7224 */ /* 0x000fe200078e0006 */
[----:B------:R-:W-:-:S05]  /*35100*/  MOV R3, R7 ;  /* 0x0000000700037202 */ /* 0x000fca0000000f00 */
        /* <DEDUP_REMOVED lines=13> */
[----:B------:R0:W-:Y:S01]  /*351e0*/  STL.64 [R1+0x80], R4 ;  /* 0x0000800401007387 */ /* 0x0001e20000100a00 */
[----:B------:R-:W-:Y:S01]  /*351f0*/  MOV R3, R6 ;  /* 0x0000000600037202 */ /* 0x000fe20000000f00 */
[----:B------:R-:W-:Y:S02]  /*35200*/  IMAD.MOV.U32 R29, RZ, RZ, R7 ;  /* 0x000000ffff1d7224 */ /* 0x000fe400078e0007 */
[----:B------:R-:W3:Y:S04]  /*35210*/  LDL.LU.64 R6, [R1+0x23d8] ;  /* 0x0023d80001067983 */ /* 0x000ee80000300a00 */
[----:B0-----:R-:W2:Y:S02]  /*35220*/  LDL.LU.64 R4, [R1+0x23d0] ;  /* 0x0023d00001047983 */ /* 0x001ea40000300a00 */
[C---:B--2---:R-:W-:Y:S11]  /*35230*/  HMMA.16816.F32 R20, R24.reuse, R4, R20 ;  /* 0x000000041814723c */ /* 0x044ff60000001814 */
[----:B------:R-:W-:Y:S11]  /*35240*/  @!UPT UIADD3 URZ, URZ, URZ, URZ ;  /* 0x0000003f3f3ff290 */ /* 0x000ff6000fffe03f */
[----:B------:R-:W-:Y:S01]  /*35250*/  @!UPT UIADD3 URZ, URZ, URZ, URZ ;  /* 0x0000003f3f3ff290 */ /* 0x000fe2000fffe03f */
[----:B------:R0:W-:Y:S04]  /*35260*/  STL.64 [R1+0x70], R20 ;  /* 0x0000701401007387 */ /* 0x0001e80000100a00 */
[----:B------:R-:W-:Y:S04]  /*35270*/  STL.64 [R1+0x78], R22 ;  /* 0x0000781601007387 */ /* 0x000fe80000100a00 */
[----:B0-----:R-:W4:Y:S04]  /*35280*/  LDL.LU.64 R20, [R1+0x23c8] ;  /* 0x0023c80001147983 */ /* 0x001f280000300a00 */
[----:B---3--:R0:W-:Y:S04]  /*35290*/  STL.64 [R1+0x2390], R6 ;  /* 0x0023900601007387 */ /* 0x0081e80000100a00 */
[----:B------:R-:W2:Y:S04]  /*352a0*/  LDL.LU R4, [R1+0x2f0] ;  /* 0x0002f00001047983 */ /* 0x000ea80000300800 */
[----:B------:R-:W2:Y:S04]  /*352b0*/  LDL.LU R5, [R1+0x2f4] ;  /* 0x0002f40001057983 */ /* 0x000ea80000300800 */
[----:B0-----:R-:W2:Y:S04]  /*352c0*/  LDL.LU R6, [R1+0x2f8] ;  /* 0x0002f80001067983 */ /* 0x001ea80000300800 */
[----:B------:R-:W2:Y:S01]  /*352d0*/  LDL.LU R7, [R1+0x2fc] ;  /* 0x0002fc0001077983 */ /* 0x000ea20000300800 */
[C---:B----4-:R-:W-:Y:S03]  /*352e0*/  HMMA.16816.F32 R20, R24.reuse, R20, R16 ;  /* 0x000000141814723c */ /* 0x050fe60000001810 */
[----:B------:R-:W3:Y:S11]  /*352f0*/  LDL.LU.64 R16, [R1+0x23c0] ;  /* 0x0023c00001107983 */ /* 0x000ef60000300a00 */
[----:B------:R-:W-:Y:S09]  /*35300*/  @!UPT UIADD3 URZ, URZ, URZ, URZ ;  /* 0x0000003f3f3ff290 */ /* 0x000ff2000fffe03f */
[----:B------:R-:W-:Y:S04]  /*35310*/  STL.64 [R1+0x140], R20 ;  /* 0x0001401401007387 */ /* 0x000fe80000100a00 */
[----:B------:R0:W-:Y:S04]  /*35320*/  STL.64 [R1+0x148], R22 ;  /* 0x0001481601007387 */ /* 0x0001e80000100a00 */
[----:B0-----:R-:W4:Y:S04]  /*35330*/  LDL.LU.64 R22, [R1+0x23b8] ;  /* 0x0023b80001167983 */ /* 0x001f280000300a00 */
[----:B------:R-:W4:Y:S01]  /*35340*/  LDL.LU.64 R20, [R1+0x23b0] ;  /* 0x0023b00001147983 */ /* 0x000f220000300a00 */
[----:B---3--:R-:W-:Y:S03]  /*35350*/  HMMA.16816.F32 R12, R24, R16, R12 ;  /* 0x00000010180c723c */ /* 0x008fe6000000180c */
[----:B------:R-:W3:Y:S11]  /*35360*/  LDL.LU R16, [R1+0x1e0] ;  /* 0x0001e00001107983 */ /* 0x000ef60000300800 */
[----:B------:R-:W-:Y:S09]  /*35370*/  @!UPT UIADD3 URZ, URZ, URZ, URZ ;  /* 0x0000003f3f3ff290 */ /* 0x000ff2000fffe03f */
[----:B------:R-:W-:Y:S04]  /*35380*/  STL.64 [R1+0x1b0], R12 ;  /* 0x0001b00c01007387 */ /* 0x000fe80000100a00 */
[----:B------:R-:W-:Y:S04]  /*35390*/  STL.64 [R1+0x1b8], R14 ;  /* 0x0001b80e01007387 */ /* 0x000fe80000100a00 */
[----:B------:R-:W3:Y:S04]  /*353a0*/  LDL.LU R17, [R1+0x1e4] ;  /* 0x0001e40001117983 */ /* 0x000ee80000300800 */
[----:B------:R-:W2:Y:S04]  /*353b0*/  LDL.LU R18, [R1+0x1e8] ;  /* 0x0001e80001127983 */ /* 0x000ea80000300800 */
[----:B------:R-:W2:Y:S04]  /*353c0*/  LDL.LU R19, [R1+0x1ec] ;  /* 0x0001ec0001137983 */ /* 0x000ea80000300800 */
[----:B--2---:R-:W-:Y:S04]  /*353d0*/  STL.64 [R1+0x2328], R18 ;  /* 0x0023281201007387 */ /* 0x004fe80000100a00 */
[----:B---3--:R0:W-:Y:S02]  /*353e0*/  STL.64 [R1+0x2320], R16 ;  /* 0x0023201001007387 */ /* 0x0081e40000100a00 */
[----:B0-----:R-:W-:-:S02]  /*353f0*/  MOV R16, R2 ;  /* 0x0000000200107202 */ /* 0x001fc40000000f00 */
[----:B------:R-:W2:Y:S01]  /*35400*/  LDL.LU R2, [R1+0x23ac] ;  /* 0x0023ac0001027983 */ /* 0x000ea20000300800 */
[----:B------:R-:W-:-:S03]  /*35410*/  MOV R17, R28 ;  /* 0x0000001c00117202 */ /* 0x000fc60000000f00 */
[----:B------:R-:W3:Y:S04]  /*35420*/  LDL.LU R28, [R1+0x23a8] ;  /* 0x0023a800011c7983 */ /* 0x000ee80000300800 */
[----:B------:R-:W2:Y:S04]  /*35430*/  LDL R18, [R1+0x48] ;  /* 0x0000480001127983 */ /* 0x000ea80000100800 */
[----:B------:R-:W2:Y:S04]  /*35440*/  LDL R19, [R1+0x4c] ;  /* 0x00004c0001137983 */ /* 0x000ea80000100800 */
[----:B------:R-:W3:Y:S04]  /*35450*/  LDL.LU R12, [R1+0x2d0] ;  /* 0x0002d000010c7983 */ /* 0x000ee80000300800 */
[----:B------:R-:W3:Y:S04]  /*35460*/  LDL.LU R13, [R1+0x2d4] ;  /* 0x0002d400010d7983 */ /* 0x000ee80000300800 */
[----:B------:R-:W3:Y:S04]  /*35470*/  LDL.LU R14, [R1+0x2d8] ;  /* 0x0002d800010e7983 */ /* 0x000ee80000300800 */
[----:B------:R-:W3:Y:S01]  /*35480*/  LDL.LU R15, [R1+0x2dc] ;  /* 0x0002dc00010f7983 */ /* 0x000ee20000300800 */
[C---:B------:R-:W-:Y:S03]  /*35490*/  HMMA.16816.F32 R4, R24.reuse, R16, R4 ;  /* 0x000000101804723c */ /* 0x040fe60000001804 */
[----:B--2---:R0:W-:Y:S04]  /*354a0*/  STL.64 [R1+0x2338], R18 ;  /* 0x0023381201007387 */ /* 0x0041e80000100a00 */
[----:B0-----:R-:W2:Y:S11]  /*354b0*/  LDL.64 R18, [R1+0x58] ;  /* 0x0000580001127983 */ /* 0x001eb60000100a00 */
[----:B------:R-:W-:Y:S05]  /*354c0*/  @!UPT UIADD3 URZ, URZ, URZ, URZ ;  /* 0x0000003f3f3ff290 */ /* 0x000fea000fffe03f */
[----:B------:R-:W-:Y:S04]  /*354d0*/  STL.64 [R1+0x1d0], R4 ;  /* 0x0001d00401007387 */ /* 0x000fe80000100a00 */
[----:B------:R-:W-:Y:S04]  /*354e0*/  STL.64 [R1+0x1d8], R6 ;  /* 0x0001d80601007387 */ /* 0x000fe80000100a00 */
[----:B--2---:R0:W-:Y:S04]  /*354f0*/  STL.64 [R1+0x2350], R18 ;  /* 0x0023501201007387 */ /* 0x0041e80000100a00 */
        /* <DEDUP_REMOVED lines=9> */
[----:B------:R-:W2:Y:S04]  /*35590*/  LDL.LU R19, [R1+0x29c] ;  /* 0x00029c0001137983 */ /* 0x000ea80000300800 */
[----:B--2---:R0:W-:Y:S04]  /*355a0*/  STL.64 [R1+0x2370], R18 ;  /* 0x0023701201007387 */ /* 0x0041e80000100a00 */
[----:B------:R-:W-:Y:S04]  /*355b0*/  STL.64 [R1+0x2368], R16 ;  /* 0x0023681001007387 */ /* 0x000fe80000100a00 */
[----:B0-----:R-:W2:Y:S04]  /*355c0*/  LDL R18, [R1+0x8] ;  /* 0x0000080001127983 */ /* 0x001ea80000100800 */
[----:B------:R-:W2:Y:S04]  /*355d0*/  LDL R19, [R1+0xc] ;  /* 0x00000c0001137983 */ /* 0x000ea80000100800 */
[----:B------:R-:W2:Y:S04]  /*355e0*/  LDL.LU R4, [R1+0x2b0] ;  /* 0x0002b00001047983 */ /* 0x000ea80000300800 */
[----:B------:R-:W2:Y:S04]  /*355f0*/  LDL.LU R5, [R1+0x2b4] ;  /* 0x0002b40001057983 */ /* 0x000ea80000300800 */
[----:B------:R-:W2:Y:S04]  /*35600*/  LDL.LU R6, [R1+0x2b8] ;  /* 0x0002b80001067983 */ /* 0x000ea80000300800 */
[----:B------:R-:W2:Y:S01]  /*35610*/  LDL.LU R7, [R1+0x2bc] ;  /* 0x0002bc0001077983 */ /* 0x000ea20000300800 */
[----:B---3--:R-:W-:Y:S03]  /*35620*/  HMMA.16816.F32 R24, R24, R8, R12 ;  /* 0x000000081818723c */ /* 0x008fe6000000180c */
[----:B--2---:R-:W-:Y:S04]  /*35630*/  STL.64 [R1+0x23a0], R6 ;  /* 0x0023a00601007387 */ /* 0x004fe80000100a00 */
[----:B------:R0:W-:Y:S04]  /*35640*/  STL.64 [R1+0x2398], R4 ;  /* 0x0023980401007387 */ /* 0x0001e80000100a00 */
[----:B0-----:R-:W4:Y:S04]  /*35650*/  LDL.LU R4, [R1+0x2c0] ;  /* 0x0002c00001047983 */ /* 0x001f280000300800 */
[----:B------:R-:W4:Y:S04]  /*35660*/  LDL.LU R5, [R1+0x2c4] ;  /* 0x0002c40001057983 */ /* 0x000f280000300800 */
[----:B------:R-:W4:Y:S04]  /*35670*/  LDL.LU R6, [R1+0x2c8] ;  /* 0x0002c80001067983 */ /* 0x000f280000300800 */
[----:B------:R-:W4:Y:S04]  /*35680*/  LDL.LU R7, [R1+0x2cc] ;  /* 0x0002cc0001077983 */ /* 0x000f280000300800 */
[----:B------:R0:W-:Y:S04]  /*35690*/  STL.64 [R1+0x2388], R18 ;  /* 0x0023881201007387 */ /* 0x0001e80000100a00 */
[----:B0-----:R-:W2:Y:S04]  /*356a0*/  LDL.64 R18, [R1+0x18] ;  /* 0x0000180001127983 */ /* 0x001ea80000100a00 */
[----:B------:R0:W-:Y:S04]  /*356b0*/  STL.64 [R1+0x2330], R10 ;  /* 0x0023300a01007387 */ /* 0x0001e80000100a00 */
[----:B------:R-:W3:Y:S04]  /*356c0*/  LDL.LU R8, [R1+0x250] ;  /* 0x0002500001087983 */ /* 0x000ee80000300800 */
[----:B------:R-:W3:Y:S04]  /*356d0*/  LDL.LU R9, [R1+0x254] ;  /* 0x0002540001097983 */ /* 0x000ee80000300800 */
[----:B0-----:R-:W2:Y:S04]  /*356e0*/  LDL.LU R10, [R1+0x258] ;  /* 0x00025800010a7983 */ /* 0x001ea80000300800 */
[----:B------:R-:W2:Y:S04]  /*356f0*/  LDL.LU R11, [R1+0x25c] ;  /* 0x00025c00010b7983 */ /* 0x000ea80000300800 */
[----:B--2---:R-:W-:Y:S04]  /*35700*/  STL.64 [R1+0x2348], R10 ;  /* 0x0023480a01007387 */ /* 0x004fe80000100a00 */
[----:B---3--:R0:W-:Y:S04]  /*35710*/  STL.64 [R1+0x2340], R8 ;  /* 0x0023400801007387 */ /* 0x0081e80000100a00 */
        /* <DEDUP_REMOVED lines=10> */
[----:B------:R-:W3:Y:S04]  /*357c0*/  LDL.LU R12, [R1+0x190] ;  /* 0x00019000010c7983 */ /* 0x000ee80000300800 */
[----:B------:R-:W3:Y:S04]  /*357d0*/  LDL.LU R13, [R1+0x194] ;  /* 0x00019400010d7983 */ /* 0x000ee80000300800 */
[----:B------:R-:W2:Y:S04]  /*357e0*/  LDL.LU R14, [R1+0x198] ;  /* 0x00019800010e7983 */ /* 0x000ea80000300800 */
[----:B------:R-:W2:Y:S04]  /*357f0*/  LDL.LU R15, [R1+0x19c] ;  /* 0x00019c00010f7983 */ /* 0x000ea80000300800 */
[----:B--2---:R0:W-:Y:S04]  /*35800*/  STL.64 [R1+0x2300], R14 ;  /* 0x0023000e01007387 */ /* 0x0041e80000100a00 */
[----:B---3--:R-:W-:Y:S04]  /*35810*/  STL.64 [R1+0x22f8], R12 ;  /* 0x0022f80c01007387 */ /* 0x008fe80000100a00 */
[----:B0-----:R-:W4:Y:S04]  /*35820*/  LDL R14, [R1+0x28] ;  /* 0x00002800010e7983 */ /* 0x001f280000100800 */
[----:B------:R-:W4:Y:S04]  /*35830*/  LDL R15, [R1+0x2c] ;  /* 0x00002c00010f7983 */ /* 0x000f280000100800 */
[----:B------:R0:W-:Y:S04]  /*35840*/  STL.64 [R1+0x21a8], R26 ;  /* 0x0021a81a01007387 */ /* 0x0001e80000100a00 */
[----:B------:R-:W-:Y:S04]  /*35850*/  STL.64 [R1+0x21a0], R24 ;  /* 0x0021a01801007387 */ /* 0x000fe80000100a00 */
[----:B0-----:R-:W2:Y:S01]  /*35860*/  LDL.LU.64 R26, [R1+0x68] ;  /* 0x00006800011a7983 */ /* 0x001ea20000300a00 */
[C---:B----4-:R-:W-:Y:S11]  /*35870*/  HMMA.16816.F32 R4, R20.reuse, R14, R4 ;  /* 0x0000000e1404723c */ /* 0x050ff60000001804 */
[----:B------:R-:W-:Y:S11]  /*35880*/  @!UPT UIADD3 URZ, URZ, URZ, URZ ;  /* 0x0000003f3f3ff290 */ /* 0x000ff6000fffe03f */
[----:B------:R-:W-:Y:S01]  /*35890*/  @!UPT UIADD3 URZ, URZ, URZ, URZ ;  /* 0x0000003f3f3ff290 */ /* 0x000fe2000fffe03f */
[----:B------:R-:W-:Y:S04]  /*358a0*/  STL.64 [R1+0x1f0], R4 ;  /* 0x0001f00401007387 */ /* 0x000fe80000100a00 */
[----:B------:R0:W-:Y:S04]  /*358b0*/  STL.64 [R1+0x1f8], R6 ;  /* 0x0001f80601007387 */ /* 0x0001e80000100a00 */
[----:B0-----:R-:W3:Y:S04]  /*358c0*/  LDL.LU.64 R6, [R1+0x23a0] ;  /* 0x0023a00001067983 */ /* 0x001ee80000300a00 */
[----:B------:R-:W3:Y:S02]  /*358d0*/  LDL.LU.64 R4, [R1+0x2398] ;  /* 0x0023980001047983 */ /* 0x000ee40000300a00 */
[C---:B---3--:R-:W-:Y:S11]  /*358e0*/  HMMA.16816.F32 R4, R20.reuse, R18, R4 ;  /* 0x000000121404723c */ /* 0x048ff60000001804 */
[----:B------:R-:W-:Y:S11]  /*358f0*/  @!UPT UIADD3 URZ, URZ, URZ, URZ ;  /* 0x0000003f3f3ff290 */ /* 0x000ff6000fffe03f */
[----:B------:R-:W-:Y:S01]  /*35900*/  @!UPT UIADD3 URZ, URZ, URZ, URZ ;  /* 0x0000003f3f3ff290 */ /* 0x000fe2000fffe03f */
[----:B------:R0:W-:Y:S04]  /*35910*/  STL.64 [R1+0x260], R4 ;  /* 0x0002600401007387 */ /* 0x0001e80000100a00 */
[----:B------:R1:W-:Y:S01]  /*35920*/  STL.64 [R1+0x268], R6 ;  /* 0x0002680601007387 */ /* 0x0003e20000100a00 */
[----:B0-----:R-:W-:Y:S01]  /*35930*/  IMAD.MOV.U32 R5, RZ, RZ, R18 ;  /* 0x000000ffff057224 */ /* 0x001fe200078e0012 */
[----:B------:R-:W-:Y:S02]  /*35940*/  MOV R4, R19 ;  /* 0x0000001300047202 */ /* 0x000fe40000000f00 */
[----:B-1----:R-:W3:Y:S04]  /*35950*/  LDL.LU.64 R6, [R1+0x2390] ;  /* 0x0023900001067983 */ /* 0x002ee80000300a00 */
[----:B------:R-:W4:Y:S02]  /*35960*/  LDL.LU.64 R18, [R1+0x2388] ;  /* 0x0023880001127983 */ /* 0x000f240000300a00 */
[C---:B----4-:R-:W-:Y:S02]  /*35970*/  HMMA.16816.F32 R16, R20.reuse, R18, R8 ;  /* 0x000000121410723c */ /* 0x050fe40000001808 */
[----:B------:R-:W4:Y:S04]  /*35980*/  LDL.LU.64 R10, [R1+0x2380] ;  /* 0x00238000010a7983 */ /* 0x000f280000300a00 */
[----:B------:R-:W4:Y:S11]  /*35990*/  LDL.LU.64 R8, [R1+0x2378] ;  /* 0x0023780001087983 */ /* 0x000f360000300a00 */
        /* <DEDUP_REMOVED lines=17> */
[----:B0-----:R-:W4:Y:S04]  /*35ab0*/  LDL.LU.64 R18, [R1+0x2350] ;  /* 0x0023500001127983 */ /* 0x001f280000300a00 */
[----:B------:R0:W-:Y:S02]  /*35ac0*/  STL.64 [R1+0x22e8], R26 ;  /* 0x0022e81a01007387 */ /* 0x0001e40000100a00 */
[----:B0-----:R-:W-:Y:S01]  /*35ad0*/  MOV R26, R5 ;  /* 0x00000005001a7202 */ /* 0x001fe20000000f00 */
[----:B------:R-:W-:-:S05]  /*35ae0*/  IMAD.MOV.U32 R27, RZ, RZ, R4 ;  /* 0x000000ffff1b7224 */ /* 0x000fca00078e0004 */
[----:B------:R0:W-:Y:S04]  /*35af0*/  STL.64 [R1+0x2308], R26 ;  /* 0x0023081a01007387 */ /* 0x0001e80000100a00 */
[----:B------:R-:W2:Y:S04]  /*35b00*/  LDL.LU R24, [R1+0x1c0] ;  /* 0x0001c00001187983 */ /* 0x000ea80000300800 */
[----:B------:R-:W2:Y:S04]  /*35b10*/  LDL.LU R25, [R1+0x1c4] ;  /* 0x0001c40001197983 */ /* 0x000ea80000300800 */
[----:B0-----:R-:W2:Y:S04]  /*35b20*/  LDL.LU R26, [R1+0x1c8] ;  /* 0x0001c800011a7983 */ /* 0x001ea80000300800 */
[----:B------:R-:W2:Y:S01]  /*35b30*/  LDL.LU R27, [R1+0x1cc] ;  /* 0x0001cc00011b7983 */ /* 0x000ea20000300800 */
[----:B----4-:R-:W-:Y:S01]  /*35b40*/  HMMA.16816.F32 R8, R20, R18, R8 ;  /* 0x000000121408723c */ /* 0x010fe20000001808 */
[----:B------:R-:W-:-:S02]  /*35b50*/  MOV R5, R18 ;  /* 0x0000001200057202 */ /* 0x000fc40000000f00 */
[----:B------:R-:W-:Y:S11]  /*35b60*/  MOV R4, R19 ;  /* 0x0000001300047202 */ /* 0x000ff60000000f00 */
[----:B------:R-:W-:Y:S09]  /*35b70*/  @!UPT UIADD3 URZ, URZ, URZ, URZ ;  /* 0x0000003f3f3ff290 */ /* 0x000ff2000fffe03f */
[----:B------:R-:W-:Y:S04]  /*35b80*/  STL.64 [R1+0x2c0], R8 ;  /* 0x0002c00801007387 */ /* 0x000fe80000100a00 */
[----:B------:R0:W-:Y:S04]  /*35b90*/  STL.64 [R1+0x2c8], R10 ;  /* 0x0002c80a01007387 */ /* 0x0001e80000100a00 */
[----:B0-----:R-:W3:Y:S04]  /*35ba0*/  LDL.LU.64 R10, [R1+0x2348] ;  /* 0x00234800010a7983 */ /* 0x001ee80000300a00 */
[----:B------:R-:W3:Y:S04]  /*35bb0*/  LDL.LU.64 R8, [R1+0x2340] ;  /* 0x0023400001087983 */ /* 0x000ee80000300a00 */
[----:B------:R-:W3:Y:S02]  /*35bc0*/  LDL.LU.64 R18, [R1+0x2338] ;  /* 0x0023380001127983 */ /* 0x000ee40000300a00 */
[C---:B---3--:R-:W-:Y:S02]  /*35bd0*/  HMMA.16816.F32 R16, R20.reuse, R18, R8 ;  /* 0x000000121410723c */ /* 0x048fe40000001808 */
[----:B------:R-:W3:Y:S11]  /*35be0*/  LDL.LU.64 R10, [R1+0x2330] ;  /* 0x00233000010a7983 */ /* 0x000ef60000300a00 */
[----:B------:R-:W-:Y:S10]  /*35bf0*/  @!UPT UIADD3 URZ, URZ, URZ, URZ ;  /* 0x0000003f3f3ff290 */ /* 0x000ff4000fffe03f */
[----:B------:R-:W-:Y:S04]  /*35c00*/  STL.64 [R1+0x2e0], R16 ;  /* 0x0002e01001007387 */ /* 0x000fe80000100a00 */
[----:B------:R0:W-:Y:S04]  /*35c10*/  STL.64 [R1+0x2e8], R18 ;  /* 0x0002e81201007387 */ /* 0x0001e80000100a00 */
[----:B0-----:R-:W3:Y:S04]  /*35c20*/  LDL.LU.64 R18, [R1+0x2328] ;  /* 0x0023280001127983 */ /* 0x001ee80000300a00 */
[----:B------:R-:W3:Y:S02]  /*35c30*/  LDL.LU.64 R16, [R1+0x2320] ;  /* 0x0023200001107983 */ /* 0x000ee40000300a00 */
[----:B---3--:R-:W-:Y:S11]  /*35c40*/  HMMA.16816.F32 R16, R20, R10, R16 ;  /* 0x0000000a1410723c */ /* 0x008ff60000001810 */
[----:B------:R-:W-:Y:S11]  /*35c50*/  @!UPT UIADD3 URZ, URZ, URZ, URZ ;  /* 0x0000003f3f3ff290 */ /* 0x000ff6000fffe03f */
[----:B------:R-:W-:Y:S01]  /*35c60*/  @!UPT UIADD3 URZ, URZ, URZ, URZ ;  /* 0x0000003f3f3ff290 */ /* 0x000fe2000fffe03f */
[----:B------:R0:W-:Y:S01]  /*35c70*/  STL [R1+0x2d0], R16 ;  /* 0x0002d01001007387 */ /* 0x0001e20000100800 */
[----:B------:R-:W-:Y:S01]  /*35c80*/  MOV R21, R18 ;  /* 0x0000001200157202 */ /* 0x000fe20000000f00 */
[----:B------:R-:W-:Y:S01]  /*35c90*/  IMAD.MOV.U32 R22, RZ, RZ, R17 ;  /* 0x000000ffff167224 */ /* 0x000fe200078e0011 */
[----:B------:R-:W-:Y:S02]  /*35ca0*/  MOV R20, R19 ;  /* 0x0000001300147202 */ /* 0x000fe40000000f00 */
[----:B------:R-:W2:Y:S04]  /*35cb0*/  LDL.LU.64 R18, [R1+0x2318] ;  /* 0x0023180001127983 */ /* 0x000ea80000300a00 */
[----:B0-----:R-:W2:Y:S04]  /*35cc0*/  LDL.LU.64 R16, [R1+0x2310] ;  /* 0x0023100001107983 */ /* 0x001ea80000300a00 */
[----:B------:R0:W-:Y:S04]  /*35cd0*/  STL.64 [R1+0x22b0], R10 ;  /* 0x0022b00a01007387 */ /* 0x0001e80000100a00 */
[----:B------:R-:W3:Y:S04]  /*35ce0*/  LDL.LU R8, [R1+0x1a0] ;  /* 0x0001a00001087983 */ /* 0x000ee80000300800 */
[----:B------:R-:W3:Y:S04]  /*35cf0*/  LDL.LU R9, [R1+0x1a4] ;  /* 0x0001a40001097983 */ /* 0x000ee80000300800 */
[----:B0-----:R-:W3:Y:S04]  /*35d00*/  LDL.LU R10, [R1+0x1a8] ;  /* 0x0001a800010a7983 */ /* 0x001ee80000300800 */
[----:B------:R-:W3:Y:S01]  /*35d10*/  LDL.LU R11, [R1+0x1ac] ;  /* 0x0001ac00010b7983 */ /* 0x000ee20000300800 */
[C---:B--2---:R-:W-:Y:S03]  /*35d20*/  HMMA.16816.F32 R12, R16.reuse, R14, R24 ;  /* 0x0000000e100c723c */ /* 0x044fe60000001818 */
[----:B------:R-:W3:Y:S11]  /*35d30*/  LDL.LU.64 R26, [R1+0x2308] ;  /* 0x00230800011a7983 */ /* 0x000ef60000300a00 */
[----:B------:R-:W-:Y:S09]  /*35d40*/  @!UPT UIADD3 URZ, URZ, URZ, URZ ;  /* 0x0000003f3f3ff290 */ /* 0x000ff2000fffe03f */
[----:B------:R-:W-:Y:S04]  /*35d50*/  STL.64 [R1+0x350], R12 ;  /* 0x0003500c01007387 */ /* 0x000fe80000100a00 */
[----:B------:R0:W-:Y:S04]  /*35d60*/  STL.64 [R1+0x358], R14 ;  /* 0x0003580e01007387 */ /* 0x0001e80000100a00 */
[----:B0-----:R-:W2:Y:S04]  /*35d70*/  LDL.LU.64 R14, [R1+0x2300] ;  /* 0x00230000010e7983 */ /* 0x001ea80000300a00 */
[----:B------:R-:W2:Y:S04]  /*35d80*/  LDL.LU.64 R12, [R1+0x22f8] ;  /* 0x0022f800010c7983 */ /* 0x000ea80000300a00 */
[----:B------:R-:W4:Y:S01]  /*35d90*/  LDL R23, [R1+0x3e8] ;  /* 0x0003e80001177983 */ /* 0x000f220000100800 */
[C---:B---3--:R-:W-:Y:S03]  /*35da0*/  HMMA.16816.F32 R8, R16.reuse, R26, R8 ;  /* 0x0000001a1008723c */ /* 0x048fe60000001808 */
[----:B----4-:R-:W-:Y:S11]  /*35db0*/  STL.64 [R1+0x21d8], R22 ;  /* 0x0021d81601007387 */ /* 0x010ff60000100a00 */
[----:B------:R-:W-:Y:S09]  /*35dc0*/  @!UPT UIADD3 URZ, URZ, URZ, URZ ;  /* 0x0000003f3f3ff290 */ /* 0x000ff2000fffe03f */
[----:B------:R-:W-:Y:S04]  /*35dd0*/  STL.64 [R1+0x340], R8 ;  /* 0x0003400801007387 */ /* 0x000fe80000100a00 */
[----:B------:R-:W-:Y:S04]  /*35de0*/  STL.64 [R1+0x348], R10 ;  /* 0x0003480a01007387 */ /* 0x000fe80000100a00 */
[----:B------:R0:W-:Y:S04]  /*35df0*/  STL.64 [R1+0x21d0], R20 ;  /* 0x0021d01401007387 */ /* 0x0001e80000100a00 */
[----:B0-----:R-:W3:Y:S01]  /*35e00*/  LDL.LU R20, [R1+0xe0] ;  /* 0x0000e00001147983 */ /* 0x001ee20000300800 */
[----:B------:R-:W-:Y:S01]  /*35e10*/  MOV R22, R2 ;  /* 0x0000000200167202 */ /* 0x000fe20000000f00 */
[----:B------:R-:W-:Y:S01]  /*35e20*/  IMAD.MOV.U32 R21, RZ, RZ, R28 ;  /* 0x000000ffff157224 */ /* 0x000fe200078e001c */
[----:B------:R-:W-:Y:S01]  /*35e30*/  MOV R23, R0 ;  /* 0x0000000000177202 */ /* 0x000fe20000000f00 */
[----:B------:R-:W4:Y:S04]  /*35e40*/  LDL.LU R28, [R1+0x22f0] ;  /* 0x0022f000011c7983 */ /* 0x000f280000300800 */
[----:B------:R0:W-:Y:S04]  /*35e50*/  STL.64 [R1+0x2268], R22 ;  /* 0x0022681601007387 */ /* 0x0001e80000100a00 */
[----:B---3--:R-:W-:Y:S04]  /*35e60*/  STL.64 [R1+0x2260], R20 ;  /* 0x0022601401007387 */ /* 0x008fe80000100a00 */
[----:B0-----:R-:W2:Y:S02]  /*35e70*/  LDL.LU.64 R22, [R1+0x8] ;  /* 0x0000080001167983 */ /* 0x001ea40000300a00 */
[----:B--2---:R-:W-:Y:S11]  /*35e80*/  HMMA.16816.F32 R8, R16, R22, R12 ;  /* 0x000000161008723c */ /* 0x004ff6000000180c */
[----:B------:R-:W-:Y:S11]  /*35e90*/  @!UPT UIADD3 URZ, URZ, URZ, URZ ;  /* 0x0000003f3f3ff290 */ /* 0x000ff6000fffe03f */
[----:B------:R-:W-:Y:S01]  /*35ea0*/  @!UPT UIADD3 URZ, URZ, URZ, URZ ;  /* 0x0000003f3f3ff290 */ /* 0x000fe2000fffe03f */
[----:B------:R0:W-:Y:S04]  /*35eb0*/  STL.64 [R1+0x330], R8 ;  /* 0x0003300801007387 */ /* 0x0001e80000100a00 */
[----:B------:R-:W2:Y:S04]  /*35ec0*/  LDL.LU R24, [R1+0x180] ;  /* 0x0001800001187983 */ /* 0x000ea80000300800 */
[----:B------:R-:W2:Y:S04]  /*35ed0*/  LDL.LU R25, [R1+0x184] ;  /* 0x0001840001197983 */ /* 0x000ea80000300800 */
[----:B------:R-:W2:Y:S04]  /*35ee0*/  LDL.LU R26, [R1+0x188] ;  /* 0x00018800011a7983 */ /* 0x000ea80000300800 */
[----:B------:R-:W2:Y:S04]  /*35ef0*/  LDL.LU R27, [R1+0x18c] ;  /* 0x00018c00011b7983 */ /* 0x000ea80000300800 */
[----:B------:R-:W3:Y:S04]  /*35f00*/  LDL.LU R12, [R1+0x130] ;  /* 0x00013000010c7983 */ /* 0x000ee80000300800 */
[----:B------:R-:W3:Y:S01]  /*35f10*/  LDL.LU R13, [R1+0x134] ;  /* 0x00013400010d7983 */ /* 0x000ee20000300800 */
[----:B------:R-:W-:-:S03]  /*35f20*/  IMAD.MOV.U32 R2, RZ, RZ, R10 ;  /* 0x000000ffff027224 */ /* 0x000fc600078e000a */
[----:B------:R-:W2:Y:S01]  /*35f30*/  LDL.LU R14, [R1+0x138] ;  /* 0x00013800010e7983 */ /* 0x000ea20000300800 */
[----:B------:R-:W-:-:S03]  /*35f40*/  MOV R0, R11 ;  /* 0x0000000b00007202 */ /* 0x000fc60000000f00 */
[----:B------:R-:W2:Y:S04]  /*35f50*/  LDL.LU R15, [R1+0x13c] ;  /* 0x00013c00010f7983 */ /* 0x000ea80000300800 */
[----:B0-----:R-:W2:Y:S04]  /*35f60*/  LDL.LU R8, [R1+0x150] ;  /* 0x0001500001087983 */ /* 0x001ea80000300800 */
[----:B------:R-:W2:Y:S04]  /*35f70*/  LDL.LU R9, [R1+0x154] ;  /* 0x0001540001097983 */ /* 0x000ea80000300800 */
[----:B------:R-:W2:Y:S04]  /*35f80*/  LDL.LU R10, [R1+0x158] ;  /* 0x00015800010a7983 */ /* 0x000ea80000300800 */
[----:B------:R-:W2:Y:S04]  /*35f90*/  LDL.LU R11, [R1+0x15c] ;  /* 0x00015c00010b7983 */ /* 0x000ea80000300800 */
[----:B--2---:R0:W-:Y:S04]  /*35fa0*/  STL.64 [R1+0x22d0], R10 ;  /* 0x0022d00a01007387 */ /* 0x0041e80000100a00 */
[----:B------:R1:W-:Y:S01]  /*35fb0*/  STL.64 [R1+0x22c8], R8 ;  /* 0x0022c80801007387 */ /* 0x0003e20000100a00 */
[----:B0-----:R-:W-:Y:S01]  /*35fc0*/  MOV R10, R5 ;  /* 0x00000005000a7202 */ /* 0x001fe20000000f00 */
[----:B------:R-:W-:-:S05]  /*35fd0*/  IMAD.MOV.U32 R11, RZ, RZ, R4 ;  /* 0x000000ffff0b7224 */ /* 0x000fca00078e0004 */
[----:B------:R0:W-:Y:S04]  /*35fe0*/  STL.64 [R1+0x22e0], R10 ;  /* 0x0022e00a01007387 */ /* 0x0001e80000100a00 */
[----:B-1----:R-:W2:Y:S04]  /*35ff0*/  LDL.LU R8, [R1+0x170] ;  /* 0x0001700001087983 */ /* 0x002ea80000300800 */
[----:B------:R-:W2:Y:S04]  /*36000*/  LDL.LU R9, [R1+0x174] ;  /* 0x0001740001097983 */ /* 0x000ea80000300800 */
[----:B0-----:R-:W2:Y:S04]  /*36010*/  LDL.LU R10, [R1+0x178] ;  /* 0x00017800010a7983 */ /* 0x001ea80000300800 */
[----:B------:R-:W2:Y:S04]  /*36020*/  LDL.LU R11, [R1+0x17c] ;  /* 0x00017c00010b7983 */ /* 0x000ea80000300800 */
[----:B------:R0:W-:Y:S04]  /*36030*/  STL.64 [R1+0x22c0], R14 ;  /* 0x0022c00e01007387 */ /* 0x0001e80000100a00 */
[----:B---3--:R1:W-:Y:S04]  /*36040*/  STL.64 [R1+0x22b8], R12 ;  /* 0x0022b80c01007387 */ /* 0x0083e80000100a00 */
[----:B0-----:R-:W3:Y:S04]  /*36050*/  LDL.LU.64 R14, [R1+0x48] ;  /* 0x00004800010e7983 */ /* 0x001ee80000300a00 */
[----:B---3--:R0:W-:Y:S04]  /*36060*/  STL.64 [R1+0x22d8], R14 ;  /* 0x0022d80e01007387 */ /* 0x0081e80000100a00 */
[----:B-1----:R-:W3:Y:S04]  /*36070*/  LDL.LU R12, [R1+0x160] ;  /* 0x00016000010c7983 */ /* 0x002ee80000300800 */
[----:B------:R-:W3:Y:S04]  /*36080*/  LDL.LU R13, [R1+0x164] ;  /* 0x00016400010d7983 */ /* 0x000ee80000300800 */
[----:B0-----:R-:W3:Y:S04]  /*36090*/  LDL.LU R14, [R1+0x168] ;  /* 0x00016800010e7983 */ /* 0x001ee80000300800 */
[----:B------:R-:W3:Y:S04]  /*360a0*/  LDL.LU R15, [R1+0x16c] ;  /* 0x00016c00010f7983 */ /* 0x000ee80000300800 */
[----:B------:R0:W-:Y:S04]  /*360b0*/  STL.64 [R1+0x2278], R22 ;  /* 0x0022781601007387 */ /* 0x0001e80000100a00 */
[----:B0-----:R-:W2:Y:S01]  /*360c0*/  LDL.LU.64 R22, [R1+0x18] ;  /* 0x0000180001167983 */ /* 0x001ea20000300a00 */
[C---:B------:R-:W-:Y:S03]  /*360d0*/  HMMA.16816.F32 R24, R16.reuse, R6, R24 ;  /* 0x000000061018723c */ /* 0x040fe60000001818 */
[----:B--2---:R0:W-:Y:S04]  /*360e0*/  STL.64 [R1+0x2290], R22 ;  /* 0x0022901601007387 */ /* 0x0041e80000100a00 */
[----:B0-----:R-:W2:Y:S04]  /*360f0*/  LDL.LU.64 R22, [R1+0x28] ;  /* 0x0000280001167983 */ /* 0x001ea80000300a00 */
[----:B------:R0:W-:Y:S04]  /*36100*/  STL [R1+0x210c], R0 ;  /* 0x00210c0001007387 */ /* 0x0001e80000100800 */
[----:B0-----:R-:W2:Y:S04]  /*36110*/  LDL R0, [R1+0x3bc] ;  /* 0x0003bc0001007983 */ /* 0x001ea80000100800 */
[----:B--2---:R-:W-:Y:S04]  /*36120*/  STL [R1+0x2258], R0 ;  /* 0x0022580001007387 */ /* 0x004fe80000100800 */
[----:B------:R-:W-:Y:S04]  /*36130*/  STL [R1+0x2108], R2 ;  /* 0x0021080201007387 */ /* 0x000fe80000100800 */
[----:B------:R-:W-:Y:S04]  /*36140*/  STL.64 [R1+0x320], R24 ;  /* 0x0003201801007387 */ /* 0x000fe80000100a00 */
[----:B------:R0:W-:Y:S04]  /*36150*/  STL.64 [R1+0x328], R26 ;  /* 0x0003281a01007387 */ /* 0x0001e80000100a00 */
[----:B0-----:R-:W2:Y:S04]  /*36160*/  LDL.LU.64 R26, [R1+0x22e8] ;  /* 0x0022e800011a7983 */ /* 0x001ea80000300a00 */
[----:B------:R0:W-:Y:S04]  /*36170*/  STL.64 [R1+0x2298], R6 ;  /* 0x0022980601007387 */ /* 0x0001e80000100a00 */
[----:B------:R-:W3:Y:S04]  /*36180*/  LDL.LU R4, [R1+0x120] ;  /* 0x0001200001047983 */ /* 0x000ee80000300800 */
[----:B------:R-:W3:Y:S04]  /*36190*/  LDL.LU R5, [R1+0x124] ;  /* 0x0001240001057983 */ /* 0x000ee80000300800 */
[----:B0-----:R-:W3:Y:S04]  /*361a0*/  LDL.LU R6, [R1+0x128] ;  /* 0x0001280001067983 */ /* 0x001ee80000300800 */
[----:B------:R-:W3:Y:S01]  /*361b0*/  LDL.LU R7, [R1+0x12c] ;  /* 0x00012c0001077983 */ /* 0x000ee20000300800 */
[C---:B--2---:R-:W-:Y:S11]  /*361c0*/  HMMA.16816.F32 R8, R16.reuse, R26, R8 ;  /* 0x0000001a1008723c */ /* 0x044ff60000001808 */
[----:B------:R-:W-:Y:S11]  /*361d0*/  @!UPT UIADD3 URZ, URZ, URZ, URZ ;  /* 0x0000003f3f3ff290 */ /* 0x000ff6000fffe03f */
[----:B------:R-:W-:Y:S01]  /*361e0*/  @!UPT UIADD3 URZ, URZ, URZ, URZ ;  /* 0x0000003f3f3ff290 */ /* 0x000fe2000fffe03f */
[----:B------:R-:W-:Y:S04]  /*361f0*/  STL.64 [R1+0x310], R8 ;  /* 0x0003100801007387 */ /* 0x000fe80000100a00 */
[----:B------:R0:W-:Y:S04]  /*36200*/  STL.64 [R1+0x318], R10 ;  /* 0x0003180a01007387 */ /* 0x0001e80000100a00 */
[----:B0-----:R-:W3:Y:S04]  /*36210*/  LDL.LU.64 R10, [R1+0x22e0] ;  /* 0x0022e000010a7983 */ /* 0x001ee80000300a00 */
[----:B------:R0:W-:Y:S04]  /*36220*/  STL.64 [R1+0x2270], R26 ;  /* 0x0022701a01007387 */ /* 0x0001e80000100a00 */
[----:B------:R-:W2:Y:S04]  /*36230*/  LDL.LU R24, [R1+0x100] ;  /* 0x0001000001187983 */ /* 0x000ea80000300800 */
[----:B------:R-:W2:Y:S04]  /*36240*/  LDL.LU R25, [R1+0x104] ;  /* 0x0001040001197983 */ /* 0x000ea80000300800 */
[----:B0-----:R-:W2:Y:S04]  /*36250*/  LDL.LU R26, [R1+0x108] ;  /* 0x00010800011a7983 */ /* 0x001ea80000300800 */
[----:B------:R-:W2:Y:S01]  /*36260*/  LDL.LU R27, [R1+0x10c] ;  /* 0x00010c00011b7983 */ /* 0x000ea20000300800 */
[----:B---3--:R-:W-:Y:S03]  /*36270*/  HMMA.16816.F32 R8, R16, R10, R12 ;  /* 0x0000000a1008723c */ /* 0x008fe6000000180c */
[----:B--2---:R-:W-:Y:S04]  /*36280*/  STL.64 [R1+0x2288], R26 ;  /* 0x0022881a01007387 */ /* 0x004fe80000100a00 */
[----:B------:R0:W-:Y:S04]  /*36290*/  STL.64 [R1+0x2280], R24 ;  /* 0x0022801801007387 */ /* 0x0001e80000100a00 */
[----:B0-----:R-:W2:Y:S04]  /*362a0*/  LDL.LU R24, [R1+0x110] ;  /* 0x0001100001187983 */ /* 0x001ea80000300800 */
[----:B------:R-:W2:Y:S04]  /*362b0*/  LDL.LU R25, [R1+0x114] ;  /* 0x0001140001197983 */ /* 0x000ea80000300800 */
[----:B------:R-:W2:Y:S04]  /*362c0*/  LDL.LU R26, [R1+0x118] ;  /* 0x00011800011a7983 */ /* 0x000ea80000300800 */
[----:B------:R-:W3:Y:S04]  /*362d0*/  LDL.LU.64 R14, [R1+0x22d8] ;  /* 0x0022d800010e7983 */ /* 0x000ee80000300a00 */
[----:B------:R-:W-:Y:S04]  /*362e0*/  STL.64 [R1+0x300], R8 ;  /* 0x0003000801007387 */ /* 0x000fe80000100a00 */
[----:B------:R0:W-:Y:S04]  /*362f0*/  STL.64 [R1+0x308], R10 ;  /* 0x0003080a01007387 */ /* 0x0001e80000100a00 */
[----:B0-----:R-:W2:Y:S04]  /*36300*/  LDL.LU.64 R10, [R1+0x22d0] ;  /* 0x0022d000010a7983 */ /* 0x001ea80000300a00 */
[----:B------:R-:W2:Y:S01]  /*36310*/  LDL.LU.64 R8, [R1+0x22c8] ;  /* 0x0022c80001087983 */ /* 0x000ea20000300a00 */
[----:B----4-:R-:W-:-:S02]  /*36320*/  MOV R27, R28 ;  /* 0x0000001c001b7202 */ /* 0x010fc40000000f00 */
[----:B---3--:R-:W-:Y:S01]  /*36330*/  MOV R2, R14 ;  /* 0x0000000e00027202 */ /* 0x008fe20000000f00 */
[----:B------:R-:W-:Y:S01]  /*36340*/  IMAD.MOV.U32 R0, RZ, RZ, R15 ;  /* 0x000000ffff007224 */ /* 0x000fe200078e000f */
[----:B--2---:R-:W-:Y:S01]  /*36350*/  HMMA.16816.F32 R8, R16, R14, R8 ;  /* 0x0000000e1008723c */ /* 0x004fe20000001808 */
[----:B------:R-:W2:Y:S04]  /*36360*/  LDL.LU.64 R14, [R1+0x22c0] ;  /* 0x0022c000010e7983 */ /* 0x000ea80000300a00 */
[----:B------:R-:W2:Y:S11]  /*36370*/  LDL.LU.64 R12, [R1+0x22b8] ;  /* 0x0022b800010c7983 */ /* 0x000eb60000300a00 */
[----:B------:R-:W-:Y:S07]  /*36380*/  @!UPT UIADD3 URZ, URZ, URZ, URZ ;  /* 0x0000003f3f3ff290 */ /* 0x000fee000fffe03f */
[----:B------:R-:W-:Y:S01]  /*36390*/  STL.64 [R1+0x2f0], R8 ;  /* 0x0002f00801007387 */ /* 0x000fe20000100a00 */
[----:B------:R-:W-:-:S03]  /*363a0*/  MOV R28, R11 ;  /* 0x0000000b001c7202 */ /* 0x000fc60000000f00 */
[----:B------:R0:W-:Y:S04]  /*363b0*/  STL [R1+0x2f8], R10 ;  /* 0x0002f80a01007387 */ /* 0x0001e80000100800 */
[----:B0-----:R-:W2:Y:S04]  /*363c0*/  LDL.LU.64 R10, [R1+0x22b0] ;  /* 0x0022b000010a7983 */ /* 0x001ea80000300a00 */
[----:B------:R-:W-:Y:S01]  /*363d0*/  STL [R1+0x20d0], R28 ;  /* 0x0020d01c01007387 */ /* 0x000fe20000100800 */
[----:B--2---:R-:W-:Y:S03]  /*363e0*/  HMMA.16816.F32 R16, R16, R10, R12 ;  /* 0x0000000a1010723c */ /* 0x004fe6000000180c */
[----:B------:R-:W2:Y:S04]  /*363f0*/  LDL.LU.64 R14, [R1+0x22a8] ;  /* 0x0022a800010e7983 */ /* 0x000ea80000300a00 */
[----:B------:R-:W2:Y:S11]  /*36400*/  LDL.LU.64 R12, [R1+0x22a0] ;  /* 0x0022a000010c7983 */ /* 0x000eb60000300a00 */
[----:B------:R-:W-:Y:S05]  /*36410*/  @!UPT UIADD3 URZ, URZ, URZ, URZ ;  /* 0x0000003f3f3ff290 */ /* 0x000fea000fffe03f */
[----:B------:R-:W-:Y:S04]  /*36420*/  STL.64 [R1+0x2b0], R16 ;  /* 0x0002b01001007387 */ /* 0x000fe80000100a00 */
[----:B------:R0:W-:Y:S02]  /*36430*/  STL.64 [R1+0x2b8], R18 ;  /* 0x0002b81201007387 */ /* 0x0001e40000100a00 */
[----:B0-----:R-:W-:Y:S01]  /*36440*/  MOV R18, R2 ;  /* 0x0000000200127202 */ /* 0x001fe20000000f00 */
[----:B------:R-:W-:-:S05]  /*36450*/  IMAD.MOV.U32 R19, RZ, RZ, R0 ;  /* 0x000000ffff137224 */ /* 0x000fca00078e0000 */
        /* <DEDUP_REMOVED lines=8> */
[----:B------:R0:W-:Y:S04]  /*364e0*/  STL.64 [R1+0x270], R4 ;  /* 0x0002700401007387 */ /* 0x0001e80000100a00 */
[----:B------:R1:W-:Y:S01]  /*364f0*/  STL.64 [R1+0x278], R6 ;  /* 0x0002780601007387 */ /* 0x0003e20000100a00 */
[----:B0-----:R-:W-:Y:S02]  /*36500*/  MOV R5, R22 ;  /* 0x0000001600057202 */ /* 0x001fe40000000f00 */
[----:B------:R-:W-:Y:S01]  /*36510*/  MOV R4, R23 ;  /* 0x0000001700047202 */ /* 0x000fe20000000f00 */
[----:B-1----:R-:W3:Y:S04]  /*36520*/  LDL.LU.64 R6, [R1+0x2298] ;  /* 0x0022980001067983 */ /* 0x002ee80000300a00 */
[----:B------:R-:W2:Y:S04]  /*36530*/  LDL.LU.64 R22, [R1+0x2290] ;  /* 0x0022900001167983 */ /* 0x000ea80000300a00 */
[----:B------:R-:W-:Y:S01]  /*36540*/  STL [R1+0x225c], R5 ;  /* 0x00225c0501007387 */ /* 0x000fe20000100800 */
        /* <DEDUP_REMOVED lines=8> */
[----:B------:R-:W2:Y:S02]  /*365d0*/  LDL.LU.64 R22, [R1+0x2278] ;  /* 0x0022780001167983 */ /* 0x000ea40000300a00 */
        /* <DEDUP_REMOVED lines=8> */
[----:B------:R-:W2:Y:S01]  /*36660*/  LDL.LU.64 R20, [R1+0x2260] ;  /* 0x0022600001147983 */ /* 0x000ea20000300a00 */
[C---:B---3--:R-:W-:Y:S03]  /*36670*/  HMMA.16816.F32 R16, R12.reuse, R6, R16 ;  /* 0x000000060c10723c */ /* 0x048fe60000001810 */
[----:B------:R-:W-:Y:S11]  /*36680*/  STL.64 [R1+0x21e0], R6 ;  /* 0x0021e00601007387 */ /* 0x000ff60000100a00 */
[----:B------:R-:W-:Y:S09]  /*36690*/  @!UPT UIADD3 URZ, URZ, URZ, URZ ;  /* 0x0000003f3f3ff290 */ /* 0x000ff2000fffe03f */
[----:B------:R-:W-:Y:S04]  /*366a0*/  STL.64 [R1+0x230], R16 ;  /* 0x0002301001007387 */ /* 0x000fe80000100a00 */
[----:B------:R2:W-:Y:S02]  /*366b0*/  STL.64 [R1+0x238], R18 ;  /* 0x0002381201007387 */ /* 0x0005e40000100a00 */
[----:B--2---:R-:W-:Y:S01]  /*366c0*/  HMMA.16816.F32 R16, R12, R26, R20 ;  /* 0x0000001a0c10723c */ /* 0x004fe20000001814 */
[----:B------:R-:W-:Y:S11]  /*366d0*/  MOV R8, R26 ;  /* 0x0000001a00087202 */ /* 0x000ff60000000f00 */
[----:B------:R-:W-:Y:S11]  /*366e0*/  @!UPT UIADD3 URZ, URZ, URZ, URZ ;  /* 0x0000003f3f3ff290 */ /* 0x000ff6000fffe03f */
[----:B------:R0:W-:Y:S04]  /*366f0*/  STL.64 [R1+0x220], R16 ;  /* 0x0002201001007387 */ /* 0x0001e80000100a00 */
[----:B------:R1:W-:Y:S04]  /*36700*/  STL.64 [R1+0x228], R18 ;  /* 0x0002281201007387 */ /* 0x0003e80000100a00 */
[----:B------:R2:W-:Y:S04]  /*36710*/  STL.64 [R1+0x2248], R10 ;  /* 0x0022480a01007387 */ /* 0x0005e80000100a00 */
[----:B------:R-:W-:Y:S04]  /*36720*/  STL [R1+0x2240], R8 ;  /* 0x0022400801007387 */ /* 0x000fe80000100800 */
[----:B------:R-:W3:Y:S04]  /*36730*/  LDL.LU R20, [R1+0x70] ;  /* 0x0000700001147983 */ /* 0x000ee80000300800 */
[----:B------:R-:W3:Y:S04]  /*36740*/  LDL.LU R21, [R1+0x74] ;  /* 0x0000740001157983 */ /* 0x000ee80000300800 */
[----:B------:R-:W4:Y:S04]  /*36750*/  LDL.LU R22, [R1+0x78] ;  /* 0x0000780001167983 */ /* 0x000f280000300800 */
[----:B------:R-:W4:Y:S04]  /*36760*/  LDL.LU R23, [R1+0x7c] ;  /* 0x00007c0001177983 */ /* 0x000f280000300800 */
[----:B0-----:R-:W3:Y:S04]  /*36770*/  LDL.LU R16, [R1+0xd0] ;  /* 0x0000d00001107983 */ /* 0x001ee80000300800 */
[----:B------:R-:W3:Y:S04]  /*36780*/  LDL.LU R17, [R1+0xd4] ;  /* 0x0000d40001117983 */ /* 0x000ee80000300800 */
[----:B-1----:R-:W3:Y:S04]  /*36790*/  LDL.LU R18, [R1+0xd8] ;  /* 0x0000d80001127983 */ /* 0x002ee80000300800 */
[----:B------:R-:W3:Y:S01]  /*367a0*/  LDL.LU R19, [R1+0xdc] ;  /* 0x0000dc0001137983 */ /* 0x000ee20000300800 */
[----:B------:R-:W-:-:S03]  /*367b0*/  MOV R2, R27 ;  /* 0x0000001b00027202 */ /* 0x000fc60000000f00 */
[----:B--2---:R-:W2:Y:S01]  /*367c0*/  LDL.LU.64 R10, [R1+0x58] ;  /* 0x00005800010a7983 */ /* 0x004ea20000300a00 */
[----:B------:R-:W-:-:S03]  /*367d0*/  IMAD.MOV.U32 R6, RZ, RZ, R5 ;  /* 0x000000ffff067224 */ /* 0x000fc600078e0005 */
[----:B------:R-:W2:Y:S01]  /*367e0*/  LDL.LU R24, [R1+0xc0] ;  /* 0x0000c00001187983 */ /* 0x000ea20000300800 */
[----:B------:R-:W-:-:S03]  /*367f0*/  MOV R7, R0 ;  /* 0x0000000000077202 */ /* 0x000fc60000000f00 */
[----:B------:R-:W2:Y:S04]  /*36800*/  LDL.LU R25, [R1+0xc4] ;  /* 0x0000c40001197983 */ /* 0x000ea80000300800 */
[----:B------:R-:W2:Y:S04]  /*36810*/  LDL.LU R26, [R1+0xc8] ;  /* 0x0000c800011a7983 */ /* 0x000ea80000300800 */
[----:B------:R-:W2:Y:S04]  /*36820*/  LDL.LU R27, [R1+0xcc] ;  /* 0x0000cc00011b7983 */ /* 0x000ea80000300800 */
[----:B----4-:R-:W-:Y:S04]  /*36830*/  STL.64 [R1+0x21f0], R22 ;  /* 0x0021f01601007387 */ /* 0x010fe80000100a00 */
[----:B---3--:R0:W-:Y:S04]  /*36840*/  STL.64 [R1+0x21e8], R20 ;  /* 0x0021e81401007387 */ /* 0x0081e80000100a00 */
[----:B------:R-:W3:Y:S04]  /*36850*/  LDL.LU R5, [R1+0x225c] ;  /* 0x00225c0001057983 */ /* 0x000ee80000300800 */
[----:B------:R-:W4:Y:S04]  /*36860*/  LDL.LU R0, [R1+0x2258] ;  /* 0x0022580001007983 */ /* 0x000f280000300800 */
[----:B------:R1:W-:Y:S04]  /*36870*/  STL.64 [R1+0x21f8], R6 ;  /* 0x0021f80601007387 */ /* 0x0003e80000100a00 */
[----:B0-----:R-:W2:Y:S04]  /*36880*/  LDL.LU R20, [R1+0x80] ;  /* 0x0000800001147983 */ /* 0x001ea80000300800 */
[----:B------:R-:W2:Y:S01]  /*36890*/  LDL.LU R21, [R1+0x84] ;  /* 0x0000840001157983 */ /* 0x000ea20000300800 */
[----:B------:R-:W-:Y:S01]  /*368a0*/  MOV R22, R3 ;  /* 0x0000000300167202 */ /* 0x000fe20000000f00 */
[----:B------:R-:W-:Y:S01]  /*368b0*/  IMAD.MOV.U32 R23, RZ, RZ, R29 ;  /* 0x000000ffff177224 */ /* 0x000fe200078e001d */
[----:B-1----:R-:W-:Y:S01]  /*368c0*/  MOV R6, R28 ;  /* 0x0000001c00067202 */ /* 0x002fe20000000f00 */
[----:B------:R-:W3:Y:S01]  /*368d0*/  LDL.LU R3, [R1+0x2254] ;  /* 0x0022540001037983 */ /* 0x000ee20000300800 */
[----:B------:R-:W-:-:S03]  /*368e0*/  MOV R7, R9 ;  /* 0x0000000900077202 */ /* 0x000fc60000000f00 */
[----:B------:R-:W3:Y:S04]  /*368f0*/  LDL.LU R29, [R1+0x2250] ;  /* 0x00225000011d7983 */ /* 0x000ee80000300800 */
[----:B------:R-:W-:Y:S04]  /*36900*/  STL.64 [R1+0x2208], R22 ;  /* 0x0022081601007387 */ /* 0x000fe80000100a00 */
[----:B--2---:R0:W-:Y:S04]  /*36910*/  STL.64 [R1+0x2200], R20 ;  /* 0x0022001401007387 */ /* 0x0041e80000100a00 */
[----:B------:R3:W-:Y:S04]  /*36920*/  STL.64 [R1+0x2210], R6 ;  /* 0x0022100601007387 */ /* 0x0007e80000100a00 */
[----:B0-----:R-:W2:Y:S04]  /*36930*/  LDL.LU R20, [R1+0x90] ;  /* 0x0000900001147983 */ /* 0x001ea80000300800 */
[----:B------:R-:W2:Y:S04]  /*36940*/  LDL.LU R21, [R1+0x94] ;  /* 0x0000940001157983 */ /* 0x000ea80000300800 */
[----:B------:R-:W2:Y:S04]  /*36950*/  LDL.LU R22, [R1+0x98] ;  /* 0x0000980001167983 */ /* 0x000ea80000300800 */
[----:B------:R-:W2:Y:S01]  /*36960*/  LDL.LU R23, [R1+0x9c] ;  /* 0x00009c0001177983 */ /* 0x000ea20000300800 */
[----:B------:R-:W-:Y:S01]  /*36970*/  HMMA.16816.F32 R16, R12, R10, R16 ;  /* 0x0000000a0c10723c */ /* 0x000fe20000001810 */
[----:B---3--:R-:W-:Y:S01]  /*36980*/  IMAD.MOV.U32 R6, RZ, RZ, R5 ;  /* 0x000000ffff067224 */ /* 0x008fe200078e0005 */
[----:B------:R-:W-:-:S02]  /*36990*/  MOV R7, R4 ;  /* 0x0000000400077202 */ /* 0x000fc40000000f00 */
[----:B------:R-:W-:Y:S02]  /*369a0*/  MOV R5, R10 ;  /* 0x0000000a00057202 */ /* 0x000fe40000000f00 */
[----:B------:R-:W-:Y:S01]  /*369b0*/  MOV R4, R11 ;  /* 0x0000000b00047202 */ /* 0x000fe20000000f00 */
[----:B--2---:R0:W-:Y:S04]  /*369c0*/  STL.64 [R1+0x2220], R22 ;  /* 0x0022201601007387 */ /* 0x0041e80000100a00 */
[----:B------:R1:W-:Y:S01]  /*369d0*/  STL.64 [R1+0x2218], R20 ;  /* 0x0022181401007387 */ /* 0x0003e20000100a00 */
[----:B0-----:R-:W-:Y:S01]  /*369e0*/  MOV R22, R29 ;  /* 0x0000001d00167202 */ /* 0x001fe20000000f00 */
[----:B------:R-:W-:Y:S02]  /*369f0*/  IMAD.MOV.U32 R23, RZ, RZ, R3 ;  /* 0x000000ffff177224 */ /* 0x000fe400078e0003 */
[----:B-1----:R-:W2:Y:S09]  /*36a00*/  LDL.LU R20, [R1+0xa0] ;  /* 0x0000a00001147983 */ /* 0x002eb20000300800 */
[----:B------:R-:W-:Y:S01]  /*36a10*/  IMAD.MOV.U32 R29, RZ, RZ, R18 ;  /* 0x000000ffff1d7224 */ /* 0x000fe200078e0012 */
[----:B------:R-:W2:Y:S01]  /*36a20*/  LDL.LU R21, [R1+0xa4] ;  /* 0x0000a40001157983 */ /* 0x000ea20000300800 */
[----:B------:R-:W-:-:S03]  /*36a30*/  MOV R3, R19 ;  /* 0x0000001300037202 */ /* 0x000fc60000000f00 */
[----:B------:R-:W3:Y:S04]  /*36a40*/  LDL.LU.64 R10, [R1+0x2248] ;  /* 0x00224800010a7983 */ /* 0x000ee80000300a00 */
[----:B------:R-:W2:Y:S04]  /*36a50*/  LDL.LU R8, [R1+0x2240] ;  /* 0x0022400001087983 */ /* 0x000ea80000300800 */
[----:B------:R0:W-:Y:S04]  /*36a60*/  STL.64 [R1+0x210], R16 ;  /* 0x0002101001007387 */ /* 0x0001e80000100a00 */
[----:B------:R-:W2:Y:S04]  /*36a70*/  LDL.LU.64 R18, [R1+0x2238] ;  /* 0x0022380001127983 */ /* 0x000ea80000300a00 */
[----:B------:R-:W-:Y:S04]  /*36a80*/  STL [R1+0x2084], R3 ;  /* 0x0020840301007387 */ /* 0x000fe80000100800 */
[----:B------:R-:W-:Y:S01]  /*36a90*/  STL [R1+0x2080], R29 ;  /* 0x0020801d01007387 */ /* 0x000fe20000100800 */
[----:B--2---:R-:W-:Y:S03]  /*36aa0*/  HMMA.16816.F32 R24, R12, R18, R24 ;  /* 0x000000120c18723c */ /* 0x004fe60000001818 */
[----:B------:R1:W-:Y:S04]  /*36ab0*/  STL.64 [R1+0x21b0], R18 ;  /* 0x0021b01201007387 */ /* 0x0003e80000100a00 */
[----:B0-----:R-:W2:Y:S11]  /*36ac0*/  LDL.LU R16, [R1+0x1b0] ;  /* 0x0001b00001107983 */ /* 0x001eb60000300800 */
[----:B------:R-:W-:Y:S05]  /*36ad0*/  @!UPT UIADD3 URZ, URZ, URZ, URZ ;  /* 0x0000003f3f3ff290 */ /* 0x000fea000fffe03f */
[----:B------:R-:W-:Y:S04]  /*36ae0*/  STL.64 [R1+0x200], R24 ;  /* 0x0002001801007387 */ /* 0x000fe80000100a00 */
[----:B------:R-:W-:Y:S04]  /*36af0*/  STL.64 [R1+0x208], R26 ;  /* 0x0002081a01007387 */ /* 0x000fe80000100a00 */
[----:B------:R-:W2:Y:S04]  /*36b00*/  LDL.LU R17, [R1+0x1b4] ;  /* 0x0001b40001117983 */ /* 0x000ea80000300800 */
[----:B-1----:R-:W2:Y:S04]  /*36b10*/  LDL.LU R18, [R1+0x1b8] ;  /* 0x0001b80001127983 */ /* 0x002ea80000300800 */
        /* <DEDUP_REMOVED lines=10> */
[----:B------:R-:W4:Y:S04]  /*36bc0*/  LDL.LU R24, [R1+0x1d0] ;  /* 0x0001d00001187983 */ /* 0x000f280000300800 */
[----:B------:R-:W4:Y:S01]  /*36bd0*/  LDL.LU R25, [R1+0x1d4] ;  /* 0x0001d40001197983 */ /* 0x000f220000300800 */
[----:B---3--:R-:W-:-:S03]  /*36be0*/  MOV R2, R11 ;  /* 0x0000000b00027202 */ /* 0x008fc60000000f00 */
[----:B------:R-:W3:Y:S04]  /*36bf0*/  LDL.LU R26, [R1+0x1d8] ;  /* 0x0001d800011a7983 */ /* 0x000ee80000300800 */
[----:B------:R-:W3:Y:S01]  /*36c00*/  LDL.LU R27, [R1+0x1dc] ;  /* 0x0001dc00011b7983 */ /* 0x000ee20000300800 */
[----:B--2---:R-:W-:Y:S07]  /*36c10*/  HMMA.16816.F32 R12, R12, R10, R16 ;  /* 0x0000000a0c0c723c */ /* 0x004fee0000001810 */
[----:B------:R-:W-:Y:S11]  /*36c20*/  MOV R16, R10 ;  /* 0x0000000a00107202 */ /* 0x000ff60000000f00 */
[----:B------:R-:W-:Y:S05]  /*36c30*/  @!UPT UIADD3 URZ, URZ, URZ, URZ ;  /* 0x0000003f3f3ff290 */ /* 0x000fea000fffe03f */
[----:B------:R-:W-:Y:S04]  /*36c40*/  STL.64 [R1+0x1e0], R12 ;  /* 0x0001e00c01007387 */ /* 0x000fe80000100a00 */
[----:B------:R0:W-:Y:S04]  /*36c50*/  STL.64 [R1+0x1e8], R14 ;  /* 0x0001e80e01007387 */ /* 0x0001e80000100a00 */
[----:B------:R-:W2:Y:S04]  /*36c60*/  LDL.LU.64 R10, [R1+0x2230] ;  /* 0x00223000010a7983 */ /* 0x000ea80000300a00 */
[----:B------:R-:W2:Y:S01]  /*36c70*/  LDL.LU.64 R8, [R1+0x2228] ;  /* 0x0022280001087983 */ /* 0x000ea20000300a00 */
[----:B0-----:R-:W-:Y:S01]  /*36c80*/  IMAD.MOV.U32 R14, RZ, RZ, R5 ;  /* 0x000000ffff0e7224 */ /* 0x001fe200078e0005 */
[----:B------:R-:W-:-:S02]  /*36c90*/  MOV R15, R4 ;  /* 0x00000004000f7202 */ /* 0x000fc40000000f00 */
[C---:B--2---:R-:W-:Y:S01]  /*36ca0*/  HMMA.16816.F32 R4, R8.reuse, R6, R20 ;  /* 0x000000060804723c */ /* 0x044fe20000001814 */
[----:B------:R-:W2:Y:S04]  /*36cb0*/  LDL.LU.64 R22, [R1+0x2220] ;  /* 0x0022200001167983 */ /* 0x000ea80000300a00 */
[----:B------:R-:W2:Y:S11]  /*36cc0*/  LDL.LU.64 R20, [R1+0x2218] ;  /* 0x0022180001147983 */ /* 0x000eb60000300a00 */
[----:B------:R-:W-:Y:S07]  /*36cd0*/  @!UPT UIADD3 URZ, URZ, URZ, URZ ;  /* 0x0000003f3f3ff290 */ /* 0x000fee000fffe03f */
[----:B------:R2:W-:Y:S01]  /*36ce0*/  STL.64 [R1+0x1c0], R4 ;  /* 0x0001c00401007387 */ /* 0x0005e20000100a00 */
[----:B------:R-:W-:Y:S01]  /*36cf0*/  MOV R3, R6 ;  /* 0x0000000600037202 */ /* 0x000fe20000000f00 */
[----:B------:R-:W-:Y:S02]  /*36d00*/  IMAD.MOV.U32 R29, RZ, RZ, R7 ;  /* 0x000000ffff1d7224 */ /* 0x000fe400078e0007 */
[----:B------:R-:W2:Y:S04]  /*36d10*/  LDL.LU.64 R6, [R1+0x2210] ;  /* 0x0022100001067983 */ /* 0x000ea80000300a00 */
[----:B------:R-:W-:Y:S04]  /*36d20*/  STL [R1+0x20e0], R29 ;  /* 0x0020e01d01007387 */ /* 0x000fe80000100800 */
[----:B------:R-:W-:Y:S01]  /*36d30*/  STL [R1+0x20d4], R3 ;  /* 0x0020d40301007387 */ /* 0x000fe20000100800 */
[C---:B--2---:R-:W-:Y:S03]  /*36d40*/  HMMA.16816.F32 R4, R8.reuse, R6, R20 ;  /* 0x000000060804723c */ /* 0x044fe60000001814 */
[----:B------:R-:W2:Y:S04]  /*36d50*/  LDL.LU.64 R22, [R1+0x2208] ;  /* 0x0022080001167983 */ /* 0x000ea80000300a00 */
[----:B------:R-:W2:Y:S11]  /*36d60*/  LDL.LU.64 R20, [R1+0x2200] ;  /* 0x0022000001147983 */ /* 0x000eb60000300a00 */
[----:B------:R-:W-:Y:S05]  /*36d70*/  @!UPT UIADD3 URZ, URZ, URZ, URZ ;  /* 0x0000003f3f3ff290 */ /* 0x000fea000fffe03f */
        /* <DEDUP_REMOVED lines=11> */
[----:B------:R-:W2:Y:S04]  /*36e30*/  LDL.LU.64 R22, [R1+0x21d8] ;  /* 0x0021d80001167983 */ /* 0x000ea80000300a00 */
[----:B------:R-:W3:Y:S11]  /*36e40*/  LDL.LU.64 R20, [R1+0x21d0] ;  /* 0x0021d00001147983 */ /* 0x000ef60000300a00 */
[----:B------:R-:W-:Y:S06]  /*36e50*/  @!UPT UIADD3 URZ, URZ, URZ, URZ ;  /* 0x0000003f3f3ff290 */ /* 0x000fec000fffe03f */
[----:B------:R-:W-:Y:S04]  /*36e60*/  STL.64 [R1+0x180], R4 ;  /* 0x0001800401007387 */ /* 0x000fe80000100a00 */
[----:B------:R-:W-:Y:S04]  /*36e70*/  STL.64 [R1+0x188], R6 ;  /* 0x0001880601007387 */ /* 0x000fe80000100a00 */
[----:B--2---:R-:W0:Y:S04]  /*36e80*/  LDSM.16.M88.4 R4, [R23+0x18080] ;  /* 0x018080001704783b */ /* 0x004e280000000200 */
[----:B0-----:R-:W-:Y:S04]  /*36e90*/  STL.64 [R1+0x2198], R6 ;  /* 0x0021980601007387 */ /* 0x001fe80000100a00 */
[----:B------:R0:W-:Y:S04]  /*36ea0*/  STL.64 [R1+0x2190], R4 ;  /* 0x0021900401007387 */ /* 0x0001e80000100a00 */
[----:B0-----:R-:W2:Y:S04]  /*36eb0*/  LDL.LU R4, [R1+0x140] ;  /* 0x0001400001047983 */ /* 0x001ea80000300800 */
[----:B------:R-:W2:Y:S04]  /*36ec0*/  LDL.LU R5, [R1+0x144] ;  /* 0x0001440001057983 */ /* 0x000ea80000300800 */
[----:B------:R-:W2:Y:S04]  /*36ed0*/  LDL.LU R6, [R1+0x148] ;  /* 0x0001480001067983 */ /* 0x000ea80000300800 */
[----:B------:R-:W2:Y:S04]  /*36ee0*/  LDL.LU R7, [R1+0x14c] ;  /* 0x00014c0001077983 */ /* 0x000ea80000300800 */
[----:B------:R0:W-:Y:S02]  /*36ef0*/  STL.64 [R1+0x2150], R22 ;  /* 0x0021501601007387 */ /* 0x0001e40000100a00 */
[----:B0-----:R-:W-:-:S02]  /*36f00*/  MOV R22, R16 ;  /* 0x0000001000167202 */ /* 0x001fc40000000f00 */
[----:B----4-:R-:W0:Y:S04]  /*36f10*/  LDSM.16.M88.4 R16, [R0+0x80] ;  /* 0x000080000010783b */ /* 0x010e280000000200 */
[----:B---3--:R-:W-:Y:S04]  /*36f20*/  STL.64 [R1+0x2148], R20 ;  /* 0x0021481401007387 */ /* 0x008fe80000100a00 */
[----:B0-----:R-:W-:Y:S04]  /*36f30*/  STL.64 [R1+0xe0], R16 ;  /* 0x0000e01001007387 */ /* 0x001fe80000100a00 */
[----:B------:R0:W-:Y:S04]  /*36f40*/  STL.64 [R1+0xe8], R18 ;  /* 0x0000e81201007387 */ /* 0x0001e80000100a00 */
[----:B0-----:R-:W2:Y:S01]  /*36f50*/  LDL.LU.64 R18, [R1+0x21c8] ;  /* 0x0021c80001127983 */ /* 0x001ea20000300a00 */
[----:B------:R-:W-:Y:S01]  /*36f60*/  MOV R23, R2 ;  /* 0x0000000200177202 */ /* 0x000fe20000000f00 */
[----:B--2---:R-:W-:Y:S02]  /*36f70*/  HMMA.16816.F32 R4, R8, R18, R4 ;  /* 0x000000120804723c */ /* 0x004fe40000001804 */
[----:B------:R-:W0:Y:S11]  /*36f80*/  LDSM.16.M88.4 R16, [R0+0x2080] ;  /* 0x002080000010783b */ /* 0x000e360000000200 */
[----:B------:R-:W-:Y:S10]  /*36f90*/  @!UPT UIADD3 URZ, URZ, URZ, URZ ;  /* 0x0000003f3f3ff290 */ /* 0x000ff4000fffe03f */
[----:B------:R1:W-:Y:S04]  /*36fa0*/  STL.64 [R1+0x170], R4 ;  /* 0x0001700401007387 */ /* 0x0003e80000100a00 */
[----:B------:R-:W-:Y:S04]  /*36fb0*/  STL.64 [R1+0x178], R6 ;  /* 0x0001780601007387 */ /* 0x000fe80000100a00 */
[----:B0-----:R-:W-:Y:S01]  /*36fc0*/  STL.64 [R1+0xd0], R16 ;  /* 0x0000d01001007387 */ /* 0x001fe20000100a00 */
[----:B-1----:R-:W-:Y:S01]  /*36fd0*/  IMAD.MOV.U32 R4, RZ, RZ, R16 ;  /* 0x000000ffff047224 */ /* 0x002fe200078e0010 */
[----:B------:R-:W-:-:S02]  /*36fe0*/  MOV R2, R17 ;  /* 0x0000001100027202 */ /* 0x000fc40000000f00 */
[----:B------:R0:W-:Y:S04]  /*36ff0*/  STL.64 [R1+0xd8], R18 ;  /* 0x0000d81201007387 */ /* 0x0001e80000100a00 */
[----:B0-----:R-:W2:Y:S04]  /*37000*/  LDL.LU.64 R18, [R1+0x21c0] ;  /* 0x0021c00001127983 */ /* 0x001ea80000300a00 */
[----:B------:R-:W2:Y:S02]  /*37010*/  LDL.LU.64 R16, [R1+0x21b8] ;  /* 0x0021b80001107983 */ /* 0x000ea40000300a00 */
[----:B--2---:R-:W-:Y:S02]  /*37020*/  HMMA.16816.F32 R12, R8, R14, R16 ;  /* 0x0000000e080c723c */ /* 0x004fe40000001810 */
[----:B------:R-:W2:Y:S11]  /*37030*/  LDL.LU.64 R18, [R1+0x21b0] ;  /* 0x0021b00001127983 */ /* 0x000eb60000300a00 */
[----:B------:R-:W-:Y:S10]  /*37040*/  @!UPT UIADD3 URZ, URZ, URZ, URZ ;  /* 0x0000003f3f3ff290 */ /* 0x000ff4000fffe03f */
[----:B------:R-:W-:Y:S04]  /*37050*/  STL.64 [R1+0x160], R12 ;  /* 0x0001600c01007387 */ /* 0x000fe80000100a00 */
[----:B------:R-:W-:Y:S04]  /*37060*/  STL.64 [R1+0x168], R14 ;  /* 0x0001680e01007387 */ /* 0x000fe80000100a00 */
[----:B------:R-:W0:Y:S02]  /*37070*/  LDSM.16.M88.4 R12, [R0+0x4080] ;  /* 0x00408000000c783b */ /* 0x000e240000000200 */
[----:B0-----:R-:W-:-:S02]  /*37080*/  MOV R28, R15 ;  /* 0x0000000f001c7202 */ /* 0x001fc40000000f00 */
[----:B------:R-:W-:Y:S01]  /*37090*/  MOV R3, R14 ;  /* 0x0000000e00037202 */ /* 0x000fe20000000f00 */
[----:B------:R-:W-:Y:S04]  /*370a0*/  STL.64 [R1+0xc0], R12 ;  /* 0x0000c00c01007387 */ /* 0x000fe80000100a00 */
[----:B------:R-:W-:Y:S04]  /*370b0*/  STL.64 [R1+0xc8], R14 ;  /* 0x0000c80e01007387 */ /* 0x000fe80000100a00 */
[----:B------:R-:W-:Y:S04]  /*370c0*/  STL [R1+0x212c], R28 ;  /* 0x00212c1c01007387 */ /* 0x000fe80000100800 */
[----:B------:R-:W-:Y:S01]  /*370d0*/  STL [R1+0x20e4], R3 ;  /* 0x0020e40301007387 */ /* 0x000fe20000100800 */
[C---:B--2---:R-:W-:Y:S03]  /*370e0*/  HMMA.16816.F32 R16, R8.reuse, R18, R24 ;  /* 0x000000120810723c */ /* 0x044fe60000001818 */
[----:B------:R-:W2:Y:S04]  /*370f0*/  LDL.LU.64 R26, [R1+0x21a8] ;  /* 0x0021a800011a7983 */ /* 0x000ea80000300a00 */
[----:B------:R-:W2:Y:S11]  /*37100*/  LDL.LU.64 R24, [R1+0x21a0] ;  /* 0x0021a00001187983 */ /* 0x000eb60000300a00 */
[----:B------:R-:W-:Y:S05]  /*37110*/  @!UPT UIADD3 URZ, URZ, URZ, URZ ;  /* 0x0000003f3f3ff290 */ /* 0x000fea000fffe03f */
[----:B------:R-:W-:Y:S04]  /*37120*/  STL.64 [R1+0x150], R16 ;  /* 0x0001501001007387 */ /* 0x000fe80000100a00 */
[----:B------:R-:W-:Y:S01]  /*37130*/  STL.64 [R1+0x158], R18 ;  /* 0x0001581201007387 */ /* 0x000fe20000100a00 */
[----:B------:R-:W-:Y:S01]  /*37140*/  MOV R6, R12 ;  /* 0x0000000c00067202 */ /* 0x000fe20000000f00 */
[----:B------:R-:W-:Y:S02]  /*37150*/  IMAD.MOV.U32 R5, RZ, RZ, R13 ;  /* 0x000000ffff057224 */ /* 0x000fe400078e000d */
[----:B------:R-:W0:Y:S04]  /*37160*/  LDSM.16.M88.4 R12, [R0+0x6080] ;  /* 0x00608000000c783b */ /* 0x000e280000000200 */
[----:B------:R-:W-:Y:S01]  /*37170*/  LDSM.16.M88.4 R16, [R0+0x8080] ;  /* 0x008080000010783b */ /* 0x000fe20000000200 */
[----:B--2---:R-:W-:Y:S03]  /*37180*/  HMMA.16816.F32 R8, R8, R22, R24 ;  /* 0x000000160808723c */ /* 0x004fe60000001818 */
[----:B------:R-:W2:Y:S04]  /*37190*/  LDL.LU.64 R24, [R1+0xe0] ;  /* 0x0000e00001187983 */ /* 0x000ea80000300a00 */
[----:B------:R-:W3:Y:S11]  /*371a0*/  LDL.LU R20, [R1+0x290] ;  /* 0x0002900001147983 */ /* 0x000ef60000300800 */
[----:B------:R-:W-:Y:S05]  /*371b0*/  @!UPT UIADD3 URZ, URZ, URZ, URZ ;  /* 0x0000003f3f3ff290 */ /* 0x000fea000fffe03f */
[----:B------:R-:W-:Y:S04]  /*371c0*/  STL.64 [R1+0x140], R8 ;  /* 0x0001400801007387 */ /* 0x000fe80000100a00 */
[----:B------:R-:W-:Y:S04]  /*371d0*/  STL.64 [R1+0x148], R10 ;  /* 0x0001480a01007387 */ /* 0x000fe80000100a00 */
[----:B------:R-:W3:Y:S04]  /*371e0*/  LDL.LU R21, [R1+0x294] ;  /* 0x0002940001157983 */ /* 0x000ee80000300800 */
[----:B------:R-:W4:Y:S04]  /*371f0*/  LDL.LU R22, [R1+0x298] ;  /* 0x0002980001167983 */ /* 0x000f280000300800 */
[----:B------:R-:W4:Y:S04]  /*37200*/  LDL.LU R23, [R1+0x29c] ;  /* 0x00029c0001177983 */ /* 0x000f280000300800 */
[----:B----4-:R-:W-:Y:S04]  /*37210*/  STL.64 [R1+0x2160], R22 ;  /* 0x0021601601007387 */ /* 0x010fe80000100a00 */
[----:B---3--:R1:W-:Y:S02]  /*37220*/  STL.64 [R1+0x2158], R20 ;  /* 0x0021581401007387 */ /* 0x0083e40000100a00 */
[----:B-1----:R-:W-:Y:S01]  /*37230*/  IMAD.MOV.U32 R20, RZ, RZ, R6 ;  /* 0x000000ffff147224 */ /* 0x002fe200078e0006 */
[----:B------:R-:W-:-:S05]  /*37240*/  MOV R21, R5 ;  /* 0x0000000500157202 */ /* 0x000fca0000000f00 */
[----:B------:R1:W-:Y:S02]  /*37250*/  STL.64 [R1+0x2170], R20 ;  /* 0x0021701401007387 */ /* 0x0003e40000100a00 */
[----:B-1----:R-:W-:Y:S01]  /*37260*/  MOV R20, R4 ;  /* 0x0000000400147202 */ /* 0x002fe20000000f00 */
[----:B------:R-:W-:Y:S01]  /*37270*/  IMAD.MOV.U32 R21, RZ, RZ, R2 ;  /* 0x000000ffff157224 */ /* 0x000fe200078e0002 */
[----:B------:R-:W1:Y:S04]  /*37280*/  LDSM.16.M88.4 R4, [R0+0xa080] ;  /* 0x00a080000004783b */ /* 0x000e680000000200 */
[----:B------:R3:W-:Y:S04]  /*37290*/  STL.64 [R1+0x2188], R20 ;  /* 0x0021881401007387 */ /* 0x0007e80000100a00 */
[----:B---3--:R-:W3:Y:S04]  /*372a0*/  LDL.LU R20, [R1+0x1f0] ;  /* 0x0001f00001147983 */ /* 0x008ee80000300800 */
[----:B------:R-:W3:Y:S04]  /*372b0*/  LDL.LU R21, [R1+0x1f4] ;  /* 0x0001f40001157983 */ /* 0x000ee80000300800 */
[----:B------:R-:W3:Y:S04]  /*372c0*/  LDL.LU R22, [R1+0x1f8] ;  /* 0x0001f80001167983 */ /* 0x000ee80000300800 */
[----:B------:R-:W3:Y:S04]  /*372d0*/  LDL.LU R23, [R1+0x1fc] ;  /* 0x0001fc0001177983 */ /* 0x000ee80000300800 */
[----:B0-----:R-:W-:Y:S04]  /*372e0*/  STL.64 [R1+0xb0], R12 ;  /* 0x0000b00c01007387 */ /* 0x001fe80000100a00 */
[----:B------:R-:W-:Y:S04]  /*372f0*/  STL.64 [R1+0xb8], R14 ;  /* 0x0000b80e01007387 */ /* 0x000fe80000100a00 */
        /* <DEDUP_REMOVED lines=9> */
[----:B------:R-:W2:Y:S04]  /*37390*/  LDL.LU R14, [R1+0x268] ;  /* 0x00026800010e7983 */ /* 0x000ea80000300800 */
[----:B------:R-:W2:Y:S04]  /*373a0*/  LDL.LU R15, [R1+0x26c] ;  /* 0x00026c00010f7983 */ /* 0x000ea80000300800 */
[----:B------:R-:W4:Y:S04]  /*373b0*/  LDL R11, [R1+0x10e8] ;  /* 0x0010e800010b7983 */ /* 0x000f280000100800 */
[----:B-1----:R-:W-:Y:S04]  /*373c0*/  STL.64 [R1+0x90], R4 ;  /* 0x0000900401007387 */ /* 0x002fe80000100a00 */
[----:B------:R0:W-:Y:S04]  /*373d0*/  STL.64 [R1+0x98], R6 ;  /* 0x0000980601007387 */ /* 0x0001e80000100a00 */
[----:B0-----:R-:W3:Y:S04]  /*373e0*/  LDL.LU.64 R6, [R1+0x2198] ;  /* 0x0021980001067983 */ /* 0x001ee80000300a00 */
[----:B------:R-:W3:Y:S01]  /*373f0*/  LDL.LU.64 R4, [R1+0x2190] ;  /* 0x0021900001047983 */ /* 0x000ee20000300a00 */
[----:B------:R-:W-:-:S02]  /*37400*/  MOV R9, R24 ;  /* 0x0000001800097202 */ /* 0x000fc40000000f00 */
[----:B------:R-:W-:Y:S01]  /*37410*/  MOV R8, R25 ;  /* 0x0000001900087202 */ /* 0x000fe20000000f00 */
[----:B------:R-:W-:Y:S04]  /*37420*/  STL.64 [R1+0xa0], R16 ;  /* 0x0000a01001007387 */ /* 0x000fe80000100a00 */
[----:B------:R-:W-:Y:S01]  /*37430*/  STL.64 [R1+0xa8], R18 ;  /* 0x0000a81201007387 */ /* 0x000fe20000100a00 */
[C---:B---3--:R-:W-:Y:S03]  /*37440*/  HMMA.16816.F32 R20, R4.reuse, R24, R20 ;  /* 0x000000180414723c */ /* 0x048fe60000001814 */
[----:B------:R-:W-:Y:S11]  /*37450*/  LDSM.16.M88.4 R24, [R0+0xc080] ;  /* 0x00c080000018783b */ /* 0x000ff60000000200 */
[----:B------:R-:W-:Y:S09]  /*37460*/  @!UPT UIADD3 URZ, URZ, URZ, URZ ;  /* 0x0000003f3f3ff290 */ /* 0x000ff2000fffe03f */
[----:B------:R0:W-:Y:S04]  /*37470*/  STL.64 [R1+0x130], R20 ;  /* 0x0001301401007387 */ /* 0x0001e80000100a00 */
[----:B------:R-:W-:Y:S04]  /*37480*/  STL.64 [R1+0x138], R22 ;  /* 0x0001381601007387 */ /* 0x000fe80000100a00 */
[----:B0-----:R-:W2:Y:S04]  /*37490*/  LDL.LU.64 R20, [R1+0x2188] ;  /* 0x0021880001147983 */ /* 0x001ea80000300a00 */
[----:B----4-:R-:W-:Y:S04]  /*374a0*/  STL [R1+0x2128], R11 ;  /* 0x0021280b01007387 */ /* 0x010fe80000100800 */
[----:B------:R0:W-:Y:S04]  /*374b0*/  STL.64 [R1+0x2120], R8 ;  /* 0x0021200801007387 */ /* 0x0001e80000100a00 */
[----:B0-----:R-:W3:Y:S04]  /*374c0*/  LDL.LU R8, [R1+0x2e0] ;  /* 0x0002e00001087983 */ /* 0x001ee80000300800 */
[----:B------:R-:W3:Y:S04]  /*374d0*/  LDL.LU R9, [R1+0x2e4] ;  /* 0x0002e40001097983 */ /* 0x000ee80000300800 */
[----:B------:R-:W4:Y:S04]  /*374e0*/  LDL.LU R10, [R1+0x2e8] ;  /* 0x0002e800010a7983 */ /* 0x000f280000300800 */
[----:B------:R-:W4:Y:S04]  /*374f0*/  LDL.LU R11, [R1+0x2ec] ;  /* 0x0002ec00010b7983 */ /* 0x000f280000300800 */
[----:B----4-:R-:W-:Y:S04]  /*37500*/  STL.64 [R1+0x2138], R10 ;  /* 0x0021380a01007387 */ /* 0x010fe80000100a00 */
[----:B---3--:R0:W-:Y:S04]  /*37510*/  STL.64 [R1+0x2130], R8 ;  /* 0x0021300801007387 */ /* 0x0081e80000100a00 */
[----:B0-----:R-:W3:Y:S01]  /*37520*/  LDL.64 R8, [R1+0x90] ;  /* 0x0000900001087983 */ /* 0x001ee20000100a00 */
[----:B--2---:R-:W-:Y:S03]  /*37530*/  HMMA.16816.F32 R20, R4, R20, R12 ;  /* 0x000000140414723c */ /* 0x004fe6000000180c */
[----:B---3--:R0:W-:Y:S04]  /*37540*/  STL.64 [R1+0x2140], R8 ;  /* 0x0021400801007387 */ /* 0x0081e80000100a00 */
[----:B0-----:R-:W2:Y:S04]  /*37550*/  LDL.LU R8, [R1+0x280] ;  /* 0x0002800001087983 */ /* 0x001ea80000300800 */
[----:B------:R-:W2:Y:S04]  /*37560*/  LDL.LU R9, [R1+0x284] ;  /* 0x0002840001097983 */ /* 0x000ea80000300800 */
[----:B------:R-:W2:Y:S04]  /*37570*/  LDL.LU R10, [R1+0x288] ;  /* 0x00028800010a7983 */ /* 0x000ea80000300800 */
[----:B------:R-:W2:Y:S04]  /*37580*/  LDL.LU R11, [R1+0x28c] ;  /* 0x00028c00010b7983 */ /* 0x000ea80000300800 */
[----:B------:R-:W3:Y:S04]  /*37590*/  LDL.LU.64 R14, [R1+0x2180] ;  /* 0x00218000010e7983 */ /* 0x000ee80000300a00 */
[----:B------:R-:W3:Y:S04]  /*375a0*/  LDL.LU.64 R12, [R1+0x2178] ;  /* 0x00217800010c7983 */ /* 0x000ee80000300a00 */
[----:B------:R-:W-:Y:S04]  /*375b0*/  STL.64 [R1+0x120], R20 ;  /* 0x0001201401007387 */ /* 0x000fe80000100a00 */
[----:B------:R-:W-:Y:S04]  /*375c0*/  STL.64 [R1+0x128], R22 ;  /* 0x0001281601007387 */ /* 0x000fe80000100a00 */
[----:B------:R-:W0:Y:S04]  /*375d0*/  LDSM.16.M88.4 R20, [R0+0xe080] ;  /* 0x00e080000014783b */ /* 0x000e280000000200 */
[----:B0-----:R0:W-:Y:S01]  /*375e0*/  STL.64 [R1+0x70], R20 ;  /* 0x0000701401007387 */ /* 0x0011e20000100a00 */
[----:B------:R-:W-:-:S03]  /*375f0*/  IMAD.MOV.U32 R28, RZ, RZ, R21 ;  /* 0x000000ffff1c7224 */ /* 0x000fc600078e0015 */
[----:B------:R3:W-:Y:S04]  /*37600*/  STL.64 [R1+0x78], R22 ;  /* 0x0000781601007387 */ /* 0x0007e80000100a00 */
[----:B0-----:R-:W3:Y:S02]  /*37610*/  LDL.LU.64 R20, [R1+0x2170] ;  /* 0x0021700001147983 */ /* 0x001ee40000300a00 */
[C---:B---3--:R-:W-:Y:S02]  /*37620*/  HMMA.16816.F32 R20, R4.reuse, R20, R12 ;  /* 0x000000140414723c */ /* 0x048fe4000000180c */
[----:B------:R-:W3:Y:S11]  /*37630*/  LDL.LU.64 R12, [R1+0x2168] ;  /* 0x00216800010c7983 */ /* 0x000ef60000300a00 */
[----:B------:R-:W-:Y:S10]  /*37640*/  @!UPT UIADD3 URZ, URZ, URZ, URZ ;  /* 0x0000003f3f3ff290 */ /* 0x000ff4000fffe03f */
[----:B------:R-:W-:Y:S04]  /*37650*/  STL.64 [R1+0x110], R20 ;  /* 0x0001101401007387 */ /* 0x000fe80000100a00 */
[----:B------:R0:W-:Y:S04]  /*37660*/  STL.64 [R1+0x118], R22 ;  /* 0x0001181601007387 */ /* 0x0001e80000100a00 */
[----:B0-----:R-:W3:Y:S04]  /*37670*/  LDL.LU.64 R22, [R1+0x2160] ;  /* 0x0021600001167983 */ /* 0x001ee80000300a00 */
[----:B------:R-:W3:Y:S04]  /*37680*/  LDL.LU.64 R20, [R1+0x2158] ;  /* 0x0021580001147983 */ /* 0x000ee80000300a00 */
[----:B------:R-:W-:Y:S04]  /*37690*/  STL.64 [R1+0x80], R24 ;  /* 0x0000801801007387 */ /* 0x000fe80000100a00 */
[----:B------:R-:W-:Y:S01]  /*376a0*/  STL.64 [R1+0x88], R26 ;  /* 0x0000881a01007387 */ /* 0x000fe20000100a00 */
[C---:B---3--:R-:W-:Y:S11]  /*376b0*/  HMMA.16816.F32 R20, R4.reuse, R12, R20 ;  /* 0x0000000c0414723c */ /* 0x048ff60000001814 */
[----:B------:R-:W-:Y:S11]  /*376c0*/  @!UPT UIADD3 URZ, URZ, URZ, URZ ;  /* 0x0000003f3f3ff290 */ /* 0x000ff6000fffe03f */
[----:B------:R-:W-:Y:S01]  /*376d0*/  @!UPT UIADD3 URZ, URZ, URZ, URZ ;  /* 0x0000003f3f3ff290 */ /* 0x000fe2000fffe03f */
[----:B------:R-:W-:Y:S04]  /*376e0*/  STL.64 [R1+0x100], R20 ;  /* 0x0001001401007387 */ /* 0x000fe80000100a00 */
[----:B------:R0:W-:Y:S04]  /*376f0*/  STL.64 [R1+0x108], R22 ;  /* 0x0001081601007387 */ /* 0x0001e80000100a00 */
[----:B0-----:R-:W3:Y:S01]  /*37700*/  LDL.LU.64 R22, [R1+0x2150] ;  /* 0x0021500001167983 */ /* 0x001ee20000300a00 */
[----:B------:R-:W-:Y:S02]  /*37710*/  MOV R0, R12 ;  /* 0x0000000c00007202 */ /* 0x000fe40000000f00 */
[----:B------:R-:W-:Y:S01]  /*37720*/  MOV R2, R13 ;  /* 0x0000000d00027202 */ /* 0x000fe20000000f00 */
[----:B--2---:R-:W-:Y:S01]  /*37730*/  HMMA.16816.F32 R8, R4, R16, R8 ;  /* 0x000000100408723c */ /* 0x004fe20000001808 */
[----:B------:R-:W-:Y:S01]  /*37740*/  IMAD.MOV.U32 R3, RZ, RZ, R16 ;  /* 0x000000ffff037224 */ /* 0x000fe200078e0010 */
[----:B------:R-:W-:Y:S01]  /*37750*/  MOV R29, R17 ;  /* 0x00000011001d7202 */ /* 0x000fe20000000f00 */
[----:B------:R-:W2:Y:S04]  /*37760*/  LDL.LU.64 R20, [R1+0x2148] ;  /* 0x0021480001147983 */ /* 0x000ea80000300a00 */
[----:B---3--:R-:W0:Y:S04]  /*37770*/  LDSM.16.M88.4 R12, [R23+0x19080] ;  /* 0x01908000170c783b */ /* 0x008e280000000200 */
[----:B------:R-:W1:Y:S04]  /*37780*/  LDSM.16.M88.4 R16, [R23+0x1a080] ;  /* 0x01a080001710783b */ /* 0x000e680000000200 */
[----:B0-----:R-:W-:Y:S04]  /*37790*/  STL.64 [R1+0x2118], R14 ;  /* 0x0021180e01007387 */ /* 0x001fe80000100a00 */
[----:B------:R0:W-:Y:S04]  /*377a0*/  STL.64 [R1+0x2110], R12 ;  /* 0x0021100c01007387 */ /* 0x0001e80000100a00 */
[----:B0-----:R-:W3:Y:S04]  /*377b0*/  LDL.LU R12, [R1+0x2d0] ;  /* 0x0002d000010c7983 */ /* 0x001ee80000300800 */
[----:B------:R0:W-:Y:S04]  /*377c0*/  STL.64 [R1+0xf0], R8 ;  /* 0x0000f00801007387 */ /* 0x0001e80000100a00 */
[----:B------:R-:W-:Y:S04]  /*377d0*/  STL.64 [R1+0xf8], R10 ;  /* 0x0000f80a01007387 */ /* 0x000fe80000100a00 */
[----:B0-----:R-:W4:Y:S04]  /*377e0*/  LDL.LU.64 R8, [R1+0x2140] ;  /* 0x0021400001087983 */ /* 0x001f280000300a00 */
[----:B-1----:R-:W-:Y:S04]  /*377f0*/  STL.64 [R1+0x2090], R18 ;  /* 0x0020901201007387 */ /* 0x002fe80000100a00 */
[----:B------:R0:W-:Y:S04]  /*37800*/  STL.64 [R1+0x2088], R16 ;  /* 0x0020881001007387 */ /* 0x0001e80000100a00 */
[----:B0-----:R-:W4:Y:S04]  /*37810*/  LDL.LU R16, [R1+0x2c0] ;  /* 0x0002c00001107983 */ /* 0x001f280000300800 */
[----:B------:R-:W4:Y:S04]  /*37820*/  LDL.LU R17, [R1+0x2c4] ;  /* 0x0002c40001117983 */ /* 0x000f280000300800 */
[----:B------:R-:W4:Y:S04]  /*37830*/  LDL.LU R18, [R1+0x2c8] ;  /* 0x0002c80001127983 */ /* 0x000f280000300800 */
[----:B------:R-:W4:Y:S01]  /*37840*/  LDL.LU R19, [R1+0x2cc] ;  /* 0x0002cc0001137983 */ /* 0x000f220000300800 */
[----:B------:R-:W-:Y:S01]  /*37850*/  IMAD.MOV.U32 R13, RZ, RZ, R22 ;  /* 0x000000ffff0d7224 */ /* 0x000fe200078e0016 */
[----:B--2---:R-:W-:-:S02]  /*37860*/  MOV R14, R21 ;  /* 0x00000015000e7202 */ /* 0x004fc40000000f00 */
[----:B------:R-:W-:Y:S02]  /*37870*/  MOV R15, R20 ;  /* 0x00000014000f7202 */ /* 0x000fe40000000f00 */
[----:B------:R-:W0:Y:S01]  /*37880*/  LDSM.16.M88.4 R20, [R23+0x1b080] ;  /* 0x01b080001714783b */ /* 0x000e220000000200 */
[----:B----4-:R-:W-:Y:S11]  /*37890*/  HMMA.16816.F32 R16, R4, R8, R16 ;  /* 0x000000080410723c */ /* 0x010ff60000001810 */
[----:B------:R-:W-:Y:S11]  /*378a0*/  @!UPT UIADD3 URZ, URZ, URZ, URZ ;  /* 0x0000003f3f3ff290 */ /* 0x000ff6000fffe03f */
[----:B------:R-:W-:Y:S01]  /*378b0*/  @!UPT UIADD3 URZ, URZ, URZ, URZ ;  /* 0x0000003f3f3ff290 */ /* 0x000fe2000fffe03f */
[----:B------:R-:W-:Y:S04]  /*378c0*/  STL.64 [R1+0x60], R16 ;  /* 0x0000601001007387 */ /* 0x000fe80000100a00 */
[----:B------:R1:W-:Y:S04]  /*378d0*/  STL.64 [R1+0x68], R18 ;  /* 0x0000681201007387 */ /* 0x0003e80000100a00 */
[----:B------:R-:W2:Y:S01]  /*378e0*/  LDL.LU.64 R10, [R1+0x2138] ;  /* 0x00213800010a7983 */ /* 0x000ea20000300a00 */
[----:B-1----:R-:W-:Y:S01]  /*378f0*/  MOV R19, R8 ;  /* 0x0000000800137202 */ /* 0x002fe20000000f00 */
[----:B------:R-:W-:-:S02]  /*37900*/  IMAD.MOV.U32 R18, RZ, RZ, R9 ;  /* 0x000000ffff127224 */ /* 0x000fc400078e0009 */
[----:B------:R-:W2:Y:S04]  /*37910*/  LDL.LU.64 R8, [R1+0x2130] ;  /* 0x0021300001087983 */ /* 0x000ea80000300a00 */
[----:B0-----:R-:W-:Y:S04]  /*37920*/  STL.64 [R1+0x1ff0], R22 ;  /* 0x001ff01601007387 */ /* 0x001fe80000100a00 */
[----:B------:R0:W-:Y:S04]  /*37930*/  STL.64 [R1+0x1fe8], R20 ;  /* 0x001fe81401007387 */ /* 0x0001e80000100a00 */
[----:B0-----:R-:W3:Y:S01]  /*37940*/  LDL R20, [R1+0x70] ;  /* 0x0000700001147983 */ /* 0x001ee20000100800 */
[----:B------:R-:W-:-:S03]  /*37950*/  MOV R21, R28 ;  /* 0x0000001c00157202 */ /* 0x000fc60000000f00 */
[----:B------:R-:W4:Y:S01]  /*37960*/  LDL.LU R28, [R1+0x212c] ;  /* 0x00212c00011c7983 */ /* 0x000f220000300800 */
[C---:B--2---:R-:W-:Y:S03]  /*37970*/  HMMA.16816.F32 R24, R4.reuse, R24, R8 ;  /* 0x000000180418723c */ /* 0x044fe60000001808 */
[----:B------:R-:W2:Y:S04]  /*37980*/  LDL.LU R11, [R1+0x2128] ;  /* 0x00212800010b7983 */ /* 0x000ea80000300800 */
[----:B------:R-:W4:Y:S11]  /*37990*/  LDL.LU.64 R8, [R1+0x2120] ;  /* 0x0021200001087983 */ /* 0x000f360000300a00 */
[----:B------:R-:W-:Y:S05]  /*379a0*/  @!UPT UIADD3 URZ, URZ, URZ, URZ ;  /* 0x0000003f3f3ff290 */ /* 0x000fea000fffe03f */
[----:B------:R-:W-:Y:S04]  /*379b0*/  STL.64 [R1+0x50], R24 ;  /* 0x0000501801007387 */ /* 0x000fe80000100a00 */
[----:B------:R-:W-:Y:S01]  /*379c0*/  STL.64 [R1+0x58], R26 ;  /* 0x0000581a01007387 */ /* 0x000fe20000100a00 */
[----:B---3--:R-:W-:Y:S01]  /*379d0*/  HMMA.16816.F32 R4, R4, R20, R12 ;  /* 0x000000140404723c */ /* 0x008fe2000000180c */
[----:B------:R-:W-:Y:S02]  /*379e0*/  MOV R16, R0 ;  /* 0x0000000000107202 */ /* 0x000fe40000000f00 */
[----:B------:R-:W-:Y:S01]  /*379f0*/  MOV R17, R2 ;  /* 0x0000000200117202 */ /* 0x000fe20000000f00 */
[----:B--2---:R-:W0:Y:S04]  /*37a00*/  LDSM.16.M88.4 R24, [R11+0x18080] ;  /* 0x018080000b18783b */ /* 0x004e280000000200 */
[----:B0-----:R-:W-:Y:S04]  /*37a10*/  STL.64 [R1+0x1f50], R26 ;  /* 0x001f501a01007387 */ /* 0x001fe80000100a00 */
[----:B------:R4:W-:Y:S04]  /*37a20*/  STL.64 [R1+0x1f48], R24 ;  /* 0x001f481801007387 */ /* 0x0009e80000100a00 */
[----:B------:R-:W2:Y:S04]  /*37a30*/  LDL.LU.64 R14, [R1+0x2118] ;  /* 0x00211800010e7983 */ /* 0x000ea80000300a00 */
[----:B------:R-:W2:Y:S04]  /*37a40*/  LDL.LU.64 R12, [R1+0x2110] ;  /* 0x00211000010c7983 */ /* 0x000ea80000300a00 */
[----:B------:R-:W-:Y:S04]  /*37a50*/  STL.64 [R1+0x30], R4 ;  /* 0x0000300401007387 */ /* 0x000fe80000100a00 */
[----:B------:R-:W-:Y:S04]  /*37a60*/  STL.64 [R1+0x38], R6 ;  /* 0x0000380601007387 */ /* 0x000fe80000100a00 */
[----:B------:R-:W3:Y:S04]  /*37a70*/  LDL.LU R0, [R1+0x210c] ;  /* 0x00210c0001007983 */ /* 0x000ee80000300800 */
[----:B------:R-:W2:Y:S04]  /*37a80*/  LDL.LU R2, [R1+0x2108] ;  /* 0x0021080001027983 */ /* 0x000ea80000300800 */
[----:B------:R-:W-:Y:S04]  /*37a90*/  STL.64 [R1+0x20d8], R16 ;  /* 0x0020d81001007387 */ /* 0x000fe80000100a00 */
[----:B------:R-:W2:Y:S04]  /*37aa0*/  LDL.LU R20, [R1+0x320] ;  /* 0x0003200001147983 */ /* 0x000ea80000300800 */
[----:B------:R-:W2:Y:S04]  /*37ab0*/  LDL.LU R21, [R1+0x324] ;  /* 0x0003240001157983 */ /* 0x000ea80000300800 */
[----:B------:R-:W2:Y:S04]  /*37ac0*/  LDL.LU R22, [R1+0x328] ;  /* 0x0003280001167983 */ /* 0x000ea80000300800 */
[----:B------:R-:W2:Y:S01]  /*37ad0*/  LDL.LU R23, [R1+0x32c] ;  /* 0x00032c0001177983 */ /* 0x000ea20000300800 */
[----:B----4-:R-:W-:Y:S01]  /*37ae0*/  MOV R24, R9 ;  /* 0x0000000900187202 */ /* 0x010fe20000000f00 */
[----:B------:R-:W-:-:S02]  /*37af0*/  IMAD.MOV.U32 R25, RZ, RZ, R8 ;  /* 0x000000ffff197224 */ /* 0x000fc400078e0008 */
[----:B------:R-:W0:Y:S04]  /*37b00*/  LDSM.16.M88.4 R8, [R11+0x19080] ;  /* 0x019080000b08783b */ /* 0x000e280000000200 */
[----:B--2---:R-:W-:Y:S04]  /*37b10*/  STL.64 [R1+0x20f0], R22 ;  /* 0x0020f01601007387 */ /* 0x004fe80000100a00 */
[----:B------:R1:W-:Y:S04]  /*37b20*/  STL.64 [R1+0x20e8], R20 ;  /* 0x0020e81401007387 */ /* 0x0003e80000100a00 */
[----:B-1----:R-:W2:Y:S04]  /*37b30*/  LDL.LU R20, [R1+0x340] ;  /* 0x0003400001147983 */ /* 0x002ea80000300800 */
[----:B------:R-:W2:Y:S04]  /*37b40*/  LDL.LU R21, [R1+0x344] ;  /* 0x0003440001157983 */ /* 0x000ea80000300800 */
[----:B------:R-:W4:Y:S04]  /*37b50*/  LDL.LU R22, [R1+0x348] ;  /* 0x0003480001167983 */ /* 0x000f280000300800 */
[----:B------:R-:W4:Y:S04]  /*37b60*/  LDL.LU R23, [R1+0x34c] ;  /* 0x00034c0001177983 */ /* 0x000f280000300800 */
[----:B----4-:R-:W-:Y:S04]  /*37b70*/  STL.64 [R1+0x2100], R22 ;  /* 0x0021001601007387 */ /* 0x010fe80000100a00 */
[----:B--2---:R1:W-:Y:S04]  /*37b80*/  STL.64 [R1+0x20f8], R20 ;  /* 0x0020f81401007387 */ /* 0x0043e80000100a00 */
[----:B-1----:R-:W2:Y:S04]  /*37b90*/  LDL.LU R20, [R1+0x350] ;  /* 0x0003500001147983 */ /* 0x002ea80000300800 */
[----:B------:R-:W2:Y:S04]  /*37ba0*/  LDL.LU R21, [R1+0x354] ;  /* 0x0003540001157983 */ /* 0x000ea80000300800 */
[----:B------:R-:W2:Y:S04]  /*37bb0*/  LDL.LU R22, [R1+0x358] ;  /* 0x0003580001167983 */ /* 0x000ea80000300800 */
[----:B------:R-:W2:Y:S04]  /*37bc0*/  LDL.LU R23, [R1+0x35c] ;  /* 0x00035c0001177983 */ /* 0x000ea80000300800 */
[----:B------:R-:W4:Y:S04]  /*37bd0*/  LDL.LU R4, [R1+0x330] ;  /* 0x0003300001047983 */ /* 0x000f280000300800 */
[----:B------:R-:W4:Y:S04]  /*37be0*/  LDL.LU R5, [R1+0x334] ;  /* 0x0003340001057983 */ /* 0x000f280000300800 */
[----:B------:R-:W4:Y:S04]  /*37bf0*/  LDL.LU.64 R16, [R1+0xc0] ;  /* 0x0000c00001107983 */ /* 0x000f280000300a00 */
[----:B0-----:R-:W-:Y:S04]  /*37c00*/  STL.64 [R1+0x1ee8], R10 ;  /* 0x001ee80a01007387 */ /* 0x001fe80000100a00 */
[----:B------:R0:W-:Y:S04]  /*37c10*/  STL.64 [R1+0x1ee0], R8 ;  /* 0x001ee00801007387 */ /* 0x0001e80000100a00 */
[----:B0-----:R-:W4:Y:S04]  /*37c20*/  LDL.LU.64 R8, [R1+0x70] ;  /* 0x0000700001087983 */ /* 0x001f280000300a00 */
[----:B------:R-:W4:Y:S01]  /*37c30*/  LDL.LU.64 R10, [R1+0x78] ;  /* 0x00007800010a7983 */ /* 0x000f220000300a00 */
[----:B------:R-:W-:Y:S01]  /*37c40*/  IMAD.MOV.U32 R6, RZ, RZ, R2 ;  /* 0x000000ffff067224 */ /* 0x000fe200078e0002 */
[----:B---3--:R-:W-:Y:S01]  /*37c50*/  MOV R7, R0 ;  /* 0x0000000000077202 */ /* 0x008fe20000000f00 */
[C---:B--2---:R-:W-:Y:S11]  /*37c60*/  HMMA.16816.F32 R20, R12.reuse, R24, R20 ;  /* 0x000000180c14723c */ /* 0x044ff60000001814 */
[----:B------:R-:W-:Y:S11]  /*37c70*/  @!UPT UIADD3 URZ, URZ, URZ, URZ ;  /* 0x0000003f3f3ff290 */ /* 0x000ff6000fffe03f */
[----:B------:R-:W-:Y:S02]  /*37c80*/  @!UPT UIADD3 URZ, URZ, URZ, URZ ;  /* 0x0000003f3f3ff290 */ /* 0x000fe4000fffe03f */
[----:B------:R-:W-:Y:S01]  /*37c90*/  MOV R2, R22 ;  /* 0x0000001600027202 */ /* 0x000fe20000000f00 */
[----:B------:R-:W-:Y:S01]  /*37ca0*/  IMAD.MOV.U32 R0, RZ, RZ, R23 ;  /* 0x000000ffff007224 */ /* 0x000fe200078e0017 */
[----:B----4-:R-:W-:Y:S04]  /*37cb0*/  STL.64 [R1+0x20a0], R10 ;  /* 0x0020a00a01007387 */ /* 0x010fe80000100a00 */
[----:B------:R0:W-:Y:S04]  /*37cc0*/  STL.64 [R1+0x2098], R8 ;  /* 0x0020980801007387 */ /* 0x0001e80000100a00 */
[----:B0-----:R-:W2:Y:S04]  /*37cd0*/  LDL.64 R8, [R1+0xd0] ;  /* 0x0000d00001087983 */ /* 0x001ea80000100a00 */
[----:B------:R0:W-:Y:S04]  /*37ce0*/  STL.64 [R1+0x20], R20 ;  /* 0x0000201401007387 */ /* 0x0001e80000100a00 */
[----:B------:R-:W2:Y:S04]  /*37cf0*/  LDL.LU.64 R22, [R1+0x2100] ;  /* 0x0021000001167983 */ /* 0x000ea80000300a00 */
[----:B0-----:R-:W2:Y:S04]  /*37d00*/  LDL.LU.64 R20, [R1+0x20f8] ;  /* 0x0020f80001147983 */ /* 0x001ea80000300a00 */
[----:B------:R-:W-:Y:S04]  /*37d10*/  STL [R1+0x1fc4], R0 ;  /* 0x001fc40001007387 */ /* 0x000fe80000100800 */
[----:B------:R-:W-:Y:S01]  /*37d20*/  STL [R1+0x1fc0], R2 ;  /* 0x001fc00201007387 */ /* 0x000fe20000100800 */
[----:B--2---:R-:W-:Y:S01]  /*37d30*/  HMMA.16816.F32 R20, R12, R8, R20 ;  /* 0x000000080c14723c */ /* 0x004fe20000001814 */
[----:B------:R-:W-:-:S02]  /*37d40*/  MOV R27, R8 ;  /* 0x00000008001b7202 */ /* 0x000fc40000000f00 */
[----:B------:R-:W-:-:S04]  /*37d50*/  MOV R26, R9 ;  /* 0x00000009001a7202 */ /* 0x000fc80000000f00 */
[----:B------:R-:W-:Y:S01]  /*37d60*/  IMAD.MOV.U32 R8, RZ, RZ, R19 ;  /* 0x000000ffff087224 */ /* 0x000fe200078e0013 */
[----:B------:R-:W-:Y:S11]  /*37d70*/  MOV R9, R18 ;  /* 0x0000001200097202 */ /* 0x000ff60000000f00 */
[----:B------:R-:W-:Y:S04]  /*37d80*/  @!UPT UIADD3 URZ, URZ, URZ, URZ ;  /* 0x0000003f3f3ff290 */ /* 0x000fe8000fffe03f */
[----:B------:R-:W-:Y:S04]  /*37d90*/  STL.64 [R1+0x10], R20 ;  /* 0x0000101401007387 */ /* 0x000fe80000100a00 */
[----:B------:R0:W-:Y:S04]  /*37da0*/  STL.64 [R1+0x18], R22 ;  /* 0x0000181601007387 */ /* 0x0001e80000100a00 */
[----:B0-----:R-:W2:Y:S04]  /*37db0*/  LDL.LU.64 R22, [R1+0x20f0] ;  /* 0x0020f00001167983 */ /* 0x001ea80000300a00 */
[----:B------:R-:W2:Y:S04]  /*37dc0*/  LDL.LU.64 R20, [R1+0x20e8] ;  /* 0x0020e80001147983 */ /* 0x000ea80000300a00 */
[----:B------:R-:W-:Y:S04]  /*37dd0*/  STL.64 [R1+0x20b0], R26 ;  /* 0x0020b01a01007387 */ /* 0x000fe80000100a00 */
[----:B------:R-:W-:Y:S04]  /*37de0*/  STL.64 [R1+0x20a8], R24 ;  /* 0x0020a81801007387 */ /* 0x000fe80000100a00 */
[----:B------:R0:W-:Y:S02]  /*37df0*/  STL.64 [R1+0x20b8], R8 ;  /* 0x0020b80801007387 */ /* 0x0001e40000100a00 */
[----:B0-----:R-:W-:Y:S01]  /*37e00*/  MOV R8, R3 ;  /* 0x0000000300087202 */ /* 0x001fe20000000f00 */
[----:B------:R-:W-:Y:S01]  /*37e10*/  IMAD.MOV.U32 R9, RZ, RZ, R29 ;  /* 0x000000ffff097224 */ /* 0x000fe200078e001d */
[----:B------:R-:W3:Y:S04]  /*37e20*/  LDL.LU R3, [R1+0x20e4] ;  /* 0x0020e40001037983 */ /* 0x000ee80000300800 */
[----:B------:R-:W4:Y:S04]  /*37e30*/  LDL.LU R29, [R1+0x20e0] ;  /* 0x0020e000011d7983 */ /* 0x000f280000300800 */
[----:B------:R-:W2:Y:S04]  /*37e40*/  LDL.LU R24, [R1+0x300] ;  /* 0x0003000001187983 */ /* 0x000ea80000300800 */
[----:B------:R-:W2:Y:S04]  /*37e50*/  LDL.LU R25, [R1+0x304] ;  /* 0x0003040001197983 */ /* 0x000ea80000300800 */
[----:B------:R-:W2:Y:S04]  /*37e60*/  LDL.LU R26, [R1+0x308] ;  /* 0x00030800011a7983 */ /* 0x000ea80000300800 */
[----:B------:R-:W2:Y:S01]  /*37e70*/  LDL.LU R27, [R1+0x30c] ;  /* 0x00030c00011b7983 */ /* 0x000ea20000300800 */
[----:B------:R-:W-:Y:S01]  /*37e80*/  HMMA.16816.F32 R4, R12, R16, R4 ;  /* 0x000000100c04723c */ /* 0x000fe20000001804 */
[----:B------:R-:W-:-:S02]  /*37e90*/  MOV R11, R16 ;  /* 0x00000010000b7202 */ /* 0x000fc40000000f00 */
[----:B------:R-:W-:Y:S01]  /*37ea0*/  MOV R10, R17 ;  /* 0x00000011000a7202 */ /* 0x000fe20000000f00 */
[----:B--2---:R-:W-:Y:S04]  /*37eb0*/  STL.64 [R1+0x20c8], R26 ;  /* 0x0020c81a01007387 */ /* 0x004fe80000100a00 */
[----:B------:R0:W-:Y:S04]  /*37ec0*/  STL.64 [R1+0x20c0], R24 ;  /* 0x0020c01801007387 */ /* 0x0001e80000100a00 */
[----:B0-----:R-:W2:Y:S04]  /*37ed0*/  LDL.LU R24, [R1+0x310] ;  /* 0x0003100001187983 */ /* 0x001ea80000300800 */
[----:B------:R-:W2:Y:S04]  /*37ee0*/  LDL.LU R25, [R1+0x314] ;  /* 0x0003140001197983 */ /* 0x000ea80000300800 */
[----:B------:R-:W2:Y:S04]  /*37ef0*/  LDL.LU R26, [R1+0x318] ;  /* 0x00031800011a7983 */ /* 0x000ea80000300800 */
[----:B------:R-:W2:Y:S04]  /*37f00*/  LDL.LU R27, [R1+0x31c] ;  /* 0x00031c00011b7983 */ /* 0x000ea80000300800 */
[----:B------:R-:W2:Y:S01]  /*37f10*/  LDL.LU.64 R16, [R1+0x20d8] ;  /* 0x0020d80001107983 */ /* 0x000ea20000300a00 */
[----:B------:R-:W-:Y:S01]  /*37f20*/  MOV R2, R7 ;  /* 0x0000000700027202 */ /* 0x000fe20000000f00 */
[----:B------:R-:W-:-:S02]  /*37f30*/  IMAD.MOV.U32 R0, RZ, RZ, R6 ;  /* 0x000000ffff007224 */ /* 0x000fc400078e0006 */
[----:B------:R2:W-:Y:S04]  /*37f40*/  STL.64 [R1], R4 ;  /* 0x0000000401007387 */ /* 0x0005e80000100a00 */
[----:B------:R-:W-:Y:S04]  /*37f50*/  STL [R1+0x1fdc], R2 ;  /* 0x001fdc0201007387 */ /* 0x000fe80000100800 */
[----:B------:R-:W-:Y:S01]  /*37f60*/  STL [R1+0x1fd8], R0 ;  /* 0x001fd80001007387 */ /* 0x000fe20000100800 */
[----:B--2---:R-:W-:Y:S03]  /*37f70*/  HMMA.16816.F32 R4, R12, R16, R20 ;  /* 0x000000100c04723c */ /* 0x004fe60000001814 */
[----:B------:R-:W2:Y:S04]  /*37f80*/  LDL.LU R20, [R1+0x1e0] ;  /* 0x0001e00001147983 */ /* 0x000ea80000300800 */
[----:B------:R-:W2:Y:S04]  /*37f90*/  LDL.LU R21, [R1+0x1e4] ;  /* 0x0001e40001157983 */ /* 0x000ea80000300800 */
[----:B------:R-:W2:Y:S04]  /*37fa0*/  LDL.LU R22, [R1+0x1e8] ;  /* 0x0001e80001167983 */ /* 0x000ea80000300800 */
[----:B------:R-:W2:Y:S04]  /*37fb0*/  LDL.LU R23, [R1+0x1ec] ;  /* 0x0001ec0001177983 */ /* 0x000ea80000300800 */
[----:B--2---:R-:W-:Y:S04]  /*37fc0*/  STL.64 [R1+0x2000], R22 ;  /* 0x0020001601007387 */ /* 0x004fe80000100a00 */
[----:B------:R0:W-:Y:S04]  /*37fd0*/  STL.64 [R1+0x1ff8], R20 ;  /* 0x001ff81401007387 */ /* 0x0001e80000100a00 */
[----:B0-----:R-:W2:Y:S04]  /*37fe0*/  LDL.LU.64 R20, [R1+0x80] ;  /* 0x0000800001147983 */ /* 0x001ea80000300a00 */
[----:B------:R-:W-:Y:S04]  /*37ff0*/  STL.64 [R1+0x1ea0], R6 ;  /* 0x001ea00601007387 */ /* 0x000fe80000100a00 */
[----:B------:R0:W-:Y:S02]  /*38000*/  STL.64 [R1+0x1e98], R4 ;  /* 0x001e980401007387 */ /* 0x0001e40000100a00 */
[----:B0-----:R-:W-:Y:S01]  /*38010*/  MOV R4, R11 ;  /* 0x0000000b00047202 */ /* 0x001fe20000000f00 */
[----:B------:R-:W-:-:S02]  /*38020*/  IMAD.MOV.U32 R5, RZ, RZ, R10 ;  /* 0x000000ffff057224 */ /* 0x000fc400078e000a */
[----:B------:R-:W-:Y:S01]  /*38030*/  HMMA.16816.F32 R8, R12, R8, R24 ;  /* 0x000000080c08723c */ /* 0x000fe20000001818 */
[----:B---3--:R-:W-:Y:S02]  /*38040*/  MOV R6, R3 ;  /* 0x0000000300067202 */ /* 0x008fe40000000f00 */
[----:B------:R-:W3:Y:S01]  /*38050*/  LDL.LU R3, [R1+0x20d4] ;  /* 0x0020d40001037983 */ /* 0x000ee20000300800 */
[----:B------:R-:W-:-:S03]  /*38060*/  MOV R7, R28 ;  /* 0x0000001c00077202 */ /* 0x000fc60000000f00 */
        /* <DEDUP_REMOVED lines=10> */
[----:B------:R-:W2:Y:S04]  /*38110*/  LDL.LU.64 R26, [R1+0x20c8] ;  /* 0x0020c800011a7983 */ /* 0x000ea80000300a00 */
[----:B------:R-:W2:Y:S04]  /*38120*/  LDL.LU.64 R24, [R1+0x20c0] ;  /* 0x0020c00001187983 */ /* 0x000ea80000300a00 */
[----:B------:R0:W-:Y:S04]  /*38130*/  STL.64 [R1+0x40], R8 ;  /* 0x0000400801007387 */ /* 0x0001e80000100a00 */
[----:B------:R2:W-:Y:S04]  /*38140*/  STL.64 [R1+0x48], R10 ;  /* 0x0000480a01007387 */ /* 0x0005e80000100a00 */
[----:B0-----:R-:W2:Y:S02]  /*38150*/  LDL.LU.64 R8, [R1+0x20b8] ;  /* 0x0020b80001087983 */ /* 0x001ea40000300a00 */
[----:B--2---:R-:W-:Y:S02]  /*38160*/  HMMA.16816.F32 R8, R12, R8, R24 ;  /* 0x000000080c08723c */ /* 0x004fe40000001818 */
[----:B------:R-:W2:Y:S01]  /*38170*/  LDL.LU.64 R26, [R1+0x20b0] ;  /* 0x0020b000011a7983 */ /* 0x000ea20000300a00 */
[----:B------:R-:W-:-:S03]  /*38180*/  IMAD.MOV.U32 R7, RZ, RZ, R28 ;  /* 0x000000ffff077224 */ /* 0x000fc600078e001c */
[----:B------:R-:W3:Y:S04]  /*38190*/  LDL.LU.64 R24, [R1+0x20a8] ;  /* 0x0020a80001187983 */ /* 0x000ee80000300a00 */
[----:B------:R-:W-:Y:S11]  /*381a0*/  HMMA.16816.F32 R4, R12, R20, R4 ;  /* 0x000000140c04723c */ /* 0x000ff60000001804 */
[----:B------:R-:W-:Y:S02]  /*381b0*/  @!UPT UIADD3 URZ, URZ, URZ, URZ ;  /* 0x0000003f3f3ff290 */ /* 0x000fe4000fffe03f */
[----:B------:R-:W-:Y:S01]  /*381c0*/  STL.64 [R1+0x1d0], R8 ;  /* 0x0001d00801007387 */ /* 0x000fe20000100a00 */
[----:B------:R-:W-:-:S03]  /*381d0*/  MOV R28, R11 ;  /* 0x0000000b001c7202 */ /* 0x000fc60000000f00 */
[----:B------:R0:W-:Y:S04]  /*381e0*/  STL [R1+0x1d8], R10 ;  /* 0x0001d80a01007387 */ /* 0x0001e80000100800 */
[----:B0-----:R-:W3:Y:S04]  /*381f0*/  LDL.LU.64 R10, [R1+0x20a0] ;  /* 0x0020a000010a7983 */ /* 0x001ee80000300a00 */
[----:B------:R-:W3:Y:S04]  /*38200*/  LDL.LU.64 R8, [R1+0x2098] ;  /* 0x0020980001087983 */ /* 0x000ee80000300a00 */
[----:B------:R-:W-:Y:S04]  /*38210*/  STL [R1+0x1fe0], R28 ;  /* 0x001fe01c01007387 */ /* 0x000fe80000100800 */
[----:B------:R2:W-:Y:S04]  /*38220*/  STL.64 [R1+0x2f0], R4 ;  /* 0x0002f00401007387 */ /* 0x0005e80000100a00 */
[----:B------:R-:W-:Y:S01]  /*38230*/  STL.64 [R1+0x2f8], R6 ;  /* 0x0002f80601007387 */ /* 0x000fe20000100a00 */
[----:B--2---:R-:W-:Y:S01]  /*38240*/  MOV R4, R27 ;  /* 0x0000001b00047202 */ /* 0x004fe20000000f00 */
[----:B------:R-:W-:-:S05]  /*38250*/  IMAD.MOV.U32 R5, RZ, RZ, R26 ;  /* 0x000000ffff057224 */ /* 0x000fca00078e001a */
[----:B------:R0:W-:Y:S04]  /*38260*/  STL.64 [R1+0x2078], R4 ;  /* 0x0020780401007387 */ /* 0x0001e80000100a00 */
[----:B0-----:R-:W2:Y:S04]  /*38270*/  LDL.LU R4, [R1+0x270] ;  /* 0x0002700001047983 */ /* 0x001ea80000300800 */
[----:B------:R-:W2:Y:S04]  /*38280*/  LDL.LU R5, [R1+0x274] ;  /* 0x0002740001057983 */ /* 0x000ea80000300800 */
[----:B------:R-:W2:Y:S04]  /*38290*/  LDL.LU R6, [R1+0x278] ;  /* 0x0002780001067983 */ /* 0x000ea80000300800 */
[----:B------:R-:W2:Y:S04]  /*382a0*/  LDL.LU R7, [R1+0x27c] ;  /* 0x00027c0001077983 */ /* 0x000ea80000300800 */
[----:B------:R0:W-:Y:S04]  /*382b0*/  STL.64 [R1+0x2018], R20 ;  /* 0x0020181401007387 */ /* 0x0001e80000100a00 */
[----:B0-----:R-:W2:Y:S04]  /*382c0*/  LDL.LU.64 R20, [R1+0x90] ;  /* 0x0000900001147983 */ /* 0x001ea80000300a00 */
[----:B--2---:R0:W-:Y:S04]  /*382d0*/  STL.64 [R1+0x2020], R20 ;  /* 0x0020201401007387 */ /* 0x0041e80000100a00 */
[----:B0-----:R-:W2:Y:S04]  /*382e0*/  LDL.64 R20, [R1+0xa0] ;  /* 0x0000a00001147983 */ /* 0x001ea80000100a00 */
[----:B--2---:R0:W-:Y:S04]  /*382f0*/  STL.64 [R1+0x2038], R20 ;  /* 0x0020381401007387 */ /* 0x0041e80000100a00 */
[----:B0-----:R-:W2:Y:S01]  /*38300*/  LDL.LU.64 R20, [R1+0xb0] ;  /* 0x0000b00001147983 */ /* 0x001ea20000300a00 */
[----:B---3--:R-:W-:Y:S03]  /*38310*/  HMMA.16816.F32 R12, R12, R8, R16 ;  /* 0x000000080c0c723c */ /* 0x008fe60000001810 */
        /* <DEDUP_REMOVED lines=11> */
[----:B------:R-:W3:Y:S04]  /*383d0*/  LDL.LU.64 R18, [R1+0x2090] ;  /* 0x0020900001127983 */ /* 0x000ee80000300a00 */
[----:B------:R-:W3:Y:S04]  /*383e0*/  LDL.LU.64 R16, [R1+0x2088] ;  /* 0x0020880001107983 */ /* 0x000ee80000300a00 */
[----:B------:R-:W-:Y:S04]  /*383f0*/  STL.64 [R1+0x2010], R10 ;  /* 0x0020100a01007387 */ /* 0x000fe80000100a00 */
[----:B------:R0:W-:Y:S04]  /*38400*/  STL.64 [R1+0x2008], R8 ;  /* 0x0020080801007387 */ /* 0x0001e80000100a00 */
[----:B------:R-:W-:Y:S04]  /*38410*/  STL.64 [R1+0x290], R12 ;  /* 0x0002900c01007387 */ /* 0x000fe80000100a00 */
[----:B------:R-:W-:Y:S04]  /*38420*/  STL.64 [R1+0x298], R14 ;  /* 0x0002980e01007387 */ /* 0x000fe80000100a00 */
        /* <DEDUP_REMOVED lines=10> */
[----:B---3--:R-:W-:Y:S01]  /*384d0*/  HMMA.16816.F32 R4, R16, R24, R4 ;  /* 0x000000181004723c */ /* 0x008fe20000001804 */
[----:B------:R-:W-:-:S02]  /*384e0*/  MOV R14, R3 ;  /* 0x00000003000e7202 */ /* 0x000fc40000000f00 */
[----:B----4-:R-:W-:Y:S01]  /*384f0*/  MOV R15, R29 ;  /* 0x0000001d000f7202 */ /* 0x010fe20000000f00 */
[----:B--2---:R-:W-:Y:S04]  /*38500*/  STL.64 [R1+0x2048], R10 ;  /* 0x0020480a01007387 */ /* 0x004fe80000100a00 */
        /* <DEDUP_REMOVED lines=8> */
[----:B------:R-:W2:Y:S04]  /*38590*/  LDL.LU R29, [R1+0x2080] ;  /* 0x00208000011d7983 */ /* 0x000ea80000300800 */
[----:B------:R0:W-:Y:S04]  /*385a0*/  STL.64 [R1+0x350], R4 ;  /* 0x0003500401007387 */ /* 0x0001e80000100a00 */
[----:B------:R1:W-:Y:S04]  /*385b0*/  STL.64 [R1+0x358], R6 ;  /* 0x0003580601007387 */ /* 0x0003e80000100a00 */
[----:B0-----:R-:W1:Y:S02]  /*385c0*/  LDL.LU.64 R4, [R1+0x2078] ;  /* 0x0020780001047983 */ /* 0x001e640000300a00 */
[C---:B-1----:R-:W-:Y:S02]  /*385d0*/  HMMA.16816.F32 R4, R16.reuse, R4, R20 ;  /* 0x000000041004723c */ /* 0x042fe40000001814 */
[----:B------:R-:W2:Y:S04]  /*385e0*/  LDL.LU.64 R22, [R1+0x2070] ;  /* 0x0020700001167983 */ /* 0x000ea80000300a00 */
[----:B------:R-:W2:Y:S11]  /*385f0*/  LDL.LU.64 R20, [R1+0x2068] ;  /* 0x0020680001147983 */ /* 0x000eb60000300a00 */
[----:B------:R-:W-:Y:S06]  /*38600*/  @!UPT UIADD3 URZ, URZ, URZ, URZ ;  /* 0x0000003f3f3ff290 */ /* 0x000fec000fffe03f */
[----:B------:R-:W-:Y:S04]  /*38610*/  STL.64 [R1+0x340], R4 ;  /* 0x0003400401007387 */ /* 0x000fe80000100a00 */
[----:B------:R0:W-:Y:S04]  /*38620*/  STL.64 [R1+0x348], R6 ;  /* 0x0003480601007387 */ /* 0x0001e80000100a00 */
[----:B0-----:R-:W2:Y:S04]  /*38630*/  LDL.LU.64 R6, [R1+0x2060] ;  /* 0x0020600001067983 */ /* 0x001ea80000300a00 */
[----:B------:R-:W2:Y:S02]  /*38640*/  LDL.LU.64 R4, [R1+0x2058] ;  /* 0x0020580001047983 */ /* 0x000ea40000300a00 */
[C---:B--2---:R-:W-:Y:S11]  /*38650*/  HMMA.16816.F32 R20, R16.reuse, R4, R20 ;  /* 0x000000041014723c */ /* 0x044ff60000001814 */
[----:B------:R-:W-:Y:S11]  /*38660*/  @!UPT UIADD3 URZ, URZ, URZ, URZ ;  /* 0x0000003f3f3ff290 */ /* 0x000ff6000fffe03f */
[----:B------:R-:W-:Y:S01]  /*38670*/  @!UPT UIADD3 URZ, URZ, URZ, URZ ;  /* 0x0000003f3f3ff290 */ /* 0x000fe2000fffe03f */
[----:B------:R0:W-:Y:S04]  /*38680*/  STL.64 [R1+0x330], R20 ;  /* 0x0003301401007387 */ /* 0x0001e80000100a00 */
[----:B------:R-:W-:Y:S04]  /*38690*/  STL.64 [R1+0x338], R22 ;  /* 0x0003381601007387 */ /* 0x000fe80000100a00 */
[----:B0-----:R-:W2:Y:S04]  /*386a0*/  LDL.LU.64 R20, [R1+0x2050] ;  /* 0x0020500001147983 */ /* 0x001ea80000300a00 */
[----:B------:R-:W-:Y:S04]  /*386b0*/  STL.64 [R1+0x1fd0], R6 ;  /* 0x001fd00601007387 */ /* 0x000fe80000100a00 */
[----:B------:R0:W-:Y:S04]  /*386c0*/  STL.64 [R1+0x1fc8], R4 ;  /* 0x001fc80401007387 */ /* 0x0001e80000100a00 */
[----:B0-----:R-:W3:Y:S04]  /*386d0*/  LDL.LU R4, [R1+0x210] ;  /* 0x0002100001047983 */ /* 0x001ee80000300800 */
[----:B------:R-:W3:Y:S01]  /*386e0*/  LDL.LU R5, [R1+0x214] ;  /* 0x0002140001057983 */ /* 0x000ee20000300800 */
        /* <DEDUP_REMOVED lines=8> */
[----:B------:R-:W2:Y:S02]  /*38770*/  LDL.LU.64 R20, [R1+0x2038] ;  /* 0x0020380001147983 */ /* 0x000ea40000300a00 */
[----:B--2---:R-:W-:Y:S01]  /*38780*/  HMMA.16816.F32 R8, R16, R20, R8 ;  /* 0x000000141008723c */ /* 0x004fe20000001808 */
[----:B------:R-:W-:Y:S11]  /*38790*/  MOV R28, R21 ;  /* 0x00000015001c7202 */ /* 0x000ff60000000f00 */
[----:B------:R-:W-:Y:S11]  /*387a0*/  @!UPT UIADD3 URZ, URZ, URZ, URZ ;  /* 0x0000003f3f3ff290 */ /* 0x000ff6000fffe03f */
[----:B------:R-:W-:Y:S04]  /*387b0*/  STL.64 [R1+0x310], R8 ;  /* 0x0003100801007387 */ /* 0x000fe80000100a00 */
[----:B------:R0:W-:Y:S04]  /*387c0*/  STL.64 [R1+0x318], R10 ;  /* 0x0003180a01007387 */ /* 0x0001e80000100a00 */
[----:B0-----:R-:W2:Y:S04]  /*387d0*/  LDL.LU.64 R10, [R1+0x2030] ;  /* 0x00203000010a7983 */ /* 0x001ea80000300a00 */
[----:B------:R-:W2:Y:S04]  /*387e0*/  LDL.LU.64 R8, [R1+0x2028] ;  /* 0x0020280001087983 */ /* 0x000ea80000300a00 */
[----:B------:R-:W3:Y:S01]  /*387f0*/  LDL.LU.64 R20, [R1+0x2020] ;  /* 0x0020200001147983 */ /* 0x000ee20000300a00 */
[----:B------:R-:W-:Y:S01]  /*38800*/  IMAD.MOV.U32 R6, RZ, RZ, R29 ;  /* 0x000000ffff067224 */ /* 0x000fe200078e001d */
[----:B----4-:R-:W-:-:S07]  /*38810*/  MOV R7, R3 ;  /* 0x0000000300077202 */ /* 0x010fce0000000f00 */
[C---:B---3--:R-:W-:Y:S11]  /*38820*/  HMMA.16816.F32 R4, R16.reuse, R20, R4 ;  /* 0x000000141004723c */ /* 0x048ff60000001804 */
[----:B------:R-:W-:Y:S11]  /*38830*/  @!UPT UIADD3 URZ, URZ, URZ, URZ ;  /* 0x0000003f3f3ff290 */ /* 0x000ff6000fffe03f */
[----:B------:R-:W-:Y:S01]  /*38840*/  @!UPT UIADD3 URZ, URZ, URZ, URZ ;  /* 0x0000003f3f3ff290 */ /* 0x000fe2000fffe03f */
[----:B------:R0:W-:Y:S04]  /*38850*/  STL.64 [R1+0x300], R4 ;  /* 0x0003000401007387 */ /* 0x0001e80000100a00 */
[----:B------:R1:W-:Y:S01]  /*38860*/  STL.64 [R1+0x308], R6 ;  /* 0x0003080601007387 */ /* 0x0003e20000100a00 */
[----:B0-----:R-:W-:Y:S01]  /*38870*/  MOV R5, R20 ;  /* 0x0000001400057202 */ /* 0x001fe20000000f00 */
[----:B------:R-:W-:Y:S02]  /*38880*/  IMAD.MOV.U32 R4, RZ, RZ, R21 ;  /* 0x000000ffff047224 */ /* 0x000fe400078e0015 */
[----:B------:R-:W2:Y:S02]  /*38890*/  LDL.LU.64 R20, [R1+0x2018] ;  /* 0x0020180001147983 */ /* 0x000ea40000300a00 */
[----:B--2---:R-:W-:Y:S01]  /*388a0*/  HMMA.16816.F32 R8, R16, R20, R8 ;  /* 0x000000141008723c */ /* 0x004fe20000001808 */
[----:B-1----:R-:W-:-:S02]  /*388b0*/  MOV R7, R20 ;  /* 0x0000001400077202 */ /* 0x002fc40000000f00 */
[----:B------:R-:W-:Y:S11]  /*388c0*/  MOV R6, R21 ;  /* 0x0000001500067202 */ /* 0x000ff60000000f00 */
[----:B------:R-:W-:Y:S09]  /*388d0*/  @!UPT UIADD3 URZ, URZ, URZ, URZ ;  /* 0x0000003f3f3ff290 */ /* 0x000ff2000fffe03f */
[----:B------:R-:W-:Y:S04]  /*388e0*/  STL.64 [R1+0x2e0], R8 ;  /* 0x0002e00801007387 */ /* 0x000fe80000100a00 */
[----:B------:R0:W-:Y:S04]  /*388f0*/  STL.64 [R1+0x2e8], R10 ;  /* 0x0002e80a01007387 */ /* 0x0001e80000100a00 */
[----:B0-----:R-:W2:Y:S04]  /*38900*/  LDL.LU.64 R10, [R1+0x2010] ;  /* 0x00201000010a7983 */ /* 0x001ea80000300a00 */
[----:B------:R-:W3:Y:S04]  /*38910*/  LDL.LU.64 R8, [R1+0x2008] ;  /* 0x0020080001087983 */ /* 0x000ee80000300a00 */
[----:B------:R-:W3:Y:S04]  /*38920*/  LDL.LU.64 R22, [R1+0x2000] ;  /* 0x0020000001167983 */ /* 0x000ee80000300a00 */
[----:B------:R-:W3:Y:S02]  /*38930*/  LDL.LU.64 R20, [R1+0x1ff8] ;  /* 0x001ff80001147983 */ /* 0x000ee40000300a00 */
[----:B---3--:R-:W-:Y:S02]  /*38940*/  HMMA.16816.F32 R16, R16, R8, R20 ;  /* 0x000000081010723c */ /* 0x008fe40000001814 */
[----:B------:R-:W3:Y:S04]  /*38950*/  LDL.LU.64 R22, [R1+0x1ff0] ;  /* 0x001ff00001167983 */ /* 0x000ee80000300a00 */
[----:B------:R-:W3:Y:S04]  /*38960*/  LDL.LU.64 R20, [R1+0x1fe8] ;  /* 0x001fe80001147983 */ /* 0x000ee80000300a00 */
[----:B--2---:R-:W-:Y:S04]  /*38970*/  STL.64 [R1+0x1f60], R10 ;  /* 0x001f600a01007387 */ /* 0x004fe80000100a00 */
[----:B------:R0:W-:Y:S09]  /*38980*/  STL.64 [R1+0x1f58], R8 ;  /* 0x001f580801007387 */ /* 0x0001f20000100a00 */
[----:B------:R-:W-:Y:S04]  /*38990*/  STL.64 [R1+0x2d0], R16 ;  /* 0x0002d01001007387 */ /* 0x000fe80000100a00 */
[----:B------:R-:W-:Y:S01]  /*389a0*/  STL.64 [R1+0x2d8], R18 ;  /* 0x0002d81201007387 */ /* 0x000fe20000100a00 */
[----:B---3--:R-:W-:Y:S11]  /*389b0*/  HMMA.16816.F32 R12, R20, R24, R12 ;  /* 0x00000018140c723c */ /* 0x008ff6000000180c */
[----:B------:R-:W-:Y:S11]  /*389c0*/  @!UPT UIADD3 URZ, URZ, URZ, URZ ;  /* 0x0000003f3f3ff290 */ /* 0x000ff6000fffe03f */
[----:B------:R-:W-:Y:S01]  /*389d0*/  @!UPT UIADD3 URZ, URZ, URZ, URZ ;  /* 0x0000003f3f3ff290 */ /* 0x000fe2000fffe03f */
[----:B------:R1:W-:Y:S04]  /*389e0*/  STL.64 [R1+0x2c0], R12 ;  /* 0x0002c00c01007387 */ /* 0x0003e80000100a00 */
[----:B------:R-:W2:Y:S04]  /*389f0*/  LDL.LU R24, [R1+0x140] ;  /* 0x0001400001187983 */ /* 0x000ea80000300800 */
[----:B------:R-:W2:Y:S04]  /*38a00*/  LDL.LU R25, [R1+0x144] ;  /* 0x0001440001197983 */ /* 0x000ea80000300800 */
[----:B------:R-:W3:Y:S04]  /*38a10*/  LDL.LU R26, [R1+0x148] ;  /* 0x00014800011a7983 */ /* 0x000ee80000300800 */
[----:B------:R-:W3:Y:S01]  /*38a20*/  LDL.LU R27, [R1+0x14c] ;  /* 0x00014c00011b7983 */ /* 0x000ee20000300800 */
[----:B0-----:R-:W-:Y:S01]  /*38a30*/  MOV R8, R7 ;  /* 0x0000000700087202 */ /* 0x001fe20000000f00 */
[----:B------:R-:W-:Y:S01]  /*38a40*/  IMAD.MOV.U32 R9, RZ, RZ, R6 ;  /* 0x000000ffff097224 */ /* 0x000fe200078e0006 */
[----:B------:R-:W-:Y:S01]  /*38a50*/  MOV R3, R15 ;  /* 0x0000000f00037202 */ /* 0x000fe20000000f00 */
[----:B------:R-:W-:Y:S01]  /*38a60*/  IMAD.MOV.U32 R29, RZ, RZ, R14 ;  /* 0x000000ffff1d7224 */ /* 0x000fe200078e000e */
[----:B---3--:R-:W-:Y:S04]  /*38a70*/  STL.64 [R1+0x1f70], R26 ;  /* 0x001f701a01007387 */ /* 0x008fe80000100a00 */
[----:B--2---:R-:W-:Y:S04]  /*38a80*/  STL.64 [R1+0x1f68], R24 ;  /* 0x001f681801007387 */ /* 0x004fe80000100a00 */
[----:B------:R0:W-:Y:S04]  /*38a90*/  STL.64 [R1+0x1f78], R8 ;  /* 0x001f780801007387 */ /* 0x0001e80000100a00 */
[----:B-1----:R-:W2:Y:S04]  /*38aa0*/  LDL.LU R12, [R1+0x190] ;  /* 0x00019000010c7983 */ /* 0x002ea80000300800 */
[----:B------:R-:W2:Y:S04]  /*38ab0*/  LDL.LU R13, [R1+0x194] ;  /* 0x00019400010d7983 */ /* 0x000ea80000300800 */
[----:B------:R-:W2:Y:S01]  /*38ac0*/  LDL.LU R14, [R1+0x198] ;  /* 0x00019800010e7983 */ /* 0x000ea20000300800 */
[----:B0-----:R-:W-:-:S03]  /*38ad0*/  MOV R8, R5 ;  /* 0x0000000500087202 */ /* 0x001fc60000000f00 */
[----:B------:R-:W2:Y:S01]  /*38ae0*/  LDL.LU R15, [R1+0x19c] ;  /* 0x00019c00010f7983 */ /* 0x000ea20000300800 */
[----:B------:R-:W-:-:S03]  /*38af0*/  MOV R9, R4 ;  /* 0x0000000400097202 */ /* 0x000fc60000000f00 */
[----:B------:R-:W3:Y:S04]  /*38b00*/  LDL.LU R16, [R1+0xd0] ;  /* 0x0000d00001107983 */ /* 0x000ee80000300800 */
[----:B------:R-:W3:Y:S04]  /*38b10*/  LDL.LU R17, [R1+0xd4] ;  /* 0x0000d40001117983 */ /* 0x000ee80000300800 */
[----:B------:R-:W3:Y:S04]  /*38b20*/  LDL.LU R4, [R1+0x1a0] ;  /* 0x0001a00001047983 */ /* 0x000ee80000300800 */
[----:B------:R-:W3:Y:S04]  /*38b30*/  LDL.LU R5, [R1+0x1a4] ;  /* 0x0001a40001057983 */ /* 0x000ee80000300800 */
[----:B------:R-:W3:Y:S04]  /*38b40*/  LDL.LU R6, [R1+0x1a8] ;  /* 0x0001a80001067983 */ /* 0x000ee80000300800 */
[----:B------:R-:W3:Y:S04]  /*38b50*/  LDL.LU R7, [R1+0x1ac] ;  /* 0x0001ac0001077983 */ /* 0x000ee80000300800 */
[----:B------:R0:W-:Y:S04]  /*38b60*/  STL.64 [R1+0x1f90], R8 ;  /* 0x001f900801007387 */ /* 0x0001e80000100a00 */
[----:B0-----:R-:W4:Y:S01]  /*38b70*/  LDL.LU R8, [R1+0xa0] ;  /* 0x0000a00001087983 */ /* 0x001f220000300800 */
[----:B------:R-:W-:-:S03]  /*38b80*/  IMAD.MOV.U32 R9, RZ, RZ, R28 ;  /* 0x000000ffff097224 */ /* 0x000fc600078e001c */
[----:B------:R-:W2:Y:S04]  /*38b90*/  LDL.LU R28, [R1+0x1fe0] ;  /* 0x001fe000011c7983 */ /* 0x000ea80000300800 */
[----:B----4-:R0:W-:Y:S04]  /*38ba0*/  STL.64 [R1+0x1fa8], R8 ;  /* 0x001fa80801007387 */ /* 0x0101e80000100a00 */
[----:B------:R-:W4:Y:S04]  /*38bb0*/  LDL.LU R24, [R1+0x150] ;  /* 0x0001500001187983 */ /* 0x000f280000300800 */
[----:B------:R-:W4:Y:S04]  /*38bc0*/  LDL.LU R25, [R1+0x154] ;  /* 0x0001540001197983 */ /* 0x000f280000300800 */
[----:B------:R-:W2:Y:S04]  /*38bd0*/  LDL.LU R26, [R1+0x158] ;  /* 0x00015800011a7983 */ /* 0x000ea80000300800 */
[----:B------:R-:W2:Y:S01]  /*38be0*/  LDL.LU R27, [R1+0x15c] ;  /* 0x00015c00011b7983 */ /* 0x000ea20000300800 */
[----:B0-----:R-:W-:-:S02]  /*38bf0*/  MOV R8, R2 ;  /* 0x0000000200087202 */ /* 0x001fc40000000f00 */
[----:B------:R-:W-:Y:S01]  /*38c00*/  MOV R9, R0 ;  /* 0x0000000000097202 */ /* 0x000fe20000000f00 */
[----:B------:R-:W3:Y:S04]  /*38c10*/  LDL.LU R2, [R1+0x1fdc] ;  /* 0x001fdc0001027983 */ /* 0x000ee80000300800 */
[----:B------:R-:W3:Y:S04]  /*38c20*/  LDL.LU R0, [R1+0x1fd8] ;  /* 0x001fd80001007983 */ /* 0x000ee80000300800 */
        /* <DEDUP_REMOVED lines=12> */
[C---:B---3--:R-:W-:Y:S03]  /*38cf0*/  HMMA.16816.F32 R16, R20.reuse, R16, R4 ;  /* 0x000000101410723c */ /* 0x048fe60000001804 */
[----:B----4-:R-:W-:Y:S01]  /*38d00*/  STL.64 [R1+0x1fb8], R26 ;  /* 0x001fb81a01007387 */ /* 0x010fe20000100a00 */
[----:B--2---:R0:W-:Y:S03]  /*38d10*/  STL.64 [R1+0x1fb0], R24 ;  /* 0x001fb01801007387 */ /* 0x0041e60000100a00 */
[----:B0-----:R-:W2:Y:S01]  /*38d20*/  LDL.LU R24, [R1+0x180] ;  /* 0x0001800001187983 */ /* 0x001ea20000300800 */
[----:B------:R-:W2:Y:S02]  /*38d30*/  LDL.LU R25, [R1+0x184] ;  /* 0x0001840001197983 */ /* 0x000ea40000300800 */
[----:B------:R-:W2:Y:S02]  /*38d40*/  LDL.LU R26, [R1+0x188] ;  /* 0x00018800011a7983 */ /* 0x000ea40000300800 */
[----:B------:R-:W2:Y:S01]  /*38d50*/  LDL.LU R27, [R1+0x18c] ;  /* 0x00018c00011b7983 */ /* 0x000ea20000300800 */
[----:B------:R0:W-:Y:S01]  /*38d60*/  STL [R1+0x1e24], R3 ;  /* 0x001e240301007387 */ /* 0x0001e20000100800 */
[----:B------:R1:W-:Y:S02]  /*38d70*/  STL [R1+0x1e20], R29 ;  /* 0x001e201d01007387 */ /* 0x0003e40000100800 */
[----:B------:R-:W3:Y:S02]  /*38d80*/  LDL.LU.64 R6, [R1+0x1fd0] ;  /* 0x001fd00001067983 */ /* 0x000ee40000300a00 */
[----:B------:R-:W4:Y:S05]  /*38d90*/  LDL.LU.64 R4, [R1+0x1fc8] ;  /* 0x001fc80001047983 */ /* 0x000f2a0000300a00 */
[----:B------:R-:W-:Y:S01]  /*38da0*/  STL.64 [R1+0x2b0], R16 ;  /* 0x0002b01001007387 */ /* 0x000fe20000100a00 */
[----:B------:R-:W-:Y:S01]  /*38db0*/  STL.64 [R1+0x2b8], R18 ;  /* 0x0002b81201007387 */ /* 0x000fe20000100a00 */
[C---:B----4-:R-:W-:Y:S11]  /*38dc0*/  HMMA.16816.F32 R12, R20.reuse, R4, R12 ;  /* 0x00000004140c723c */ /* 0x050ff6000000180c */
[----:B------:R-:W-:Y:S11]  /*38dd0*/  @!UPT UIADD3 URZ, URZ, URZ, URZ ;  /* 0x0000003f3f3ff290 */ /* 0x000ff6000fffe03f */
[----:B------:R-:W-:Y:S01]  /*38de0*/  @!UPT UIADD3 URZ, URZ, URZ, URZ ;  /* 0x0000003f3f3ff290 */ /* 0x000fe2000fffe03f */
[----:B------:R4:W-:Y:S01]  /*38df0*/  STL.64 [R1+0x2a0], R12 ;  /* 0x0002a00c01007387 */ /* 0x0009e20000100a00 */
[----:B0-----:R-:W-:Y:S01]  /*38e00*/  IMAD.MOV.U32 R3, RZ, RZ, R14 ;  /* 0x000000ffff037224 */ /* 0x001fe200078e000e */
[----:B-1----:R-:W-:Y:S02]  /*38e10*/  MOV R29, R15 ;  /* 0x0000000f001d7202 */ /* 0x002fe40000000f00 */
[----:B----4-:R-:W4:Y:S01]  /*38e20*/  LDL.LU R12, [R1+0x120] ;  /* 0x00012000010c7983 */ /* 0x010f220000300800 */
[----:B------:R-:W4:Y:S02]  /*38e30*/  LDL.LU R13, [R1+0x124] ;  /* 0x00012400010d7983 */ /* 0x000f240000300800 */
[----:B------:R-:W4:Y:S02]  /*38e40*/  LDL.LU R14, [R1+0x128] ;  /* 0x00012800010e7983 */ /* 0x000f240000300800 */
[----:B------:R-:W4:Y:S01]  /*38e50*/  LDL.LU R15, [R1+0x12c] ;  /* 0x00012c00010f7983 */ /* 0x000f220000300800 */
[----:B------:R-:W3:Y:S01]  /*38e60*/  LDL R19, [R1+0x10e8] ;  /* 0x0010e80001137983 */ /* 0x000ee20000100800 */
[----:B--2---:R-:W-:Y:S01]  /*38e70*/  HMMA.16816.F32 R8, R20, R8, R24 ;  /* 0x000000081408723c */ /* 0x004fe20000001818 */
[----:B------:R-:W-:-:S02]  /*38e80*/  MOV R18, R0 ;  /* 0x0000000000127202 */ /* 0x000fc40000000f00 */
[----:B---3--:R0:W-:Y:S01]  /*38e90*/  STL [R1+0x1ea8], R19 ;  /* 0x001ea81301007387 */ /* 0x0081e20000100800 */
[----:B------:R-:W2:Y:S02]  /*38ea0*/  LDL.LU R16, [R1] ;  /* 0x0000000001107983 */ /* 0x000ea40000300800 */
[----:B------:R-:W2:Y:S02]  /*38eb0*/  LDL.LU R17, [R1+0x4] ;  /* 0x0000040001117983 */ /* 0x000ea40000300800 */
[----:B------:R-:W3:Y:S02]  /*38ec0*/  LDL.LU R0, [R1+0x1fc4] ;  /* 0x001fc40001007983 */ /* 0x000ee40000300800 */
[----:B0-----:R-:W-:Y:S02]  /*38ed0*/  IMAD.MOV.U32 R19, RZ, RZ, R2 ;  /* 0x000000ffff137224 */ /* 0x001fe400078e0002 */
[----:B------:R-:W3:Y:S03]  /*38ee0*/  LDL.LU R2, [R1+0x1fc0] ;  /* 0x001fc00001027983 */ /* 0x000ee60000300800 */
[----:B------:R0:W-:Y:S01]  /*38ef0*/  STL.64 [R1+0x1eb8], R18 ;  /* 0x001eb81201007387 */ /* 0x0001e20000100a00 */
[----:B--2---:R-:W-:Y:S01]  /*38f00*/  STL.64 [R1+0x1eb0], R16 ;  /* 0x001eb01001007387 */ /* 0x004fe20000100a00 */
[----:B0-----:R-:W4:Y:S02]  /*38f10*/  LDL R18, [R1+0xd8] ;  /* 0x0000d80001127983 */ /* 0x001f240000100800 */
[----:B------:R-:W4:Y:S02]  /*38f20*/  LDL R19, [R1+0xdc] ;  /* 0x0000dc0001137983 */ /* 0x000f240000100800 */
[----:B------:R-:W-:Y:S01]  /*38f30*/  STL [R1+0x1e2c], R29 ;  /* 0x001e2c1d01007387 */ /* 0x000fe20000100800 */
[----:B------:R-:W-:Y:S01]  /*38f40*/  STL [R1+0x1e28], R3 ;  /* 0x001e280301007387 */ /* 0x000fe20000100800 */
[----:B------:R-:W2:Y:S02]  /*38f50*/  LDL.LU.64 R26, [R1+0x1fb8] ;  /* 0x001fb800011a7983 */ /* 0x000ea40000300a00 */
[----:B------:R-:W2:Y:S02]  /*38f60*/  LDL.LU.64 R24, [R1+0x1fb0] ;  /* 0x001fb00001187983 */ /* 0x000ea40000300a00 */
[----:B------:R0:W-:Y:S01]  /*38f70*/  STL.64 [R1+0x280], R8 ;  /* 0x0002800801007387 */ /* 0x0001e20000100a00 */
[----:B------:R2:W-:Y:S04]  /*38f80*/  STL.64 [R1+0x288], R10 ;  /* 0x0002880a01007387 */ /* 0x0005e80000100a00 */
[----:B0-----:R-:W2:Y:S02]  /*38f90*/  LDL.LU.64 R8, [R1+0x1fa8] ;  /* 0x001fa80001087983 */ /* 0x001ea40000300a00 */
[----:B--2---:R-:W-:Y:S02]  /*38fa0*/  HMMA.16816.F32 R8, R20, R8, R24 ;  /* 0x000000081408723c */ /* 0x004fe40000001818 */
[----:B------:R-:W2:Y:S01]  /*38fb0*/  LDL.LU.64 R26, [R1+0x1fa0] ;  /* 0x001fa000011a7983 */ /* 0x000ea20000300a00 */
[----:B------:R-:W2:Y:S11]  /*38fc0*/  LDL.LU.64 R24, [R1+0x1f98] ;  /* 0x001f980001187983 */ /* 0x000eb60000300a00 */
[----:B------:R-:W-:Y:S09]  /*38fd0*/  @!UPT UIADD3 URZ, URZ, URZ, URZ ;  /* 0x0000003f3f3ff290 */ /* 0x000ff2000fffe03f */
[----:B------:R0:W-:Y:S04]  /*38fe0*/  STL.64 [R1+0x270], R8 ;  /* 0x0002700801007387 */ /* 0x0001e80000100a00 */
[----:B0-----:R-:W2:Y:S01]  /*38ff0*/  LDL.LU.64 R8, [R1+0x1f90] ;  /* 0x001f900001087983 */ /* 0x001ea20000300a00 */
[----:B------:R-:W-:Y:S02]  /*39000*/  MOV R29, R10 ;  /* 0x0000000a001d7202 */ /* 0x000fe40000000f00 */
[----:B------:R-:W-:-:S05]  /*39010*/  MOV R3, R11 ;  /* 0x0000000b00037202 */ /* 0x000fca0000000f00 */
[----:B------:R0:W-:Y:S04]  /*39020*/  STL [R1+0x1e34], R3 ;  /* 0x001e340301007387 */ /* 0x0001e80000100800 */
[----:B0-----:R-:W3:Y:S01]  /*39030*/  LDL R3, [R1+0x10e4] ;  /* 0x0010e40001037983 */ /* 0x001ee20000100800 */
[----:B------:R-:W-:Y:S01]  /*39040*/  STL [R1+0x1e30], R29 ;  /* 0x001e301d01007387 */ /* 0x000fe20000100800 */
[C---:B--2---:R-:W-:Y:S02]  /*39050*/  HMMA.16816.F32 R8, R20.reuse, R8, R24 ;  /* 0x000000081408723c */ /* 0x044fe40000001818 */
[----:B------:R-:W2:Y:S01]  /*39060*/  LDL.LU.64 R26, [R1+0x1f88] ;  /* 0x001f8800011a7983 */ /* 0x000ea20000300a00 */
[----:B------:R-:W2:Y:S11]  /*39070*/  LDL.LU.64 R24, [R1+0x1f80] ;  /* 0x001f800001187983 */ /* 0x000eb60000300a00 */
[----:B------:R-:W-:Y:S09]  /*39080*/  @!UPT UIADD3 URZ, URZ, URZ, URZ ;  /* 0x0000003f3f3ff290 */ /* 0x000ff2000fffe03f */
[----:B------:R0:W-:Y:S01]  /*39090*/  STL.64 [R1+0x260], R8 ;  /* 0x0002600801007387 */ /* 0x0001e20000100a00 */
[----:B------:R2:W-:Y:S03]  /*390a0*/  STL.64 [R1+0x268], R10 ;  /* 0x0002680a01007387 */ /* 0x0005e60000100a00 */
[----:B0-----:R-:W2:Y:S02]  /*390b0*/  LDL.LU.64 R8, [R1+0x1f78] ;  /* 0x001f780001087983 */ /* 0x001ea40000300a00 */
[C---:B--2---:R-:W-:Y:S02]  /*390c0*/  HMMA.16816.F32 R8, R20.reuse, R8, R24 ;  /* 0x000000081408723c */ /* 0x044fe40000001818 */
[----:B------:R-:W2:Y:S01]  /*390d0*/  LDL.LU.64 R26, [R1+0x1f70] ;  /* 0x001f7000011a7983 */ /* 0x000ea20000300a00 */
[----:B------:R-:W2:Y:S11]  /*390e0*/  LDL.LU.64 R24, [R1+0x1f68] ;  /* 0x001f680001187983 */ /* 0x000eb60000300a00 */
[----:B------:R-:W-:Y:S09]  /*390f0*/  @!UPT UIADD3 URZ, URZ, URZ, URZ ;  /* 0x0000003f3f3ff290 */ /* 0x000ff2000fffe03f */
[----:B------:R-:W-:Y:S01]  /*39100*/  STL.64 [R1+0x250], R8 ;  /* 0x0002500801007387 */ /* 0x000fe20000100a00 */
[----:B------:R0:W-:Y:S03]  /*39110*/  STL.64 [R1+0x258], R10 ;  /* 0x0002580a01007387 */ /* 0x0001e60000100a00 */
[----:B0-----:R-:W2:Y:S01]  /*39120*/  LDL.LU.64 R10, [R1+0x1f60] ;  /* 0x001f6000010a7983 */ /* 0x001ea20000300a00 */
[----:B------:R-:W2:Y:S02]  /*39130*/  LDL.LU.64 R8, [R1+0x1f58] ;  /* 0x001f580001087983 */ /* 0x000ea40000300a00 */
[----:B------:R-:W3:Y:S01]  /*39140*/  LDL R29, [R1+0x10c4] ;  /* 0x0010c400011d7983 */ /* 0x000ee20000100800 */
[----:B--2---:R-:W-:Y:S01]  /*39150*/  HMMA.16816.F32 R20, R20, R8, R24 ;  /* 0x000000081414723c */ /* 0x004fe20000001818 */
[----:B------:R-:W2:Y:S01]  /*39160*/  LDL.LU.64 R26, [R1+0x1f50] ;  /* 0x001f5000011a7983 */ /* 0x000ea20000300a00 */
[----:B------:R-:W2:Y:S02]  /*39170*/  LDL.LU.64 R24, [R1+0x1f48] ;  /* 0x001f480001187983 */ /* 0x000ea40000300a00 */
[----:B------:R0:W-:Y:S02]  /*39180*/  STL.64 [R1+0x1ef8], R10 ;  /* 0x001ef80a01007387 */ /* 0x0001e40000100a00 */
[----:B0-----:R-:W2:Y:S11]  /*39190*/  LDL R10, [R1+0x88] ;  /* 0x00008800010a7983 */ /* 0x001eb60000100800 */
[----:B------:R-:W-:Y:S06]  /*391a0*/  @!UPT UIADD3 URZ, URZ, URZ, URZ ;  /* 0x0000003f3f3ff290 */ /* 0x000fec000fffe03f */
[----:B------:R-:W-:Y:S01]  /*391b0*/  STL.64 [R1+0x240], R20 ;  /* 0x0002401401007387 */ /* 0x000fe20000100a00 */
[----:B------:R0:W-:Y:S02]  /*391c0*/  STL.64 [R1+0x248], R22 ;  /* 0x0002481601007387 */ /* 0x0001e40000100a00 */
[----:B------:R-:W2:Y:S02]  /*391d0*/  LDL R11, [R1+0x8c] ;  /* 0x00008c00010b7983 */ /* 0x000ea40000100800 */
[----:B--2---:R1:W-:Y:S01]  /*391e0*/  STL.64 [R1+0x1f10], R10 ;  /* 0x001f100a01007387 */ /* 0x0043e20000100a00 */
[----:B0-----:R-:W2:Y:S02]  /*391f0*/  LDL R22, [R1+0xa8] ;  /* 0x0000a80001167983 */ /* 0x001ea40000100800 */
[----:B------:R-:W2:Y:S01]  /*39200*/  LDL R23, [R1+0xac] ;  /* 0x0000ac0001177983 */ /* 0x000ea20000100800 */
[----:B-1----:R-:W3:Y:S04]  /*39210*/  LDL.64 R10, [R1+0xe8] ;  /* 0x0000e800010a7983 */ /* 0x002ee80000100a00 */
[----:B--2---:R0:W-:Y:S01]  /*39220*/  STL.64 [R1+0x1f30], R22 ;  /* 0x001f301601007387 */ /* 0x0041e20000100a00 */
[----:B------:R-:W2:Y:S02]  /*39230*/  LDL.LU R20, [R1+0x130] ;  /* 0x0001300001147983 */ /* 0x000ea40000300800 */
[----:B------:R-:W2:Y:S01]  /*39240*/  LDL.LU R21, [R1+0x134] ;  /* 0x0001340001157983 */ /* 0x000ea20000300800 */
[----:B0-----:R-:W2:Y:S01]  /*39250*/  LDL.LU R22, [R1+0x138] ;  /* 0x0001380001167983 */ /* 0x001ea20000300800 */
[----:B------:R-:W2:Y:S02]  /*39260*/  LDL.LU R23, [R1+0x13c] ;  /* 0x00013c0001177983 */ /* 0x000ea40000300800 */
[----:B---3--:R-:W-:Y:S01]  /*39270*/  IMAD.MOV.U32 R5, RZ, RZ, R10 ;  /* 0x000000ffff057224 */ /* 0x008fe200078e000a */
[----:B------:R-:W-:Y:S01]  /*39280*/  MOV R4, R11 ;  /* 0x0000000b00047202 */ /* 0x000fe20000000f00 */
[C---:B--2---:R-:W-:Y:S11]  /*39290*/  HMMA.16816.F32 R20, R24.reuse, R10, R20 ;  /* 0x0000000a1814723c */ /* 0x044ff60000001814 */
[----:B------:R-:W-:Y:S11]  /*392a0*/  @!UPT UIADD3 URZ, URZ, URZ, URZ ;  /* 0x0000003f3f3ff290 */ /* 0x000ff6000fffe03f */
[----:B------:R-:W-:Y:S01]  /*392b0*/  @!UPT UIADD3 URZ, URZ, URZ, URZ ;  /* 0x0000003f3f3ff290 */ /* 0x000fe2000fffe03f */
[----:B------:R-:W-:Y:S01]  /*392c0*/  STL.64 [R1+0x230], R20 ;  /* 0x0002301401007387 */ /* 0x000fe20000100a00 */
[----:B------:R-:W-:Y:S02]  /*392d0*/  STL.64 [R1+0x238], R22 ;  /* 0x0002381601007387 */ /* 0x000fe40000100a00 */
[----:B------:R-:W2:Y:S01]  /*392e0*/  LDL.64 R10, [R1+0x98] ;  /* 0x00009800010a7983 */ /* 0x000ea20000100a00 */
[C---:B----4-:R-:W-:Y:S01]  /*392f0*/  HMMA.16816.F32 R12, R24.reuse, R18, R12 ;  /* 0x00000012180c723c */ /* 0x050fe2000000180c */
[----:B--2---:R-:W-:Y:S11]  /*39300*/  STL.64 [R1+0x1f28], R10 ;  /* 0x001f280a01007387 */ /* 0x004ff60000100a00 */
[----:B------:R-:W-:Y:S11]  /*39310*/  @!UPT UIADD3 URZ, URZ, URZ, URZ ;  /* 0x0000003f3f3ff290 */ /* 0x000ff6000fffe03f */
[----:B------:R0:W-:Y:S02]  /*39320*/  STL.64 [R1+0x220], R12 ;  /* 0x0002200c01007387 */ /* 0x0001e40000100a00 */
[----:B------:R1:W-:Y:S02]  /*39330*/  STL.64 [R1+0x228], R14 ;  /* 0x0002280e01007387 */ /* 0x0003e40000100a00 */
[----:B------:R2:W-:Y:S01]  /*39340*/  STL.64 [R1+0x1ec8], R18 ;  /* 0x001ec81201007387 */ /* 0x0005e20000100a00 */
[----:B0-----:R-:W3:Y:S01]  /*39350*/  LDL.LU R12, [R1+0x100] ;  /* 0x00010000010c7983 */ /* 0x001ee20000300800 */
[----:B------:R-:W3:Y:S02]  /*39360*/  LDL.LU R13, [R1+0x104] ;  /* 0x00010400010d7983 */ /* 0x000ee40000300800 */
[----:B-1----:R-:W4:Y:S02]  /*39370*/  LDL.LU R14, [R1+0x108] ;  /* 0x00010800010e7983 */ /* 0x002f240000300800 */
[----:B------:R-:W4:Y:S01]  /*39380*/  LDL.LU R15, [R1+0x10c] ;  /* 0x00010c00010f7983 */ /* 0x000f220000300800 */
[----:B--2---:R-:W-:Y:S01]  /*39390*/  MOV R18, R5 ;  /* 0x0000000500127202 */ /* 0x004fe20000000f00 */
[----:B------:R-:W-:Y:S01]  /*393a0*/  IMAD.MOV.U32 R19, RZ, RZ, R4 ;  /* 0x000000ffff137224 */ /* 0x000fe200078e0004 */
[----:B----4-:R-:W-:Y:S01]  /*393b0*/  STL.64 [R1+0x1f40], R14 ;  /* 0x001f400e01007387 */ /* 0x010fe20000100a00 */
[----:B---3--:R0:W-:Y:S03]  /*393c0*/  STL.64 [R1+0x1f38], R12 ;  /* 0x001f380c01007387 */ /* 0x0081e60000100a00 */
[----:B0-----:R-:W2:Y:S01]  /*393d0*/  LDL.LU R12, [R1+0x110] ;  /* 0x00011000010c7983 */ /* 0x001ea20000300800 */
[----:B------:R-:W2:Y:S02]  /*393e0*/  LDL.LU R13, [R1+0x114] ;  /* 0x00011400010d7983 */ /* 0x000ea40000300800 */
[----:B------:R-:W2:Y:S02]  /*393f0*/  LDL.LU R14, [R1+0x118] ;  /* 0x00011800010e7983 */ /* 0x000ea40000300800 */
[----:B------:R-:W2:Y:S01]  /*39400*/  LDL.LU R15, [R1+0x11c] ;  /* 0x00011c00010f7983 */ /* 0x000ea20000300800 */
[----:B------:R-:W3:Y:S01]  /*39410*/  LDL.64 R22, [R1+0xb8] ;  /* 0x0000b80001167983 */ /* 0x000ee20000100a00 */
[----:B------:R-:W4:Y:S02]  /*39420*/  LDL.LU R8, [R1+0xf0] ;  /* 0x0000f00001087983 */ /* 0x000f240000300800 */
[----:B------:R-:W4:Y:S02]  /*39430*/  LDL.LU R9, [R1+0xf4] ;  /* 0x0000f40001097983 */ /* 0x000f240000300800 */
[----:B------:R-:W4:Y:S01]  /*39440*/  LDL.LU R10, [R1+0xf8] ;  /* 0x0000f800010a7983 */ /* 0x000f220000300800 */
[----:B------:R-:W4:Y:S01]  /*39450*/  LDL.LU R11, [R1+0xfc] ;  /* 0x0000fc00010b7983 */ /* 0x000f220000300800 */
[----:B------:R0:W-:Y:S02]  /*39460*/  STL.64 [R1+0x1ef0], R18 ;  /* 0x001ef01201007387 */ /* 0x0001e40000100a00 */
[----:B------:R-:W2:Y:S02]  /*39470*/  LDL.LU R16, [R1+0x30] ;  /* 0x0000300001107983 */ /* 0x000ea40000300800 */
[----:B------:R-:W2:Y:S01]  /*39480*/  LDL.LU R17, [R1+0x34] ;  /* 0x0000340001117983 */ /* 0x000ea20000300800 */
[----:B0-----:R-:W2:Y:S01]  /*39490*/  LDL.LU R18, [R1+0x38] ;  /* 0x0000380001127983 */ /* 0x001ea20000300800 */
[----:B------:R-:W2:Y:S03]  /*394a0*/  LDL.LU R19, [R1+0x3c] ;  /* 0x00003c0001137983 */ /* 0x000ea60000300800 */
[----:B--2---:R-:W-:Y:S01]  /*394b0*/  STL.64 [R1+0x1f08], R18 ;  /* 0x001f081201007387 */ /* 0x004fe20000100a00 */
[----:B------:R0:W-:Y:S03]  /*394c0*/  STL.64 [R1+0x1f00], R16 ;  /* 0x001f001001007387 */ /* 0x0001e60000100a00 */
[----:B0-----:R-:W2:Y:S01]  /*394d0*/  LDL.LU R16, [R1+0x50] ;  /* 0x0000500001107983 */ /* 0x001ea20000300800 */
[----:B------:R-:W2:Y:S02]  /*394e0*/  LDL.LU R17, [R1+0x54] ;  /* 0x0000540001117983 */ /* 0x000ea40000300800 */
[----:B------:R-:W2:Y:S02]  /*394f0*/  LDL.LU R18, [R1+0x58] ;  /* 0x0000580001127983 */ /* 0x000ea40000300800 */
[----:B------:R-:W2:Y:S01]  /*39500*/  LDL.LU R19, [R1+0x5c] ;  /* 0x00005c0001137983 */ /* 0x000ea20000300800 */
[C---:B------:R-:W-:Y:S01]  /*39510*/  HMMA.16816.F32 R12, R24.reuse, R6, R12 ;  /* 0x00000006180c723c */ /* 0x040fe2000000180c */
        /* <DEDUP_REMOVED lines=10> */
[----:B------:R-:W3:Y:S02]  /*395c0*/  LDL.LU.64 R12, [R1+0x1f38] ;  /* 0x001f3800010c7983 */ /* 0x000ee40000300a00 */
[----:B------:R0:W-:Y:S02]  /*395d0*/  STL.64 [R1+0x1ec0], R6 ;  /* 0x001ec00601007387 */ /* 0x0001e40000100a00 */
[----:B------:R-:W2:Y:S01]  /*395e0*/  LDL.LU R4, [R1+0x10] ;  /* 0x0000100001047983 */ /* 0x000ea20000300800 */
[----:B------:R-:W2:Y:S04]  /*395f0*/  LDL.LU R5, [R1+0x14] ;  /* 0x0000140001057983 */ /* 0x000ea80000300800 */
[----:B0-----:R-:W2:Y:S01]  /*39600*/  LDL.LU R6, [R1+0x18] ;  /* 0x0000180001067983 */ /* 0x001ea20000300800 */
[----:B------:R-:W2:Y:S01]  /*39610*/  LDL.LU R7, [R1+0x1c] ;  /* 0x00001c0001077983 */ /* 0x000ea20000300800 */
[C---:B---3--:R-:W-:Y:S02]  /*39620*/  HMMA.16816.F32 R12, R24.reuse, R22, R12 ;  /* 0x00000016180c723c */ /* 0x048fe4000000180c */
[----:B--2---:R-:W-:Y:S01]  /*39630*/  STL.64 [R1+0x1ed8], R6 ;  /* 0x001ed80601007387 */ /* 0x004fe20000100a00 */
[----:B------:R0:W-:Y:S03]  /*39640*/  STL.64 [R1+0x1ed0], R4 ;  /* 0x001ed00401007387 */ /* 0x0001e60000100a00 */
[----:B0-----:R-:W2:Y:S01]  /*39650*/  LDL.LU R4, [R1+0x20] ;  /* 0x0000200001047983 */ /* 0x001ea20000300800 */
[----:B------:R-:W2:Y:S11]  /*39660*/  LDL.LU R5, [R1+0x24] ;  /* 0x0000240001057983 */ /* 0x000eb60000300800 */
[----:B------:R-:W-:Y:S05]  /*39670*/  @!UPT UIADD3 URZ, URZ, URZ, URZ ;  /* 0x0000003f3f3ff290 */ /* 0x000fea000fffe03f */
[----:B------:R-:W-:Y:S02]  /*39680*/  STL.64 [R1+0x200], R12 ;  /* 0x0002000c01007387 */ /* 0x000fe40000100a00 */
[----:B------:R0:W-:Y:S02]  /*39690*/  STL.64 [R1+0x208], R14 ;  /* 0x0002080e01007387 */ /* 0x0001e40000100a00 */
[----:B0-----:R-:W-:Y:S01]  /*396a0*/  IMAD.MOV.U32 R15, RZ, RZ, R22 ;  /* 0x000000ffff0f7224 */ /* 0x001fe200078e0016 */
[----:B------:R-:W-:Y:S02]  /*396b0*/  MOV R14, R23 ;  /* 0x00000017000e7202 */ /* 0x000fe40000000f00 */
[----:B------:R-:W4:Y:S02]  /*396c0*/  LDL.LU.64 R22, [R1+0x1f30] ;  /* 0x001f300001167983 */ /* 0x000f240000300a00 */
[C---:B----4-:R-:W-:Y:S11]  /*396d0*/  HMMA.16816.F32 R8, R24.reuse, R22, R8 ;  /* 0x000000161808723c */ /* 0x050ff60000001808 */
[----:B------:R-:W-:Y:S11]  /*396e0*/  @!UPT UIADD3 URZ, URZ, URZ, URZ ;  /* 0x0000003f3f3ff290 */ /* 0x000ff6000fffe03f */
[----:B------:R-:W-:Y:S01]  /*396f0*/  @!UPT UIADD3 URZ, URZ, URZ, URZ ;  /* 0x0000003f3f3ff290 */ /* 0x000fe2000fffe03f */
[----:B------:R-:W-:Y:S01]  /*39700*/  STL.64 [R1+0x1f0], R8 ;  /* 0x0001f00801007387 */ /* 0x000fe20000100a00 */
[----:B------:R0:W-:Y:S03]  /*39710*/  STL.64 [R1+0x1f8], R10 ;  /* 0x0001f80a01007387 */ /* 0x0001e60000100a00 */
[----:B0-----:R-:W3:Y:S02]  /*39720*/  LDL.LU.64 R10, [R1+0x1f28] ;  /* 0x001f2800010a7983 */ /* 0x001ee40000300a00 */
[C---:B---3--:R-:W-:Y:S01]  /*39730*/  HMMA.16816.F32 R16, R24.reuse, R10, R16 ;  /* 0x0000000a1810723c */ /* 0x048fe20000001810 */
[----:B------:R-:W-:Y:S01]  /*39740*/  MOV R13, R10 ;  /* 0x0000000a000d7202 */ /* 0x000fe20000000f00 */
[----:B------:R-:W-:Y:S11]  /*39750*/  IMAD.MOV.U32 R12, RZ, RZ, R11 ;  /* 0x000000ffff0c7224 */ /* 0x000ff600078e000b */
[----:B------:R-:W-:Y:S10]  /*39760*/  @!UPT UIADD3 URZ, URZ, URZ, URZ ;  /* 0x0000003f3f3ff290 */ /* 0x000ff4000fffe03f */
[----:B------:R-:W-:Y:S01]  /*39770*/  STL.64 [R1+0x1e0], R16 ;  /* 0x0001e01001007387 */ /* 0x000fe20000100a00 */
[----:B------:R0:W-:Y:S03]  /*39780*/  STL.64 [R1+0x1e8], R18 ;  /* 0x0001e81201007387 */ /* 0x0001e60000100a00 */
[----:B0-----:R-:W3:Y:S01]  /*39790*/  LDL.LU.64 R18, [R1+0x1f20] ;  /* 0x001f200001127983 */ /* 0x001ee20000300a00 */
[----:B------:R-:W3:Y:S02]  /*397a0*/  LDL.LU.64 R16, [R1+0x1f18] ;  /* 0x001f180001107983 */ /* 0x000ee40000300a00 */
[----:B------:R-:W3:Y:S02]  /*397b0*/  LDL.LU.64 R10, [R1+0x1f10] ;  /* 0x001f1000010a7983 */ /* 0x000ee40000300a00 */
[C---:B---3--:R-:W-:Y:S01]  /*397c0*/  HMMA.16816.F32 R8, R24.reuse, R10, R16 ;  /* 0x0000000a1808723c */ /* 0x048fe20000001810 */
[----:B------:R-:W3:Y:S01]  /*397d0*/  LDL.LU.64 R18, [R1+0x1f08] ;  /* 0x001f080001127983 */ /* 0x000ee20000300a00 */
[----:B------:R-:W3:Y:S11]  /*397e0*/  LDL.LU.64 R16, [R1+0x1f00] ;  /* 0x001f000001107983 */ /* 0x000ef60000300a00 */
[----:B------:R-:W-:Y:S10]  /*397f0*/  @!UPT UIADD3 URZ, URZ, URZ, URZ ;  /* 0x0000003f3f3ff290 */ /* 0x000ff4000fffe03f */
[----:B------:R-:W-:Y:S01]  /*39800*/  STL.64 [R1+0x1c0], R8 ;  /* 0x0001c00801007387 */ /* 0x000fe20000100a00 */
[----:B------:R0:W-:Y:S03]  /*39810*/  STL.64 [R1+0x1c8], R10 ;  /* 0x0001c80a01007387 */ /* 0x0001e60000100a00 */
[----:B0-----:R-:W3:Y:S01]  /*39820*/  LDL.LU.64 R10, [R1+0x1ef8] ;  /* 0x001ef800010a7983 */ /* 0x001ee20000300a00 */
[----:B------:R-:W-:Y:S02]  /*39830*/  MOV R6, R2 ;  /* 0x0000000200067202 */ /* 0x000fe40000000f00 */
[----:B------:R-:W-:Y:S01]  /*39840*/  MOV R7, R0 ;  /* 0x0000000000077202 */ /* 0x000fe20000000f00 */
[----:B---3--:R-:W-:Y:S01]  /*39850*/  HMMA.16816.F32 R24, R24, R10, R16 ;  /* 0x0000000a1818723c */ /* 0x008fe20000001810 */
[----:B------:R-:W2:Y:S01]  /*39860*/  LDL.LU.64 R18, [R1+0x1ef0] ;  /* 0x001ef00001127983 */ /* 0x000ea20000300a00 */
[----:B------:R-:W-:-:S02]  /*39870*/  MOV R2, R10 ;  /* 0x0000000a00027202 */ /* 0x000fc40000000f00 */
[----:B------:R-:W-:Y:S11]  /*39880*/  MOV R0, R11 ;  /* 0x0000000b00007202 */ /* 0x000ff60000000f00 */
[----:B------:R-:W-:Y:S08]  /*39890*/  @!UPT UIADD3 URZ, URZ, URZ, URZ ;  /* 0x0000003f3f3ff290 */ /* 0x000ff0000fffe03f */
[----:B------:R-:W-:Y:S01]  /*398a0*/  STL.64 [R1+0x1b0], R24 ;  /* 0x0001b01801007387 */ /* 0x000fe20000100a00 */
[----:B------:R-:W-:Y:S02]  /*398b0*/  STL.64 [R1+0x1b8], R26 ;  /* 0x0001b81a01007387 */ /* 0x000fe40000100a00 */
[----:B------:R-:W2:Y:S02]  /*398c0*/  LDL.LU.64 R10, [R1+0x1ee8] ;  /* 0x001ee800010a7983 */ /* 0x000ea40000300a00 */
[----:B------:R-:W2:Y:S02]  /*398d0*/  LDL.LU.64 R8, [R1+0x1ee0] ;  /* 0x001ee00001087983 */ /* 0x000ea40000300a00 */
[C---:B--2---:R-:W-:Y:S01]  /*398e0*/  HMMA.16816.F32 R16, R8.reuse, R18, R4 ;  /* 0x000000120810723c */ /* 0x044fe20000001804 */
[----:B------:R-:W2:Y:S01]  /*398f0*/  LDL.LU.64 R6, [R1+0x1ed8] ;  /* 0x001ed80001067983 */ /* 0x000ea20000300a00 */
[----:B------:R-:W2:Y:S11]  /*39900*/  LDL.LU.64 R4, [R1+0x1ed0] ;  /* 0x001ed00001047983 */ /* 0x000eb60000300a00 */
[----:B------:R-:W-:Y:S10]  /*39910*/  @!UPT UIADD3 URZ, URZ, URZ, URZ ;  /* 0x0000003f3f3ff290 */ /* 0x000ff4000fffe03f */
[----:B------:R-:W-:Y:S01]  /*39920*/  STL.64 [R1+0x1a0], R16 ;  /* 0x0001a01001007387 */ /* 0x000fe20000100a00 */
[----:B------:R0:W-:Y:S03]  /*39930*/  STL.64 [R1+0x1a8], R18 ;  /* 0x0001a81201007387 */ /* 0x0001e60000100a00 */
[----:B0-----:R-:W2:Y:S02]  /*39940*/  LDL.LU.64 R18, [R1+0x1ec8] ;  /* 0x001ec80001127983 */ /* 0x001ea40000300a00 */
[C---:B--2---:R-:W-:Y:S02]  /*39950*/  HMMA.16816.F32 R16, R8.reuse, R18, R4 ;  /* 0x000000120810723c */ /* 0x044fe40000001804 */
[----:B------:R-:W2:Y:S11]  /*39960*/  LDL.LU.64 R6, [R1+0x1ec0] ;  /* 0x001ec00001067983 */ /* 0x000eb60000300a00 */
[----:B------:R-:W-:Y:S10]  /*39970*/  @!UPT UIADD3 URZ, URZ, URZ, URZ ;  /* 0x0000003f3f3ff290 */ /* 0x000ff4000fffe03f */
[----:B------:R-:W-:Y:S01]  /*39980*/  STL.64 [R1+0x190], R16 ;  /* 0x0001901001007387 */ /* 0x000fe20000100a00 */
[----:B------:R0:W-:Y:S03]  /*39990*/  STL.64 [R1+0x198], R18 ;  /* 0x0001981201007387 */ /* 0x0001e60000100a00 */
[----:B0-----:R-:W2:Y:S01]  /*399a0*/  LDL.LU.64 R18, [R1+0x1eb8] ;  /* 0x001eb80001127983 */ /* 0x001ea20000300a00 */
[----:B------:R-:W2:Y:S02]  /*399b0*/  LDL.LU.64 R16, [R1+0x1eb0] ;  /* 0x001eb00001107983 */ /* 0x000ea40000300a00 */
[----:B--2---:R-:W-:Y:S01]  /*399c0*/  HMMA.16816.F32 R4, R8, R6, R16 ;  /* 0x000000060804723c */ /* 0x004fe20000001810 */
[----:B------:R-:W2:Y:S11]  /*399d0*/  LDL.LU R19, [R1+0x1ea8] ;  /* 0x001ea80001137983 */ /* 0x000eb60000300800 */
[----:B------:R-:W-:Y:S11]  /*399e0*/  @!UPT UIADD3 URZ, URZ, URZ, URZ ;  /* 0x0000003f3f3ff290 */ /* 0x000ff6000fffe03f */
[----:B------:R-:W-:Y:S01]  /*399f0*/  STL.64 [R1+0x170], R4 ;  /* 0x0001700401007387 */ /* 0x000fe20000100a00 */
[----:B------:R0:W-:Y:S03]  /*39a00*/  STL.64 [R1+0x178], R6 ;  /* 0x0001780601007387 */ /* 0x0001e60000100a00 */
[----:B0-----:R-:W3:Y:S01]  /*39a10*/  LDL.LU.64 R6, [R1+0x1ea0] ;  /* 0x001ea00001067983 */ /* 0x001ee20000300a00 */
[----:B------:R-:W3:Y:S02]  /*39a20*/  LDL.LU.64 R4, [R1+0x1e98] ;  /* 0x001e980001047983 */ /* 0x000ee40000300a00 */
[----:B------:R-:W-:Y:S01]  /*39a30*/  IMAD.MOV.U32 R26, RZ, RZ, R15 ;  /* 0x000000ffff1a7224 */ /* 0x000fe200078e000f */
[----:B------:R-:W-:-:S07]  /*39a40*/  MOV R27, R14 ;  /* 0x0000000e001b7202 */ /* 0x000fce0000000f00 */
[C---:B---3--:R-:W-:Y:S07]  /*39a50*/  HMMA.16816.F32 R24, R8.reuse, R26, R4 ;  /* 0x0000001a0818723c */ /* 0x048fee0000001804 */
[----:B------:R-:W-:Y:S01]  /*39a60*/  MOV R6, R13 ;  /* 0x0000000d00067202 */ /* 0x000fe20000000f00 */
[----:B------:R-:W-:Y:S02]  /*39a70*/  IMAD.MOV.U32 R7, RZ, RZ, R12 ;  /* 0x000000ffff077224 */ /* 0x000fe400078e000c */
[----:B--2---:R-:W0:Y:S02]  /*39a80*/  LDSM.16.M88.4 R12, [R19+0x1a080] ;  /* 0x01a08000130c783b */ /* 0x004e240000000200 */
[----:B------:R-:W1:Y:S11]  /*39a90*/  LDSM.16.M88.4 R16, [R19+0x1b080] ;  /* 0x01b080001310783b */ /* 0x000e760000000200 */
[----:B------:R-:W-:Y:S01]  /*39aa0*/  STL.64 [R1+0x160], R24 ;  /* 0x0001601801007387 */ /* 0x000fe20000100a00 */
[----:B------:R-:W-:Y:S02]  /*39ab0*/  STL.64 [R1+0x168], R26 ;  /* 0x0001681a01007387 */ /* 0x000fe40000100a00 */
[----:B------:R2:W-:Y:S02]  /*39ac0*/  STL.64 [R1+0x1e90], R6 ;  /* 0x001e900601007387 */ /* 0x0005e40000100a00 */
[----:B------:R-:W3:Y:S01]  /*39ad0*/  LDL.LU R4, [R1+0x40] ;  /* 0x0000400001047983 */ /* 0x000ee20000300800 */
[----:B------:R-:W3:Y:S04]  /*39ae0*/  LDL.LU R5, [R1+0x44] ;  /* 0x0000440001057983 */ /* 0x000ee80000300800 */
[----:B--2---:R-:W3:Y:S01]  /*39af0*/  LDL.LU R6, [R1+0x48] ;  /* 0x0000480001067983 */ /* 0x004ee20000300800 */
[----:B------:R-:W3:Y:S02]  /*39b00*/  LDL.LU R7, [R1+0x4c] ;  /* 0x00004c0001077983 */ /* 0x000ee40000300800 */
[----:B------:R-:W2:Y:S01]  /*39b10*/  LDL.LU.64 R26, [R1+0x88] ;  /* 0x00008800011a7983 */ /* 0x000ea20000300a00 */
[----:B0-----:R-:W-:Y:S01]  /*39b20*/  STL.64 [R1+0x1e88], R14 ;  /* 0x001e880e01007387 */ /* 0x001fe20000100a00 */
[----:B------:R0:W-:Y:S03]  /*39b30*/  STL.64 [R1+0x1e80], R12 ;  /* 0x001e800c01007387 */ /* 0x0001e60000100a00 */
[----:B0-----:R-:W2:Y:S01]  /*39b40*/  LDL.LU R12, [R1+0x2f0] ;  /* 0x0002f000010c7983 */ /* 0x001ea20000300800 */
[----:B------:R-:W2:Y:S02]  /*39b50*/  LDL.LU R13, [R1+0x2f4] ;  /* 0x0002f400010d7983 */ /* 0x000ea40000300800 */
[----:B------:R-:W2:Y:S02]  /*39b60*/  LDL.LU R14, [R1+0x2f8] ;  /* 0x0002f800010e7983 */ /* 0x000ea40000300800 */
[----:B------:R-:W2:Y:S01]  /*39b70*/  LDL.LU R15, [R1+0x2fc] ;  /* 0x0002fc00010f7983 */ /* 0x000ea20000300800 */
[----:B-1----:R0:W-:Y:S02]  /*39b80*/  STL.64 [R1+0x1e10], R18 ;  /* 0x001e101201007387 */ /* 0x0021e40000100a00 */
[----:B0-----:R-:W-:Y:S01]  /*39b90*/  MOV R19, R28 ;  /* 0x0000001c00137202 */ /* 0x001fe20000000f00 */
[----:B---3--:R-:W-:Y:S01]  /*39ba0*/  HMMA.16816.F32 R4, R8, R22, R4 ;  /* 0x000000160804723c */ /* 0x008fe20000001804 */
[----:B------:R-:W0:Y:S11]  /*39bb0*/  LDSM.16.M88.4 R20, [R3+0x18080] ;  /* 0x018080000314783b */ /* 0x000e360000000200 */
[----:B------:R-:W-:Y:S11]  /*39bc0*/  @!UPT UIADD3 URZ, URZ, URZ, URZ ;  /* 0x0000003f3f3ff290 */ /* 0x000ff6000fffe03f */
[----:B------:R-:W-:Y:S01]  /*39bd0*/  STL.64 [R1+0x150], R4 ;  /* 0x0001500401007387 */ /* 0x000fe20000100a00 */
[----:B------:R-:W-:Y:S02]  /*39be0*/  STL.64 [R1+0x158], R6 ;  /* 0x0001580601007387 */ /* 0x000fe40000100a00 */
[----:B------:R-:W1:Y:S04]  /*39bf0*/  LDSM.16.M88.4 R4, [R29+0x80] ;  /* 0x000080001d04783b */ /* 0x000e680000000200 */
[----:B------:R3:W-:Y:S02]  /*39c00*/  STL.64 [R1+0x1e08], R16 ;  /* 0x001e081001007387 */ /* 0x0007e40000100a00 */
[----:B---3--:R-:W3:Y:S01]  /*39c10*/  LDL.LU R16, [R1+0x1d0] ;  /* 0x0001d00001107983 */ /* 0x008ee20000300800 */
[----:B------:R-:W3:Y:S02]  /*39c20*/  LDL.LU R17, [R1+0x1d4] ;  /* 0x0001d40001117983 */ /* 0x000ee40000300800 */
[----:B------:R-:W3:Y:S02]  /*39c30*/  LDL.LU R18, [R1+0x1d8] ;  /* 0x0001d80001127983 */ /* 0x000ee40000300800 */
[----:B0-----:R-:W-:Y:S01]  /*39c40*/  STL.64 [R1+0x1d48], R22 ;  /* 0x001d481601007387 */ /* 0x001fe20000100a00 */
[----:B------:R-:W-:Y:S04]  /*39c50*/  STL.64 [R1+0x1d40], R20 ;  /* 0x001d401401007387 */ /* 0x000fe80000100a00 */
[----:B-1----:R-:W-:Y:S01]  /*39c60*/  STL.64 [R1+0x60], R4 ;  /* 0x0000600401007387 */ /* 0x002fe20000100a00 */
[----:B------:R0:W-:Y:S01]  /*39c70*/  STL.64 [R1+0x68], R6 ;  /* 0x0000680601007387 */ /* 0x0001e20000100a00 */
[----:B------:R-:W-:-:S02]  /*39c80*/  MOV R28, R7 ;  /* 0x00000007001c7202 */ /* 0x000fc40000000f00 */
[----:B0-----:R-:W3:Y:S03]  /*39c90*/  LDL.LU.64 R6, [R1+0x1e90] ;  /* 0x001e900001067983 */ /* 0x001ee60000300a00 */
[----:B------:R-:W-:Y:S01]  /*39ca0*/  STL [R1+0x1b44], R28 ;  /* 0x001b441c01007387 */ /* 0x000fe20000100800 */
[----:B------:R-:W-:Y:S01]  /*39cb0*/  MOV R22, R2 ;  /* 0x0000000200167202 */ /* 0x000fe20000000f00 */
[----:B------:R-:W-:Y:S01]  /*39cc0*/  IMAD.MOV.U32 R23, RZ, RZ, R0 ;  /* 0x000000ffff177224 */ /* 0x000fe200078e0000 */
[C---:B--2---:R-:W-:Y:S08]  /*39cd0*/  HMMA.16816.F32 R12, R8.reuse, R26, R12 ;  /* 0x0000001a080c723c */ /* 0x044ff0000000180c */
[----:B---3--:R-:W-:Y:S01]  /*39ce0*/  HMMA.16816.F32 R16, R8, R6, R16 ;  /* 0x000000060810723c */ /* 0x008fe20000001810 */
[----:B------:R-:W0:Y:S11]  /*39cf0*/  LDSM.16.M88.4 R4, [R29+0x2080] ;  /* 0x002080001d04783b */ /* 0x000e360000000200 */
[----:B------:R-:W-:Y:S11]  /*39d00*/  @!UPT UIADD3 URZ, URZ, URZ, URZ ;  /* 0x0000003f3f3ff290 */ /* 0x000ff6000fffe03f */
[----:B------:R-:W-:Y:S01]  /*39d10*/  STL.64 [R1+0x140], R16 ;  /* 0x0001401001007387 */ /* 0x000fe20000100a00 */
[----:B------:R-:W-:Y:S02]  /*39d20*/  STL.64 [R1+0x148], R18 ;  /* 0x0001481201007387 */ /* 0x000fe40000100a00 */
[----:B------:R-:W-:Y:S01]  /*39d30*/  LDSM.16.M88.4 R16, [R29+0x6080] ;  /* 0x006080001d10783b */ /* 0x000fe20000000200 */
[----:B0-----:R-:W-:Y:S01]  /*39d40*/  STL.64 [R1+0x50], R4 ;  /* 0x0000500401007387 */ /* 0x001fe20000100a00 */
[----:B------:R-:W-:Y:S02]  /*39d50*/  MOV R2, R4 ;  /* 0x0000000400027202 */ /* 0x000fe40000000f00 */
[----:B------:R-:W-:Y:S02]  /*39d60*/  STL.64 [R1+0x58], R6 ;  /* 0x0000580601007387 */ /* 0x000fe40000100a00 */
[----:B------:R-:W-:Y:S02]  /*39d70*/  IMAD.MOV.U32 R0, RZ, RZ, R5 ;  /* 0x000000ffff007224 */ /* 0x000fe400078e0005 */
[----:B------:R-:W0:Y:S04]  /*39d80*/  LDSM.16.M88.4 R4, [R29+0x4080] ;  /* 0x004080001d04783b */ /* 0x000e280000000200 */
[----:B------:R-:W-:Y:S01]  /*39d90*/  STL [R1+0x1e3c], R0 ;  /* 0x001e3c0001007387 */ /* 0x000fe20000100800 */
[----:B------:R-:W-:Y:S03]  /*39da0*/  STL [R1+0x1e38], R2 ;  /* 0x001e380201007387 */ /* 0x000fe60000100800 */
[----:B0-----:R-:W-:Y:S01]  /*39db0*/  STL.64 [R1+0x40], R4 ;  /* 0x0000400401007387 */ /* 0x001fe20000100a00 */
[----:B------:R-:W-:Y:S02]  /*39dc0*/  STL.64 [R1+0x48], R6 ;  /* 0x0000480601007387 */ /* 0x000fe40000100a00 */
[----:B------:R-:W0:Y:S02]  /*39dd0*/  LDSM.16.M88.4 R4, [R29+0x8080] ;  /* 0x008080001d04783b */ /* 0x000e240000000200 */
[----:B0-----:R-:W-:Y:S02]  /*39de0*/  STL.64 [R1+0x20], R4 ;  /* 0x0000200401007387 */ /* 0x001fe40000100a00 */
[----:B------:R-:W-:Y:S02]  /*39df0*/  STL.64 [R1+0x30], R16 ;  /* 0x0000301001007387 */ /* 0x000fe40000100a00 */
[----:B------:R-:W-:Y:S02]  /*39e00*/  STL.64 [R1+0x38], R18 ;  /* 0x0000381201007387 */ /* 0x000fe40000100a00 */
[----:B------:R-:W-:Y:S01]  /*39e10*/  STL.64 [R1+0x28], R6 ;  /* 0x0000280601007387 */ /* 0x000fe20000100a00 */
[----:B------:R-:W-:Y:S01]  /*39e20*/  MOV R28, R5 ;  /* 0x00000005001c7202 */ /* 0x000fe20000000f00 */
[----:B------:R-:W-:Y:S04]  /*39e30*/  LDSM.16.M88.4 R16, [R29+0xa080] ;  /* 0x00a080001d10783b */ /* 0x000fe80000000200 */
[----:B------:R-:W0:Y:S04]  /*39e40*/  LDSM.16.M88.4 R4, [R29+0xc080] ;  /* 0x00c080001d04783b */ /* 0x000e280000000200 */
[----:B------:R1:W-:Y:S04]  /*39e50*/  STL [R1+0x1d38], R28 ;  /* 0x001d381c01007387 */ /* 0x0003e80000100800 */
[----:B0-----:R-:W-:Y:S01]  /*39e60*/  STL.64 [R1], R4 ;  /* 0x0000000401007387 */ /* 0x001fe20000100a00 */
[----:B------:R-:W-:Y:S02]  /*39e70*/  STL.64 [R1+0x10], R16 ;  /* 0x0000101001007387 */ /* 0x000fe40000100a00 */
[----:B------:R-:W-:Y:S02]  /*39e80*/  STL.64 [R1+0x18], R18 ;  /* 0x0000181201007387 */ /* 0x000fe40000100a00 */
[----:B------:R-:W-:Y:S01]  /*39e90*/  STL.64 [R1+0x8], R6 ;  /* 0x0000080601007387 */ /* 0x000fe20000100a00 */
[----:B-1----:R-:W-:-:S02]  /*39ea0*/  MOV R28, R5 ;  /* 0x00000005001c7202 */ /* 0x002fc40000000f00 */
[----:B------:R-:W0:Y:S04]  /*39eb0*/  LDSM.16.M88.4 R4, [R29+0xe080] ;  /* 0x00e080001d04783b */ /* 0x000e280000000200 */
[----:B0-----:R-:W-:Y:S01]  /*39ec0*/  STL [R1+0x1b2c], R6 ;  /* 0x001b2c0601007387 */ /* 0x001fe20000100800 */
[----:B------:R-:W-:Y:S02]  /*39ed0*/  STL [R1+0x1b28], R7 ;  /* 0x001b280701007387 */ /* 0x000fe40000100800 */
[----:B------:R-:W-:Y:S02]  /*39ee0*/  STL.64 [R1+0x1d50], R4 ;  /* 0x001d500401007387 */ /* 0x000fe40000100a00 */
[----:B------:R0:W-:Y:S01]  /*39ef0*/  STL.64 [R1+0x130], R12 ;  /* 0x0001300c01007387 */ /* 0x0001e20000100a00 */
[----:B------:R1:W-:Y:S04]  /*39f00*/  STL.64 [R1+0x138], R14 ;  /* 0x0001380e01007387 */ /* 0x0003e80000100a00 */
[----:B0-----:R-:W2:Y:S01]  /*39f10*/  LDL.LU R12, [R1+0x290] ;  /* 0x00029000010c7983 */ /* 0x001ea20000300800 */
[----:B------:R-:W2:Y:S02]  /*39f20*/  LDL.LU R13, [R1+0x294] ;  /* 0x00029400010d7983 */ /* 0x000ea40000300800 */
[----:B-1----:R-:W2:Y:S02]  /*39f30*/  LDL.LU R14, [R1+0x298] ;  /* 0x00029800010e7983 */ /* 0x002ea40000300800 */
[----:B------:R-:W2:Y:S01]  /*39f40*/  LDL.LU R15, [R1+0x29c] ;  /* 0x00029c00010f7983 */ /* 0x000ea20000300800 */
[----:B------:R-:W3:Y:S01]  /*39f50*/  LDL.LU R16, [R1+0x350] ;  /* 0x0003500001107983 */ /* 0x000ee20000300800 */
[----:B------:R-:W3:Y:S02]  /*39f60*/  LDL.LU R17, [R1+0x354] ;  /* 0x0003540001117983 */ /* 0x000ee40000300800 */
[----:B------:R-:W3:Y:S02]  /*39f70*/  LDL.LU R18, [R1+0x358] ;  /* 0x0003580001127983 */ /* 0x000ee40000300800 */
[----:B------:R-:W3:Y:S01]  /*39f80*/  LDL.LU R19, [R1+0x35c] ;  /* 0x00035c0001137983 */ /* 0x000ee20000300800 */
[----:B------:R-:W4:Y:S01]  /*39f90*/  LDL.LU.64 R6, [R1+0xa8] ;  /* 0x0000a80001067983 */ /* 0x000f220000300a00 */
[----:B------:R-:W-:Y:S01]  /*39fa0*/  IMAD.MOV.U32 R5, RZ, RZ, R26 ;  /* 0x000000ffff057224 */ /* 0x000fe200078e001a */
[----:B------:R-:W-:-:S02]  /*39fb0*/  MOV R4, R27 ;  /* 0x0000001b00047202 */ /* 0x000fc40000000f00 */
[----:B------:R-:W0:Y:S04]  /*39fc0*/  LDSM.16.M88.4 R24, [R3+0x19080] ;  /* 0x019080000318783b */ /* 0x000e280000000200 */
[----:B----4-:R1:W-:Y:S01]  /*39fd0*/  STL.64 [R1+0x1e48], R6 ;  /* 0x001e480601007387 */ /* 0x0103e20000100a00 */
[----:B------:R-:W-:Y:S03]  /*39fe0*/  STL.64 [R1+0x1e40], R4 ;  /* 0x001e400401007387 */ /* 0x000fe60000100a00 */
[----:B-1----:R-:W4:Y:S04]  /*39ff0*/  LDL.LU.64 R6, [R1+0xc8] ;  /* 0x0000c80001067983 */ /* 0x002f280000300a00 */
[----:B----4-:R1:W-:Y:S04]  /*3a000*/  STL.64 [R1+0x1e60], R6 ;  /* 0x001e600601007387 */ /* 0x0103e80000100a00 */
[----:B-1----:R-:W4:Y:S04]  /*3a010*/  LDL.LU.64 R6, [R1+0xd8] ;  /* 0x0000d80001067983 */ /* 0x002f280000300a00 */
[----:B----4-:R1:W-:Y:S04]  /*3a020*/  STL.64 [R1+0x1e78], R6 ;  /* 0x001e780601007387 */ /* 0x0103e80000100a00 */
[----:B-1----:R-:W3:Y:S01]  /*3a030*/  LDL.LU.64 R6, [R1+0xe8] ;  /* 0x0000e80001067983 */ /* 0x002ee20000300a00 */
[----:B0-----:R-:W-:Y:S02]  /*3a040*/  STL.64 [R1+0x1cd0], R26 ;  /* 0x001cd01a01007387 */ /* 0x001fe40000100a00 */
[----:B------:R0:W-:Y:S02]  /*3a050*/  STL.64 [R1+0x1cc8], R24 ;  /* 0x001cc81801007387 */ /* 0x0001e40000100a00 */
[----:B0-----:R-:W4:Y:S01]  /*3a060*/  LDL.LU R24, [R1+0x320] ;  /* 0x0003200001187983 */ /* 0x001f220000300800 */
[----:B------:R-:W4:Y:S02]  /*3a070*/  LDL.LU R25, [R1+0x324] ;  /* 0x0003240001197983 */ /* 0x000f240000300800 */
[----:B------:R-:W2:Y:S02]  /*3a080*/  LDL.LU R26, [R1+0x328] ;  /* 0x00032800011a7983 */ /* 0x000ea40000300800 */
[----:B------:R-:W2:Y:S02]  /*3a090*/  LDL.LU R27, [R1+0x32c] ;  /* 0x00032c00011b7983 */ /* 0x000ea40000300800 */
[----:B--2---:R-:W-:Y:S01]  /*3a0a0*/  STL.64 [R1+0x1e58], R26 ;  /* 0x001e581a01007387 */ /* 0x004fe20000100a00 */
[----:B----4-:R0:W-:Y:S03]  /*3a0b0*/  STL.64 [R1+0x1e50], R24 ;  /* 0x001e501801007387 */ /* 0x0101e60000100a00 */
[----:B0-----:R-:W2:Y:S01]  /*3a0c0*/  LDL.LU R24, [R1+0x330] ;  /* 0x0003300001187983 */ /* 0x001ea20000300800 */
[----:B------:R-:W2:Y:S02]  /*3a0d0*/  LDL.LU R25, [R1+0x334] ;  /* 0x0003340001197983 */ /* 0x000ea40000300800 */
[----:B------:R-:W4:Y:S02]  /*3a0e0*/  LDL.LU R26, [R1+0x338] ;  /* 0x00033800011a7983 */ /* 0x000f240000300800 */
[----:B------:R-:W4:Y:S01]  /*3a0f0*/  LDL.LU R27, [R1+0x33c] ;  /* 0x00033c00011b7983 */ /* 0x000f220000300800 */
[----:B------:R-:W-:Y:S01]  /*3a100*/  HMMA.16816.F32 R8, R8, R22, R12 ;  /* 0x000000160808723c */ /* 0x000fe2000000180c */
[----:B----4-:R-:W-:Y:S01]  /*3a110*/  STL.64 [R1+0x1e70], R26 ;  /* 0x001e701a01007387 */ /* 0x010fe20000100a00 */
[----:B--2---:R0:W-:Y:S03]  /*3a120*/  STL.64 [R1+0x1e68], R24 ;  /* 0x001e681801007387 */ /* 0x0041e60000100a00 */
[----:B0-----:R-:W2:Y:S01]  /*3a130*/  LDL.LU R24, [R1+0x340] ;  /* 0x0003400001187983 */ /* 0x001ea20000300800 */
[----:B------:R-:W2:Y:S02]  /*3a140*/  LDL.LU R25, [R1+0x344] ;  /* 0x0003440001197983 */ /* 0x000ea40000300800 */
[----:B------:R-:W2:Y:S02]  /*3a150*/  LDL.LU R26, [R1+0x348] ;  /* 0x00034800011a7983 */ /* 0x000ea40000300800 */
[----:B------:R-:W2:Y:S01]  /*3a160*/  LDL.LU R27, [R1+0x34c] ;  /* 0x00034c00011b7983 */ /* 0x000ea20000300800 */
[----:B------:R-:W3:Y:S01]  /*3a170*/  LDL.LU.64 R14, [R1+0x1e88] ;  /* 0x001e8800010e7983 */ /* 0x000ee20000300a00 */
[----:B------:R-:W3:Y:S02]  /*3a180*/  LDL.LU.64 R12, [R1+0x1e80] ;  /* 0x001e8000010c7983 */ /* 0x000ee40000300a00 */
[----:B------:R0:W-:Y:S02]  /*3a190*/  STL.64 [R1+0x1e18], R22 ;  /* 0x001e181601007387 */ /* 0x0001e40000100a00 */
[----:B------:R-:W4:Y:S07]  /*3a1a0*/  LDL.LU R20, [R1+0x310] ;  /* 0x0003100001147983 */ /* 0x000f2e0000300800 */
[----:B------:R-:W-:Y:S01]  /*3a1b0*/  STL.64 [R1+0x120], R8 ;  /* 0x0001200801007387 */ /* 0x000fe20000100a00 */
[----:B------:R-:W-:Y:S02]  /*3a1c0*/  STL.64 [R1+0x128], R10 ;  /* 0x0001280a01007387 */ /* 0x000fe40000100a00 */
[----:B------:R-:W1:Y:S04]  /*3a1d0*/  LDSM.16.M88.4 R8, [R3+0x1a080] ;  /* 0x01a080000308783b */ /* 0x000e680000000200 */
[----:B------:R-:W4:Y:S01]  /*3a1e0*/  LDL.LU R21, [R1+0x314] ;  /* 0x0003140001157983 */ /* 0x000f220000300800 */
[----:B0-----:R-:W4:Y:S01]  /*3a1f0*/  LDL.LU R22, [R1+0x318] ;  /* 0x0003180001167983 */ /* 0x001f220000300800 */
[----:B------:R-:W4:Y:S03]  /*3a200*/  LDL.LU R23, [R1+0x31c] ;  /* 0x00031c0001177983 */ /* 0x000f260000300800 */
[----:B-1----:R0:W-:Y:S01]  /*3a210*/  STL.64 [R1+0x1c58], R10 ;  /* 0x001c580a01007387 */ /* 0x0021e20000100a00 */
[----:B------:R-:W-:Y:S03]  /*3a220*/  STL.64 [R1+0x1c50], R8 ;  /* 0x001c500801007387 */ /* 0x000fe60000100a00 */
[----:B0-----:R-:W2:Y:S01]  /*3a230*/  LDL.LU.64 R10, [R1+0xb8] ;  /* 0x0000b800010a7983 */ /* 0x001ea20000300a00 */
[C---:B---3--:R-:W-:Y:S11]  /*3a240*/  HMMA.16816.F32 R16, R12.reuse, R6, R16 ;  /* 0x000000060c10723c */ /* 0x048ff60000001810 */
[----:B------:R-:W-:Y:S11]  /*3a250*/  @!UPT UIADD3 URZ, URZ, URZ, URZ ;  /* 0x0000003f3f3ff290 */ /* 0x000ff6000fffe03f */
[----:B------:R-:W-:Y:S01]  /*3a260*/  @!UPT UIADD3 URZ, URZ, URZ, URZ ;  /* 0x0000003f3f3ff290 */ /* 0x000fe2000fffe03f */
[----:B------:R0:W-:Y:S01]  /*3a270*/  STL.64 [R1+0x110], R16 ;  /* 0x0001101001007387 */ /* 0x0001e20000100a00 */
[----:B------:R1:W-:Y:S01]  /*3a280*/  STL.64 [R1+0x118], R18 ;  /* 0x0001181201007387 */ /* 0x0003e20000100a00 */
[----:B0-----:R-:W-:Y:S01]  /*3a290*/  MOV R17, R6 ;  /* 0x0000000600117202 */ /* 0x001fe20000000f00 */
[----:B------:R-:W-:Y:S02]  /*3a2a0*/  IMAD.MOV.U32 R16, RZ, RZ, R7 ;  /* 0x000000ffff107224 */ /* 0x000fe400078e0007 */
[----:B------:R-:W2:Y:S02]  /*3a2b0*/  LDL.LU.64 R6, [R1+0x1e78] ;  /* 0x001e780001067983 */ /* 0x000ea40000300a00 */
[C---:B--2---:R-:W-:Y:S01]  /*3a2c0*/  HMMA.16816.F32 R24, R12.reuse, R6, R24 ;  /* 0x000000060c18723c */ /* 0x044fe20000001818 */
[----:B-1----:R-:W-:Y:S02]  /*3a2d0*/  MOV R19, R6 ;  /* 0x0000000600137202 */ /* 0x002fe40000000f00 */
[----:B------:R-:W-:Y:S11]  /*3a2e0*/  MOV R18, R7 ;  /* 0x0000000700127202 */ /* 0x000ff60000000f00 */
[----:B------:R-:W-:Y:S09]  /*3a2f0*/  @!UPT UIADD3 URZ, URZ, URZ, URZ ;  /* 0x0000003f3f3ff290 */ /* 0x000ff2000fffe03f */
[----:B------:R-:W-:Y:S01]  /*3a300*/  STL.64 [R1+0x100], R24 ;  /* 0x0001001801007387 */ /* 0x000fe20000100a00 */
[----:B------:R0:W-:Y:S03]  /*3a310*/  STL.64 [R1+0x108], R26 ;  /* 0x0001081a01007387 */ /* 0x0001e60000100a00 */
[----:B0-----:R-:W2:Y:S01]  /*3a320*/  LDL.LU.64 R26, [R1+0x1e70] ;  /* 0x001e7000011a7983 */ /* 0x001ea20000300a00 */
[----:B------:R-:W2:Y:S02]  /*3a330*/  LDL.LU.64 R24, [R1+0x1e68] ;  /* 0x001e680001187983 */ /* 0x000ea40000300a00 */
        /* <DEDUP_REMOVED lines=8> */
[----:B------:R-:W-:Y:S01]  /*3a3c0*/  IMAD.MOV.U32 R3, RZ, RZ, R6 ;  /* 0x000000ffff037224 */ /* 0x000fe200078e0006 */
[----:B------:R-:W-:Y:S02]  /*3a3d0*/  MOV R29, R7 ;  /* 0x00000007001d7202 */ /* 0x000fe40000000f00 */
[----:B------:R-:W-:Y:S01]  /*3a3e0*/  MOV R0, R10 ;  /* 0x0000000a00007202 */ /* 0x000fe20000000f00 */
[----:B------:R-:W4:Y:S01]  /*3a3f0*/  LDL.LU.64 R6, [R1+0x1e48] ;  /* 0x001e480001067983 */ /* 0x000f220000300a00 */
[----:B------:R-:W-:-:S02]  /*3a400*/  IMAD.MOV.U32 R2, RZ, RZ, R11 ;  /* 0x000000ffff027224 */ /* 0x000fc400078e000b */
[----:B------:R-:W3:Y:S01]  /*3a410*/  LDL.LU.64 R4, [R1+0x1e40] ;  /* 0x001e400001047983 */ /* 0x000ee20000300a00 */
[C---:B--2---:R-:W-:Y:S11]  /*3a420*/  HMMA.16816.F32 R24, R12.reuse, R10, R24 ;  /* 0x0000000a0c18723c */ /* 0x044ff60000001818 */
[----:B------:R-:W-:Y:S11]  /*3a430*/  @!UPT UIADD3 URZ, URZ, URZ, URZ ;  /* 0x0000003f3f3ff290 */ /* 0x000ff6000fffe03f */
[----:B------:R-:W-:Y:S02]  /*3a440*/  @!UPT UIADD3 URZ, URZ, URZ, URZ ;  /* 0x0000003f3f3ff290 */ /* 0x000fe4000fffe03f */
[----:B------:R-:W-:Y:S02]  /*3a450*/  MOV R11, R24 ;  /* 0x00000018000b7202 */ /* 0x000fe40000000f00 */
[----:B------:R-:W-:Y:S02]  /*3a460*/  MOV R10, R25 ;  /* 0x00000019000a7202 */ /* 0x000fe40000000f00 */
[----:B------:R-:W2:Y:S01]  /*3a470*/  LDL.64 R24, [R1+0x60] ;  /* 0x0000600001187983 */ /* 0x000ea20000100a00 */
[----:B------:R-:W-:Y:S01]  /*3a480*/  IMAD.MOV.U32 R9, RZ, RZ, R26 ;  /* 0x000000ffff097224 */ /* 0x000fe200078e001a */
[----:B------:R-:W-:Y:S01]  /*3a490*/  MOV R8, R27 ;  /* 0x0000001b00087202 */ /* 0x000fe20000000f00 */
[----:B---3--:R-:W-:Y:S01]  /*3a4a0*/  IMAD.MOV.U32 R27, RZ, RZ, R4 ;  /* 0x000000ffff1b7224 */ /* 0x008fe200078e0004 */
[----:B------:R-:W-:Y:S01]  /*3a4b0*/  MOV R26, R5 ;  /* 0x00000005001a7202 */ /* 0x000fe20000000f00 */
[----:B--2---:R-:W-:Y:S01]  /*3a4c0*/  STL.64 [R1+0x1d58], R24 ;  /* 0x001d581801007387 */ /* 0x004fe20000100a00 */
[----:B------:R-:W-:Y:S02]  /*3a4d0*/  STL.64 [R1+0x1c88], R10 ;  /* 0x001c880a01007387 */ /* 0x000fe40000100a00 */
[----:B------:R4:W-:Y:S02]  /*3a4e0*/  STL.64 [R1+0x1c80], R8 ;  /* 0x001c800801007387 */ /* 0x0009e40000100a00 */
[----:B----4-:R-:W-:Y:S01]  /*3a4f0*/  HMMA.16816.F32 R8, R12, R6, R20 ;  /* 0x000000060c08723c */ /* 0x010fe20000001814 */
[----:B------:R-:W-:-:S02]  /*3a500*/  MOV R25, R6 ;  /* 0x0000000600197202 */ /* 0x000fc40000000f00 */
[----:B------:R-:W-:Y:S11]  /*3a510*/  MOV R24, R7 ;  /* 0x0000000700187202 */ /* 0x000ff60000000f00 */
[----:B------:R-:W-:Y:S09]  /*3a520*/  @!UPT UIADD3 URZ, URZ, URZ, URZ ;  /* 0x0000003f3f3ff290 */ /* 0x000ff2000fffe03f */
[----:B------:R-:W-:Y:S01]  /*3a530*/  STL.64 [R1+0x290], R8 ;  /* 0x0002900801007387 */ /* 0x000fe20000100a00 */
[----:B------:R-:W-:Y:S02]  /*3a540*/  STL.64 [R1+0x298], R10 ;  /* 0x0002980a01007387 */ /* 0x000fe40000100a00 */
[----:B------:R-:W2:Y:S02]  /*3a550*/  LDL.LU R4, [R1+0x240] ;  /* 0x0002400001047983 */ /* 0x000ea40000300800 */
[----:B------:R-:W2:Y:S01]  /*3a560*/  LDL.LU R5, [R1+0x244] ;  /* 0x0002440001057983 */ /* 0x000ea20000300800 */
[----:B------:R-:W3:Y:S01]  /*3a570*/  LDL.LU R6, [R1+0x248] ;  /* 0x0002480001067983 */ /* 0x000ee20000300800 */
[----:B------:R-:W3:Y:S03]  /*3a580*/  LDL.LU R7, [R1+0x24c] ;  /* 0x00024c0001077983 */ /* 0x000ee60000300800 */
[----:B---3--:R-:W-:Y:S01]  /*3a590*/  STL.64 [R1+0x1d68], R6 ;  /* 0x001d680601007387 */ /* 0x008fe20000100a00 */
[----:B--2---:R0:W-:Y:S03]  /*3a5a0*/  STL.64 [R1+0x1d60], R4 ;  /* 0x001d600401007387 */ /* 0x0041e60000100a00 */
[----:B0-----:R-:W2:Y:S01]  /*3a5b0*/  LDL.LU R4, [R1+0x250] ;  /* 0x0002500001047983 */ /* 0x001ea20000300800 */
[----:B------:R-:W2:Y:S02]  /*3a5c0*/  LDL.LU R5, [R1+0x254] ;  /* 0x0002540001057983 */ /* 0x000ea40000300800 */
[----:B------:R-:W3:Y:S02]  /*3a5d0*/  LDL.LU R6, [R1+0x258] ;  /* 0x0002580001067983 */ /* 0x000ee40000300800 */
[----:B------:R-:W3:Y:S01]  /*3a5e0*/  LDL.LU R7, [R1+0x25c] ;  /* 0x00025c0001077983 */ /* 0x000ee20000300800 */
[----:B------:R-:W4:Y:S01]  /*3a5f0*/  LDL.LU R20, [R1+0x300] ;  /* 0x0003000001147983 */ /* 0x000f220000300800 */
[----:B------:R-:W4:Y:S02]  /*3a600*/  LDL.LU R21, [R1+0x304] ;  /* 0x0003040001157983 */ /* 0x000f240000300800 */
[----:B------:R-:W4:Y:S02]  /*3a610*/  LDL.LU R22, [R1+0x308] ;  /* 0x0003080001167983 */ /* 0x000f240000300800 */
[----:B------:R-:W4:Y:S01]  /*3a620*/  LDL.LU R23, [R1+0x30c] ;  /* 0x00030c0001177983 */ /* 0x000f220000300800 */
[----:B---3--:R0:W-:Y:S01]  /*3a630*/  STL.64 [R1+0x1d78], R6 ;  /* 0x001d780601007387 */ /* 0x0081e20000100a00 */
[----:B--2---:R-:W-:Y:S03]  /*3a640*/  STL.64 [R1+0x1d70], R4 ;  /* 0x001d700401007387 */ /* 0x004fe60000100a00 */
[----:B0-----:R-:W4:Y:S01]  /*3a650*/  LDL.LU R6, [R1+0x98] ;  /* 0x0000980001067983 */ /* 0x001f220000300800 */
[----:B------:R-:W4:Y:S02]  /*3a660*/  LDL.LU R7, [R1+0x9c] ;  /* 0x00009c0001077983 */ /* 0x000f240000300800 */
[----:B------:R-:W2:Y:S02]  /*3a670*/  LDL R8, [R1+0x30] ;  /* 0x0000300001087983 */ /* 0x000ea40000100800 */
[----:B------:R-:W2:Y:S02]  /*3a680*/  LDL R9, [R1+0x34] ;  /* 0x0000340001097983 */ /* 0x000ea40000100800 */
[----:B--2---:R0:W-:Y:S04]  /*3a690*/  STL.64 [R1+0x1d18], R8 ;  /* 0x001d180801007387 */ /* 0x0041e80000100a00 */
[----:B0-----:R-:W2:Y:S01]  /*3a6a0*/  LDL.LU R8, [R1+0x230] ;  /* 0x0002300001087983 */ /* 0x001ea20000300800 */
[----:B------:R-:W2:Y:S02]  /*3a6b0*/  LDL.LU R9, [R1+0x234] ;  /* 0x0002340001097983 */ /* 0x000ea40000300800 */
[----:B------:R-:W3:Y:S02]  /*3a6c0*/  LDL.LU R10, [R1+0x238] ;  /* 0x00023800010a7983 */ /* 0x000ee40000300800 */
[----:B------:R-:W3:Y:S02]  /*3a6d0*/  LDL.LU R11, [R1+0x23c] ;  /* 0x00023c00010b7983 */ /* 0x000ee40000300800 */
[----:B---3--:R-:W-:Y:S01]  /*3a6e0*/  STL.64 [R1+0x1d88], R10 ;  /* 0x001d880a01007387 */ /* 0x008fe20000100a00 */
[----:B--2---:R0:W-:Y:S03]  /*3a6f0*/  STL.64 [R1+0x1d80], R8 ;  /* 0x001d800801007387 */ /* 0x0041e60000100a00 */
[----:B0-----:R-:W2:Y:S01]  /*3a700*/  LDL.LU R8, [R1+0x260] ;  /* 0x0002600001087983 */ /* 0x001ea20000300800 */
[----:B------:R-:W2:Y:S02]  /*3a710*/  LDL.LU R9, [R1+0x264] ;  /* 0x0002640001097983 */ /* 0x000ea40000300800 */
[----:B------:R-:W3:Y:S02]  /*3a720*/  LDL.LU R10, [R1+0x268] ;  /* 0x00026800010a7983 */ /* 0x000ee40000300800 */
[----:B------:R-:W3:Y:S01]  /*3a730*/  LDL.LU R11, [R1+0x26c] ;  /* 0x00026c00010b7983 */ /* 0x000ee20000300800 */
[----:B----4-:R-:W-:Y:S01]  /*3a740*/  HMMA.16816.F32 R20, R12, R6, R20 ;  /* 0x000000060c14723c */ /* 0x010fe20000001814 */
[----:B---3--:R0:W-:Y:S01]  /*3a750*/  STL.64 [R1+0x1d98], R10 ;  /* 0x001d980a01007387 */ /* 0x0081e20000100a00 */
[----:B--2---:R-:W-:Y:S02]  /*3a760*/  STL.64 [R1+0x1d90], R8 ;  /* 0x001d900801007387 */ /* 0x004fe40000100a00 */
[----:B0-----:R-:W-:Y:S01]  /*3a770*/  IMAD.MOV.U32 R10, RZ, RZ, R25 ;  /* 0x000000ffff0a7224 */ /* 0x001fe200078e0019 */
[----:B------:R-:W-:-:S05]  /*3a780*/  MOV R11, R24 ;  /* 0x00000018000b7202 */ /* 0x000fca0000000f00 */
[----:B------:R0:W-:Y:S02]  /*3a790*/  STL.64 [R1+0x1da8], R10 ;  /* 0x001da80a01007387 */ /* 0x0001e40000100a00 */
[----:B0-----:R-:W-:Y:S01]  /*3a7a0*/  MOV R10, R0 ;  /* 0x00000000000a7202 */ /* 0x001fe20000000f00 */
[----:B------:R-:W-:Y:S01]  /*3a7b0*/  IMAD.MOV.U32 R11, RZ, RZ, R2 ;  /* 0x000000ffff0b7224 */ /* 0x000fe200078e0002 */
[----:B------:R-:W2:Y:S01]  /*3a7c0*/  LDL.LU R0, [R1+0x1e3c] ;  /* 0x001e3c0001007983 */ /* 0x000ea20000300800 */
[----:B------:R-:W3:Y:S03]  /*3a7d0*/  LDL.LU R2, [R1+0x1e38] ;  /* 0x001e380001027983 */ /* 0x000ee60000300800 */
[----:B------:R0:W-:Y:S02]  /*3a7e0*/  STL.64 [R1+0x1dc0], R10 ;  /* 0x001dc00a01007387 */ /* 0x0001e40000100a00 */
[----:B0-----:R-:W-:-:S02]  /*3a7f0*/  MOV R10, R3 ;  /* 0x00000003000a7202 */ /* 0x001fc40000000f00 */
[----:B------:R-:W-:Y:S01]  /*3a800*/  MOV R11, R29 ;  /* 0x0000001d000b7202 */ /* 0x000fe20000000f00 */
[----:B------:R-:W4:Y:S01]  /*3a810*/  LDL.LU R3, [R1+0x1e34] ;  /* 0x001e340001037983 */ /* 0x000f220000300800 */
[----:B------:R-:W2:Y:S03]  /*3a820*/  LDL.LU R29, [R1+0x1e30] ;  /* 0x001e3000011d7983 */ /* 0x000ea60000300800 */
[----:B------:R0:W-:Y:S02]  /*3a830*/  STL.64 [R1+0x1dd8], R10 ;  /* 0x001dd80a01007387 */ /* 0x0001e40000100a00 */
[----:B0-----:R-:W-:Y:S01]  /*3a840*/  IMAD.MOV.U32 R10, RZ, RZ, R19 ;  /* 0x000000ffff0a7224 */ /* 0x001fe200078e0013 */
[----:B------:R-:W-:-:S05]  /*3a850*/  MOV R11, R18 ;  /* 0x00000012000b7202 */ /* 0x000fca0000000f00 */
[----:B------:R-:W-:Y:S01]  /*3a860*/  STL.64 [R1+0x1df0], R10 ;  /* 0x001df00a01007387 */ /* 0x000fe20000100a00 */
[----:B------:R0:W-:Y:S02]  /*3a870*/  STL.64 [R1+0x2f0], R20 ;  /* 0x0002f01401007387 */ /* 0x0001e40000100a00 */
[----:B------:R1:W-:Y:S01]  /*3a880*/  STL.64 [R1+0x2f8], R22 ;  /* 0x0002f81601007387 */ /* 0x0003e20000100a00 */
[----:B0-----:R-:W3:Y:S01]  /*3a890*/  LDL.LU R20, [R1+0x2e0] ;  /* 0x0002e00001147983 */ /* 0x001ee20000300800 */
[----:B------:R-:W3:Y:S02]  /*3a8a0*/  LDL.LU R21, [R1+0x2e4] ;  /* 0x0002e40001157983 */ /* 0x000ee40000300800 */
[----:B-1----:R-:W3:Y:S02]  /*3a8b0*/  LDL.LU R22, [R1+0x2e8] ;  /* 0x0002e80001167983 */ /* 0x002ee40000300800 */
[----:B------:R-:W-:Y:S01]  /*3a8c0*/  IMAD.MOV.U32 R11, RZ, RZ, R16 ;  /* 0x000000ffff0b7224 */ /* 0x000fe200078e0010 */
[----:B------:R-:W3:Y:S01]  /*3a8d0*/  LDL.LU R23, [R1+0x2ec] ;  /* 0x0002ec0001177983 */ /* 0x000ee20000300800 */
[----:B------:R-:W-:Y:S01]  /*3a8e0*/  MOV R10, R17 ;  /* 0x00000011000a7202 */ /* 0x000fe20000000f00 */
[----:B------:R-:W3:Y:S02]  /*3a8f0*/  LDL.LU R16, [R1+0x2d0] ;  /* 0x0002d00001107983 */ /* 0x000ee40000300800 */
[----:B------:R-:W3:Y:S01]  /*3a900*/  LDL.LU R17, [R1+0x2d4] ;  /* 0x0002d40001117983 */ /* 0x000ee20000300800 */
[----:B------:R-:W3:Y:S01]  /*3a910*/  LDL.LU R18, [R1+0x2d8] ;  /* 0x0002d80001127983 */ /* 0x000ee20000300800 */
[----:B------:R-:W3:Y:S02]  /*3a920*/  LDL.LU R19, [R1+0x2dc] ;  /* 0x0002dc0001137983 */ /* 0x000ee40000300800 */
[----:B------:R4:W-:Y:S02]  /*3a930*/  STL.64 [R1+0x1da0], R6 ;  /* 0x001da00601007387 */ /* 0x0009e40000100a00 */
[----:B------:R-:W3:Y:S01]  /*3a940*/  LDL.LU R4, [R1+0x270] ;  /* 0x0002700001047983 */ /* 0x000ee20000300800 */
[----:B------:R-:W3:Y:S01]  /*3a950*/  LDL.LU R5, [R1+0x274] ;  /* 0x0002740001057983 */ /* 0x000ee20000300800 */
[----:B----4-:R-:W-:-:S02]  /*3a960*/  MOV R7, R3 ;  /* 0x0000000300077202 */ /* 0x010fc40000000f00 */
[----:B--2---:R-:W-:Y:S02]  /*3a970*/  MOV R6, R29 ;  /* 0x0000001d00067202 */ /* 0x004fe40000000f00 */
[----:B------:R-:W2:Y:S01]  /*3a980*/  LDL.LU R29, [R1+0x1e2c] ;  /* 0x001e2c00011d7983 */ /* 0x000ea20000300800 */
[----:B------:R-:W4:Y:S02]  /*3a990*/  LDL.LU R3, [R1+0x1e28] ;  /* 0x001e280001037983 */ /* 0x000f240000300800 */
[----:B------:R-:W-:Y:S01]  /*3a9a0*/  STL.64 [R1+0x1db8], R6 ;  /* 0x001db80601007387 */ /* 0x000fe20000100a00 */
[----:B---3--:R0:W-:Y:S04]  /*3a9b0*/  STL.64 [R1+0x1db0], R4 ;  /* 0x001db00401007387 */ /* 0x0081e80000100a00 */
[----:B0-----:R-:W3:Y:S01]  /*3a9c0*/  LDL.LU R4, [R1+0x280] ;  /* 0x0002800001047983 */ /* 0x001ee20000300800 */
[----:B------:R-:W3:Y:S02]  /*3a9d0*/  LDL.LU R5, [R1+0x284] ;  /* 0x0002840001057983 */ /* 0x000ee40000300800 */
[----:B------:R-:W2:Y:S02]  /*3a9e0*/  LDL.LU R6, [R1+0x288] ;  /* 0x0002880001067983 */ /* 0x000ea40000300800 */
[----:B------:R-:W2:Y:S02]  /*3a9f0*/  LDL.LU R7, [R1+0x28c] ;  /* 0x00028c0001077983 */ /* 0x000ea40000300800 */
[----:B--2---:R-:W-:Y:S01]  /*3aa00*/  STL.64 [R1+0x1dd0], R6 ;  /* 0x001dd00601007387 */ /* 0x004fe20000100a00 */
[----:B---3--:R0:W-:Y:S03]  /*3aa10*/  STL.64 [R1+0x1dc8], R4 ;  /* 0x001dc80401007387 */ /* 0x0081e60000100a00 */
[----:B0-----:R-:W2:Y:S01]  /*3aa20*/  LDL.LU R4, [R1+0x2a0] ;  /* 0x0002a00001047983 */ /* 0x001ea20000300800 */
[----:B------:R-:W2:Y:S02]  /*3aa30*/  LDL.LU R5, [R1+0x2a4] ;  /* 0x0002a40001057983 */ /* 0x000ea40000300800 */
[----:B----4-:R-:W-:Y:S01]  /*3aa40*/  IMAD.MOV.U32 R6, RZ, RZ, R3 ;  /* 0x000000ffff067224 */ /* 0x010fe200078e0003 */
[----:B------:R-:W-:Y:S01]  /*3aa50*/  MOV R7, R29 ;  /* 0x0000001d00077202 */ /* 0x000fe20000000f00 */
[----:B------:R-:W3:Y:S01]  /*3aa60*/  LDL.LU R3, [R1+0x1e24] ;  /* 0x001e240001037983 */ /* 0x000ee20000300800 */
[----:B------:R-:W4:Y:S03]  /*3aa70*/  LDL.LU R29, [R1+0x1e20] ;  /* 0x001e2000011d7983 */ /* 0x000f260000300800 */
[----:B------:R-:W-:Y:S01]  /*3aa80*/  STL.64 [R1+0x1de8], R6 ;  /* 0x001de80601007387 */ /* 0x000fe20000100a00 */
[C---:B------:R-:W-:Y:S03]  /*3aa90*/  HMMA.16816.F32 R20, R12.reuse, R26, R20 ;  /* 0x0000001a0c14723c */ /* 0x040fe60000001814 */
[----:B--2---:R0:W-:Y:S04]  /*3aaa0*/  STL.64 [R1+0x1de0], R4 ;  /* 0x001de00401007387 */ /* 0x0041e80000100a00 */
[----:B0-----:R-:W2:Y:S01]  /*3aab0*/  LDL.LU R4, [R1+0x2b0] ;  /* 0x0002b00001047983 */ /* 0x001ea20000300800 */
[----:B------:R-:W2:Y:S02]  /*3aac0*/  LDL.LU R5, [R1+0x2b4] ;  /* 0x0002b40001057983 */ /* 0x000ea40000300800 */
[----:B------:R-:W2:Y:S02]  /*3aad0*/  LDL.LU R6, [R1+0x2b8] ;  /* 0x0002b80001067983 */ /* 0x000ea40000300800 */
[----:B------:R-:W2:Y:S02]  /*3aae0*/  LDL.LU R7, [R1+0x2bc] ;  /* 0x0002bc0001077983 */ /* 0x000ea40000300800 */
[----:B--2---:R-:W-:Y:S01]  /*3aaf0*/  STL.64 [R1+0x1e00], R6 ;  /* 0x001e000601007387 */ /* 0x004fe20000100a00 */
[----:B------:R0:W-:Y:S03]  /*3ab00*/  STL.64 [R1+0x1df8], R4 ;  /* 0x001df80401007387 */ /* 0x0001e60000100a00 */
[----:B0-----:R-:W2:Y:S01]  /*3ab10*/  LDL.LU R4, [R1+0x2c0] ;  /* 0x0002c00001047983 */ /* 0x001ea20000300800 */
[----:B------:R-:W2:Y:S04]  /*3ab20*/  LDL.LU R5, [R1+0x2c4] ;  /* 0x0002c40001057983 */ /* 0x000ea80000300800 */
[----:B------:R-:W-:Y:S02]  /*3ab30*/  STL.64 [R1+0x320], R20 ;  /* 0x0003201401007387 */ /* 0x000fe40000100a00 */
[----:B------:R0:W-:Y:S02]  /*3ab40*/  STL.64 [R1+0x328], R22 ;  /* 0x0003281601007387 */ /* 0x0001e40000100a00 */
[----:B0-----:R-:W2:Y:S02]  /*3ab50*/  LDL.LU.64 R22, [R1+0x1e18] ;  /* 0x001e180001167983 */ /* 0x001ea40000300a00 */
        /* <DEDUP_REMOVED lines=8> */
[----:B----4-:R-:W-:Y:S01]  /*3abe0*/  MOV R6, R29 ;  /* 0x0000001d00067202 */ /* 0x010fe20000000f00 */
[----:B---3--:R-:W-:-:S02]  /*3abf0*/  IMAD.MOV.U32 R7, RZ, RZ, R3 ;  /* 0x000000ffff077224 */ /* 0x008fc400078e0003 */
[----:B------:R-:W-:Y:S05]  /*3ac00*/  STL.64 [R1+0x1c00], R14 ;  /* 0x001c000e01007387 */ /* 0x000fea0000100a00 */
        /* <DEDUP_REMOVED lines=28> */
[----:B------:R-:W-:Y:S01]  /*3add0*/  IMAD.MOV.U32 R12, RZ, RZ, R2 ;  /* 0x000000ffff0c7224 */ /* 0x000fe200078e0002 */
[----:B------:R-:W-:Y:S01]  /*3ade0*/  MOV R13, R0 ;  /* 0x00000000000d7202 */ /* 0x000fe20000000f00 */
[C---:B--2---:R-:W-:Y:S01]  /*3adf0*/  HMMA.16816.F32 R8, R16.reuse, R10, R4 ;  /* 0x0000000a1008723c */ /* 0x044fe20000001804 */
[----:B------:R-:W2:Y:S11]  /*3ae00*/  LDL.LU.64 R6, [R1+0x1da0] ;  /* 0x001da00001067983 */ /* 0x000eb60000300a00 */
[----:B------:R-:W-:Y:S11]  /*3ae10*/  @!UPT UIADD3 URZ, URZ, URZ, URZ ;  /* 0x0000003f3f3ff290 */ /* 0x000ff6000fffe03f */
[----:B------:R-:W-:Y:S01]  /*3ae20*/  @!UPT UIADD3 URZ, URZ, URZ, URZ ;  /* 0x0000003f3f3ff290 */ /* 0x000fe2000fffe03f */
[----:B------:R-:W-:Y:S02]  /*3ae30*/  MOV R2, R10 ;  /* 0x0000000a00027202 */ /* 0x000fe40000000f00 */
[----:B------:R-:W-:Y:S02]  /*3ae40*/  MOV R0, R11 ;  /* 0x0000000b00007202 */ /* 0x000fe40000000f00 */
[----:B------:R-:W-:Y:S01]  /*3ae50*/  MOV R29, R8 ;  /* 0x00000008001d7202 */ /* 0x000fe20000000f00 */
[----:B------:R-:W-:Y:S01]  /*3ae60*/  IMAD.MOV.U32 R3, RZ, RZ, R9 ;  /* 0x000000ffff037224 */ /* 0x000fe200078e0009 */
[----:B------:R-:W2:Y:S01]  /*3ae70*/  LDL.LU.64 R10, [R1+0x1d98] ;  /* 0x001d9800010a7983 */ /* 0x000ea20000300a00 */
[----:B------:R-:W2:Y:S02]  /*3ae80*/  LDL.LU.64 R8, [R1+0x1d90] ;  /* 0x001d900001087983 */ /* 0x000ea40000300a00 */
[----:B------:R-:W-:Y:S02]  /*3ae90*/  STL [R1+0x1bc4], R0 ;  /* 0x001bc40001007387 */ /* 0x000fe40000100800 */
[----:B------:R-:W-:Y:S01]  /*3aea0*/  STL [R1+0x1bc0], R2 ;  /* 0x001bc00201007387 */ /* 0x000fe20000100800 */
[----:B------:R-:W-:Y:S01]  /*3aeb0*/  STL [R1+0x1bbc], R3 ;  /* 0x001bbc0301007387 */ /* 0x000fe20000100800 */
[----:B------:R-:W-:Y:S01]  /*3aec0*/  STL [R1+0x1bb8], R29 ;  /* 0x001bb81d01007387 */ /* 0x000fe20000100800 */
[C---:B--2---:R-:W-:Y:S02]  /*3aed0*/  HMMA.16816.F32 R4, R16.reuse, R6, R8 ;  /* 0x000000061004723c */ /* 0x044fe40000001808 */
[----:B------:R-:W2:Y:S01]  /*3aee0*/  LDL.LU.64 R10, [R1+0x1d88] ;  /* 0x001d8800010a7983 */ /* 0x000ea20000300a00 */
[----:B------:R-:W2:Y:S11]  /*3aef0*/  LDL.LU.64 R8, [R1+0x1d80] ;  /* 0x001d800001087983 */ /* 0x000eb60000300a00 */
[----:B------:R-:W-:Y:S09]  /*3af00*/  @!UPT UIADD3 URZ, URZ, URZ, URZ ;  /* 0x0000003f3f3ff290 */ /* 0x000ff2000fffe03f */
[----:B------:R-:W-:Y:S01]  /*3af10*/  STL.64 [R1+0x2a0], R4 ;  /* 0x0002a00401007387 */ /* 0x000fe20000100a00 */
[----:B------:R0:W-:Y:S03]  /*3af20*/  STL.64 [R1+0x2a8], R6 ;  /* 0x0002a80601007387 */ /* 0x0001e60000100a00 */
[----:B0-----:R-:W3:Y:S01]  /*3af30*/  LDL.LU.64 R6, [R1+0x1d78] ;  /* 0x001d780001067983 */ /* 0x001ee20000300a00 */
[----:B------:R-:W3:Y:S02]  /*3af40*/  LDL.LU.64 R4, [R1+0x1d70] ;  /* 0x001d700001047983 */ /* 0x000ee40000300a00 */
[C---:B---3--:R-:W-:Y:S01]  /*3af50*/  HMMA.16816.F32 R24, R16.reuse, R26, R4 ;  /* 0x0000001a1018723c */ /* 0x048fe20000001804 */
[----:B------:R-:W3:Y:S01]  /*3af60*/  LDL.LU.64 R6, [R1+0x1d68] ;  /* 0x001d680001067983 */ /* 0x000ee20000300a00 */
[----:B------:R-:W3:Y:S11]  /*3af70*/  LDL.LU.64 R4, [R1+0x1d60] ;  /* 0x001d600001047983 */ /* 0x000ef60000300a00 */
[----:B------:R-:W-:Y:S10]  /*3af80*/  @!UPT UIADD3 URZ, URZ, URZ, URZ ;  /* 0x0000003f3f3ff290 */ /* 0x000ff4000fffe03f */
[----:B------:R0:W-:Y:S01]  /*3af90*/  STL.64 [R1+0x280], R24 ;  /* 0x0002801801007387 */ /* 0x0001e20000100a00 */
[----:B------:R-:W-:Y:S03]  /*3afa0*/  STL.64 [R1+0x288], R26 ;  /* 0x0002881a01007387 */ /* 0x000fe60000100a00 */
[----:B0-----:R-:W4:Y:S01]  /*3afb0*/  LDL.LU.64 R24, [R1+0x1d58] ;  /* 0x001d580001187983 */ /* 0x001f220000300a00 */
[----:B---3--:R-:W-:Y:S03]  /*3afc0*/  HMMA.16816.F32 R16, R16, R22, R4 ;  /* 0x000000161010723c */ /* 0x008fe60000001804 */
[----:B------:R-:W3:Y:S01]  /*3afd0*/  LDL.LU.64 R4, [R1+0x1d50] ;  /* 0x001d500001047983 */ /* 0x000ee20000300a00 */
[----:B------:R-:W2:Y:S02]  /*3afe0*/  LDL.LU.64 R22, [R1+0x1d48] ;  /* 0x001d480001167983 */ /* 0x000ea40000300a00 */
[----:B------:R-:W2:Y:S11]  /*3aff0*/  LDL.LU.64 R20, [R1+0x1d40] ;  /* 0x001d400001147983 */ /* 0x000eb60000300a00 */
[----:B------:R-:W-:Y:S06]  /*3b000*/  @!UPT UIADD3 URZ, URZ, URZ, URZ ;  /* 0x0000003f3f3ff290 */ /* 0x000fec000fffe03f */
[----:B------:R0:W-:Y:S01]  /*3b010*/  STL.64 [R1+0x270], R16 ;  /* 0x0002701001007387 */ /* 0x0001e20000100a00 */
[----:B------:R-:W-:Y:S03]  /*3b020*/  STL.64 [R1+0x278], R18 ;  /* 0x0002781201007387 */ /* 0x000fe60000100a00 */
[----:B0-----:R-:W3:Y:S01]  /*3b030*/  LDL.LU.64 R16, [R1+0x10] ;  /* 0x0000100001107983 */ /* 0x001ee20000300a00 */
[----:B----4-:R-:W-:Y:S01]  /*3b040*/  IMAD.MOV.U32 R2, RZ, RZ, R24 ;  /* 0x000000ffff027224 */ /* 0x010fe200078e0018 */
[----:B------:R-:W-:Y:S01]  /*3b050*/  MOV R0, R25 ;  /* 0x0000001900007202 */ /* 0x000fe20000000f00 */
[----:B--2---:R-:W-:Y:S11]  /*3b060*/  HMMA.16816.F32 R8, R20, R24, R8 ;  /* 0x000000181408723c */ /* 0x004ff60000001808 */
[----:B------:R-:W-:Y:S11]  /*3b070*/  @!UPT UIADD3 URZ, URZ, URZ, URZ ;  /* 0x0000003f3f3ff290 */ /* 0x000ff6000fffe03f */
[----:B------:R-:W-:Y:S02]  /*3b080*/  @!UPT UIADD3 URZ, URZ, URZ, URZ ;  /* 0x0000003f3f3ff290 */ /* 0x000fe4000fffe03f */
[----:B------:R-:W-:Y:S01]  /*3b090*/  MOV R6, R9 ;  /* 0x0000000900067202 */ /* 0x000fe20000000f00 */
[----:B---3--:R-:W-:Y:S01]  /*3b0a0*/  STL.64 [R1+0x1cf8], R16 ;  /* 0x001cf81001007387 */ /* 0x008fe20000100a00 */
[----:B------:R0:W-:Y:S02]  /*3b0b0*/  STL [R1+0x260], R8 ;  /* 0x0002600801007387 */ /* 0x0001e40000100800 */
[----:B------:R-:W-:Y:S02]  /*3b0c0*/  STL [R1+0x26c], R11 ;  /* 0x00026c0b01007387 */ /* 0x000fe40000100800 */
[----:B------:R-:W2:Y:S01]  /*3b0d0*/  LDL.LU R24, [R1+0x1b0] ;  /* 0x0001b00001187983 */ /* 0x000ea20000300800 */
[----:B------:R-:W2:Y:S01]  /*3b0e0*/  LDL.LU R25, [R1+0x1b4] ;  /* 0x0001b40001197983 */ /* 0x000ea20000300800 */
[----:B------:R-:W3:Y:S02]  /*3b0f0*/  LDL.LU R26, [R1+0x1b8] ;  /* 0x0001b800011a7983 */ /* 0x000ee40000300800 */
[----:B------:R-:W3:Y:S01]  /*3b100*/  LDL.LU R27, [R1+0x1bc] ;  /* 0x0001bc00011b7983 */ /* 0x000ee20000300800 */
[----:B0-----:R-:W4:Y:S01]  /*3b110*/  LDL.64 R8, [R1+0x40] ;  /* 0x0000400001087983 */ /* 0x001f220000100a00 */
[----:B------:R-:W-:-:S03]  /*3b120*/  IMAD.MOV.U32 R7, RZ, RZ, R10 ;  /* 0x000000ffff077224 */ /* 0x000fc600078e000a */
[----:B----4-:R-:W-:Y:S01]  /*3b130*/  STL.64 [R1+0x1d30], R8 ;  /* 0x001d300801007387 */ /* 0x010fe20000100a00 */
[----:B---3--:R-:W-:Y:S02]  /*3b140*/  STL.64 [R1+0x1ce0], R26 ;  /* 0x001ce01a01007387 */ /* 0x008fe40000100a00 */
[----:B--2---:R0:W-:Y:S02]  /*3b150*/  STL.64 [R1+0x1cd8], R24 ;  /* 0x001cd81801007387 */ /* 0x0041e40000100a00 */
[----:B0-----:R-:W2:Y:S01]  /*3b160*/  LDL R24, [R1] ;  /* 0x0000000001187983 */ /* 0x001ea20000100800 */
[----:B------:R-:W-:Y:S02]  /*3b170*/  MOV R25, R28 ;  /* 0x0000001c00197202 */ /* 0x000fe40000000f00 */
[----:B------:R-:W3:Y:S02]  /*3b180*/  LDL.LU R28, [R1+0x1d38] ;  /* 0x001d3800011c7983 */ /* 0x000ee40000300800 */
[----:B------:R-:W4:Y:S01]  /*3b190*/  LDL.LU R8, [R1+0x220] ;  /* 0x0002200001087983 */ /* 0x000f220000300800 */
[----:B------:R-:W4:Y:S01]  /*3b1a0*/  LDL.LU R9, [R1+0x224] ;  /* 0x0002240001097983 */ /* 0x000f220000300800 */
[----:B------:R-:W4:Y:S02]  /*3b1b0*/  LDL.LU R10, [R1+0x228] ;  /* 0x00022800010a7983 */ /* 0x000f240000300800 */
[----:B------:R-:W4:Y:S02]  /*3b1c0*/  LDL.LU R11, [R1+0x22c] ;  /* 0x00022c00010b7983 */ /* 0x000f240000300800 */
[----:B------:R-:W2:Y:S01]  /*3b1d0*/  LDL R16, [R1+0x20] ;  /* 0x0000200001107983 */ /* 0x000ea20000100800 */
[----:B---3--:R-:W-:-:S05]  /*3b1e0*/  MOV R17, R28 ;  /* 0x0000001c00117202 */ /* 0x008fca0000000f00 */
        /* <DEDUP_REMOVED lines=9> */
[----:B------:R-:W2:Y:S02]  /*3b280*/  LDL.LU R18, [R1+0x218] ;  /* 0x0002180001127983 */ /* 0x000ea40000300800 */
[----:B------:R-:W2:Y:S01]  /*3b290*/  LDL.LU R19, [R1+0x21c] ;  /* 0x00021c0001137983 */ /* 0x000ea20000300800 */
[----:B------:R0:W-:Y:S04]  /*3b2a0*/  STL.64 [R1+0x1cf0], R24 ;  /* 0x001cf01801007387 */ /* 0x0001e80000100a00 */
[----:B0-----:R-:W3:Y:S01]  /*3b2b0*/  LDL.LU R24, [R1+0x1e0] ;  /* 0x0001e00001187983 */ /* 0x001ee20000300800 */
[----:B------:R-:W3:Y:S02]  /*3b2c0*/  LDL.LU R25, [R1+0x1e4] ;  /* 0x0001e40001197983 */ /* 0x000ee40000300800 */
[----:B------:R-:W2:Y:S02]  /*3b2d0*/  LDL.LU R26, [R1+0x1e8] ;  /* 0x0001e800011a7983 */ /* 0x000ea40000300800 */
[----:B------:R-:W2:Y:S01]  /*3b2e0*/  LDL.LU R27, [R1+0x1ec] ;  /* 0x0001ec00011b7983 */ /* 0x000ea20000300800 */
[C---:B----4-:R-:W-:Y:S01]  /*3b2f0*/  HMMA.16816.F32 R8, R20.reuse, R12, R8 ;  /* 0x0000000c1408723c */ /* 0x050fe20000001808 */
[----:B--2---:R-:W-:Y:S01]  /*3b300*/  STL.64 [R1+0x1d08], R26 ;  /* 0x001d081a01007387 */ /* 0x004fe20000100a00 */
[----:B---3--:R0:W-:Y:S03]  /*3b310*/  STL.64 [R1+0x1d00], R24 ;  /* 0x001d001801007387 */ /* 0x0081e60000100a00 */
[----:B0-----:R-:W2:Y:S01]  /*3b320*/  LDL.LU R24, [R1+0x1f0] ;  /* 0x0001f00001187983 */ /* 0x001ea20000300800 */
[----:B------:R-:W2:Y:S02]  /*3b330*/  LDL.LU R25, [R1+0x1f4] ;  /* 0x0001f40001197983 */ /* 0x000ea40000300800 */
[----:B------:R-:W2:Y:S02]  /*3b340*/  LDL.LU R26, [R1+0x1f8] ;  /* 0x0001f800011a7983 */ /* 0x000ea40000300800 */
[----:B------:R-:W2:Y:S01]  /*3b350*/  LDL.LU R27, [R1+0x1fc] ;  /* 0x0001fc00011b7983 */ /* 0x000ea20000300800 */
[----:B------:R-:W-:Y:S01]  /*3b360*/  STL [R1+0x1b48], R7 ;  /* 0x001b480701007387 */ /* 0x000fe20000100800 */
[----:B------:R-:W-:Y:S02]  /*3b370*/  STL [R1+0x1b40], R6 ;  /* 0x001b400601007387 */ /* 0x000fe40000100800 */
[----:B------:R0:W-:Y:S02]  /*3b380*/  STL.64 [R1+0x1ce8], R4 ;  /* 0x001ce80401007387 */ /* 0x0001e40000100a00 */
[----:B0-----:R-:W3:Y:S01]  /*3b390*/  LDL.LU R4, [R1+0x1c0] ;  /* 0x0001c00001047983 */ /* 0x001ee20000300800 */
[----:B------:R-:W3:Y:S02]  /*3b3a0*/  LDL.LU R5, [R1+0x1c4] ;  /* 0x0001c40001057983 */ /* 0x000ee40000300800 */
[----:B------:R-:W3:Y:S02]  /*3b3b0*/  LDL.LU R6, [R1+0x1c8] ;  /* 0x0001c80001067983 */ /* 0x000ee40000300800 */
[----:B------:R-:W3:Y:S02]  /*3b3c0*/  LDL.LU R7, [R1+0x1cc] ;  /* 0x0001cc0001077983 */ /* 0x000ee40000300800 */
[----:B------:R0:W-:Y:S01]  /*3b3d0*/  STL.64 [R1+0x250], R8 ;  /* 0x0002500801007387 */ /* 0x0001e20000100a00 */
[----:B------:R-:W-:Y:S03]  /*3b3e0*/  STL.64 [R1+0x258], R10 ;  /* 0x0002580a01007387 */ /* 0x000fe60000100a00 */
[----:B0-----:R-:W4:Y:S01]  /*3b3f0*/  LDL.LU.64 R8, [R1+0x1d30] ;  /* 0x001d300001087983 */ /* 0x001f220000300a00 */
[----:B------:R0:W-:Y:S02]  /*3b400*/  STL.64 [R1+0x1cb0], R12 ;  /* 0x001cb00c01007387 */ /* 0x0001e40000100a00 */
[----:B0-----:R-:W-:Y:S01]  /*3b410*/  IMAD.MOV.U32 R12, RZ, RZ, R2 ;  /* 0x000000ffff0c7224 */ /* 0x001fe200078e0002 */
[----:B------:R-:W-:Y:S01]  /*3b420*/  MOV R13, R0 ;  /* 0x00000000000d7202 */ /* 0x000fe20000000f00 */
[C---:B----4-:R-:W-:Y:S01]  /*3b430*/  HMMA.16816.F32 R16, R20.reuse, R8, R16 ;  /* 0x000000081410723c */ /* 0x050fe20000001810 */
[----:B------:R-:W-:Y:S01]  /*3b440*/  MOV R2, R8 ;  /* 0x0000000800027202 */ /* 0x000fe20000000f00 */
[----:B------:R-:W-:Y:S11]  /*3b450*/  IMAD.MOV.U32 R0, RZ, RZ, R9 ;  /* 0x000000ffff007224 */ /* 0x000ff600078e0009 */
[----:B------:R-:W-:Y:S10]  /*3b460*/  @!UPT UIADD3 URZ, URZ, URZ, URZ ;  /* 0x0000003f3f3ff290 */ /* 0x000ff4000fffe03f */
[----:B------:R-:W-:Y:S01]  /*3b470*/  STL.64 [R1+0x240], R16 ;  /* 0x0002401001007387 */ /* 0x000fe20000100a00 */
[----:B------:R0:W-:Y:S03]  /*3b480*/  STL.64 [R1+0x248], R18 ;  /* 0x0002481201007387 */ /* 0x0001e60000100a00 */
[----:B0-----:R-:W4:Y:S01]  /*3b490*/  LDL.LU.64 R18, [R1+0x1d28] ;  /* 0x001d280001127983 */ /* 0x001f220000300a00 */
[----:B------:R-:W4:Y:S02]  /*3b4a0*/  LDL.LU.64 R16, [R1+0x1d20] ;  /* 0x001d200001107983 */ /* 0x000f240000300a00 */
[----:B------:R-:W4:Y:S02]  /*3b4b0*/  LDL.LU.64 R8, [R1+0x1d18] ;  /* 0x001d180001087983 */ /* 0x000f240000300a00 */
[----:B----4-:R-:W-:Y:S11]  /*3b4c0*/  HMMA.16816.F32 R16, R20, R8, R16 ;  /* 0x000000081410723c */ /* 0x010ff60000001810 */
[----:B------:R-:W-:Y:S11]  /*3b4d0*/  @!UPT UIADD3 URZ, URZ, URZ, URZ ;  /* 0x0000003f3f3ff290 */ /* 0x000ff6000fffe03f */
[----:B------:R-:W-:Y:S01]  /*3b4e0*/  @!UPT UIADD3 URZ, URZ, URZ, URZ ;  /* 0x0000003f3f3ff290 */ /* 0x000fe2000fffe03f */
[----:B------:R0:W-:Y:S01]  /*3b4f0*/  STL.64 [R1+0x230], R16 ;  /* 0x0002301001007387 */ /* 0x0001e20000100a00 */
[----:B------:R-:W-:Y:S03]  /*3b500*/  STL.64 [R1+0x238], R18 ;  /* 0x0002381201007387 */ /* 0x000fe60000100a00 */
[----:B0-----:R-:W2:Y:S01]  /*3b510*/  LDL.LU.64 R16, [R1+0x1d10] ;  /* 0x001d100001107983 */ /* 0x001ea20000300a00 */
[----:B------:R0:W-:Y:S02]  /*3b520*/  STL.64 [R1+0x1c98], R8 ;  /* 0x001c980801007387 */ /* 0x0001e40000100a00 */
[----:B0-----:R-:W-:Y:S02]  /*3b530*/  MOV R8, R2 ;  /* 0x0000000200087202 */ /* 0x001fe40000000f00 */
[----:B------:R-:W-:-:S05]  /*3b540*/  MOV R9, R0 ;  /* 0x0000000000097202 */ /* 0x000fca0000000f00 */
[----:B------:R0:W-:Y:S04]  /*3b550*/  STL.64 [R1+0x1ca8], R8 ;  /* 0x001ca80801007387 */ /* 0x0001e80000100a00 */
[----:B0-----:R-:W4:Y:S01]  /*3b560*/  LDL.LU R8, [R1+0x190] ;  /* 0x0001900001087983 */ /* 0x001f220000300800 */
[----:B------:R-:W4:Y:S02]  /*3b570*/  LDL.LU R9, [R1+0x194] ;  /* 0x0001940001097983 */ /* 0x000f240000300800 */
[----:B------:R-:W3:Y:S02]  /*3b580*/  LDL.LU R10, [R1+0x198] ;  /* 0x00019800010a7983 */ /* 0x000ee40000300800 */
[----:B------:R-:W3:Y:S01]  /*3b590*/  LDL.LU R11, [R1+0x19c] ;  /* 0x00019c00010b7983 */ /* 0x000ee20000300800 */
[C---:B--2---:R-:W-:Y:S01]  /*3b5a0*/  HMMA.16816.F32 R16, R20.reuse, R16, R24 ;  /* 0x000000101410723c */ /* 0x044fe20000001818 */
[----:B---3--:R-:W-:Y:S01]  /*3b5b0*/  STL.64 [R1+0x1cc0], R10 ;  /* 0x001cc00a01007387 */ /* 0x008fe20000100a00 */
[----:B----4-:R0:W-:Y:S03]  /*3b5c0*/  STL.64 [R1+0x1cb8], R8 ;  /* 0x001cb80801007387 */ /* 0x0101e60000100a00 */
[----:B0-----:R-:W2:Y:S01]  /*3b5d0*/  LDL.LU R8, [R1+0x1a0] ;  /* 0x0001a00001087983 */ /* 0x001ea20000300800 */
[----:B------:R-:W2:Y:S02]  /*3b5e0*/  LDL.LU R9, [R1+0x1a4] ;  /* 0x0001a40001097983 */ /* 0x000ea40000300800 */
[----:B------:R-:W2:Y:S02]  /*3b5f0*/  LDL.LU R10, [R1+0x1a8] ;  /* 0x0001a800010a7983 */ /* 0x000ea40000300800 */
[----:B------:R-:W2:Y:S01]  /*3b600*/  LDL.LU R11, [R1+0x1ac] ;  /* 0x0001ac00010b7983 */ /* 0x000ea20000300800 */
[----:B------:R-:W3:Y:S01]  /*3b610*/  LDL.LU.64 R26, [R1+0x1d08] ;  /* 0x001d0800011a7983 */ /* 0x000ee20000300a00 */
[----:B------:R-:W3:Y:S11]  /*3b620*/  LDL.LU.64 R24, [R1+0x1d00] ;  /* 0x001d000001187983 */ /* 0x000ef60000300a00 */
[----:B------:R0:W-:Y:S02]  /*3b630*/  STL.64 [R1+0x220], R16 ;  /* 0x0002201001007387 */ /* 0x0001e40000100a00 */
[----:B------:R-:W-:Y:S01]  /*3b640*/  STL.64 [R1+0x228], R18 ;  /* 0x0002281201007387 */ /* 0x000fe20000100a00 */
[----:B0-----:R-:W3:Y:S02]  /*3b650*/  LDL.LU.64 R16, [R1+0x1cf8] ;  /* 0x001cf80001107983 */ /* 0x001ee40000300a00 */
[C---:B---3--:R-:W-:Y:S11]  /*3b660*/  HMMA.16816.F32 R24, R20.reuse, R16, R24 ;  /* 0x000000101418723c */ /* 0x048ff60000001818 */
[----:B------:R-:W-:Y:S11]  /*3b670*/  @!UPT UIADD3 URZ, URZ, URZ, URZ ;  /* 0x0000003f3f3ff290 */ /* 0x000ff6000fffe03f */
[----:B------:R-:W-:Y:S01]  /*3b680*/  @!UPT UIADD3 URZ, URZ, URZ, URZ ;  /* 0x0000003f3f3ff290 */ /* 0x000fe2000fffe03f */
[----:B------:R0:W-:Y:S01]  /*3b690*/  STL.64 [R1+0x210], R24 ;  /* 0x0002101801007387 */ /* 0x0001e20000100a00 */
[----:B------:R-:W-:Y:S03]  /*3b6a0*/  STL.64 [R1+0x218], R26 ;  /* 0x0002181a01007387 */ /* 0x000fe60000100a00 */
[----:B0-----:R-:W3:Y:S01]  /*3b6b0*/  LDL.LU.64 R24, [R1+0x1cf0] ;  /* 0x001cf00001187983 */ /* 0x001ee20000300a00 */
[----:B------:R0:W-:Y:S03]  /*3b6c0*/  STL.64 [R1+0x1ca0], R16 ;  /* 0x001ca01001007387 */ /* 0x0001e60000100a00 */
[----:B0-----:R-:W4:Y:S01]  /*3b6d0*/  LDL.LU R16, [R1+0x170] ;  /* 0x0001700001107983 */ /* 0x001f220000300800 */
[----:B------:R-:W4:Y:S02]  /*3b6e0*/  LDL.LU R17, [R1+0x174] ;  /* 0x0001740001117983 */ /* 0x000f240000300800 */
[----:B------:R-:W4:Y:S02]  /*3b6f0*/  LDL.LU R18, [R1+0x178] ;  /* 0x0001780001127983 */ /* 0x000f240000300800 */
[----:B------:R-:W4:Y:S01]  /*3b700*/  LDL.LU R19, [R1+0x17c] ;  /* 0x00017c0001137983 */ /* 0x000f220000300800 */
[C---:B---3--:R-:W-:Y:S01]  /*3b710*/  HMMA.16816.F32 R24, R20.reuse, R24, R4 ;  /* 0x000000181418723c */ /* 0x048fe20000001804 */
[----:B------:R-:W3:Y:S11]  /*3b720*/  LDL.LU.64 R4, [R1+0x1ce8] ;  /* 0x001ce80001047983 */ /* 0x000ef60000300a00 */
[----:B------:R-:W-:Y:S11]  /*3b730*/  @!UPT UIADD3 URZ, URZ, URZ, URZ ;  /* 0x0000003f3f3ff290 */ /* 0x000ff6000fffe03f */
[----:B------:R-:W-:Y:S01]  /*3b740*/  STL.64 [R1+0x200], R24 ;  /* 0x0002001801007387 */ /* 0x000fe20000100a00 */
[----:B------:R0:W-:Y:S03]  /*3b750*/  STL.64 [R1+0x208], R26 ;  /* 0x0002081a01007387 */ /* 0x0001e60000100a00 */
[----:B0-----:R-:W3:Y:S01]  /*3b760*/  LDL.LU.64 R26, [R1+0x1ce0] ;  /* 0x001ce000011a7983 */ /* 0x001ee20000300a00 */
[----:B------:R-:W3:Y:S02]  /*3b770*/  LDL.LU.64 R24, [R1+0x1cd8] ;  /* 0x001cd80001187983 */ /* 0x000ee40000300a00 */
[----:B---3--:R-:W-:Y:S01]  /*3b780*/  HMMA.16816.F32 R20, R20, R4, R24 ;  /* 0x000000041414723c */ /* 0x008fe20000001818 */
[----:B------:R-:W2:Y:S01]  /*3b790*/  LDL.LU.64 R26, [R1+0x1cd0] ;  /* 0x001cd000011a7983 */ /* 0x000ea20000300a00 */
[----:B------:R-:W2:Y:S11]  /*3b7a0*/  LDL.LU.64 R24, [R1+0x1cc8] ;  /* 0x001cc80001187983 */ /* 0x000eb60000300a00 */
[----:B------:R-:W-:Y:S10]  /*3b7b0*/  @!UPT UIADD3 URZ, URZ, URZ, URZ ;  /* 0x0000003f3f3ff290 */ /* 0x000ff4000fffe03f */
[----:B------:R0:W-:Y:S01]  /*3b7c0*/  STL [R1+0x1f0], R20 ;  /* 0x0001f01401007387 */ /* 0x0001e20000100800 */
[----:B------:R-:W-:-:S03]  /*3b7d0*/  IMAD.MOV.U32 R7, RZ, RZ, R21 ;  /* 0x000000ffff077224 */ /* 0x000fc600078e0015 */
[----:B0-----:R-:W3:Y:S01]  /*3b7e0*/  LDL.LU.64 R20, [R1+0x20] ;  /* 0x0000200001147983 */ /* 0x001ee20000300a00 */
[----:B------:R-:W-:Y:S02]  /*3b7f0*/  MOV R28, R22 ;  /* 0x00000016001c7202 */ /* 0x000fe40000000f00 */
[----:B------:R-:W-:Y:S01]  /*3b800*/  MOV R6, R23 ;  /* 0x0000001700067202 */ /* 0x000fe20000000f00 */
[C---:B--2---:R-:W-:Y:S01]  /*3b810*/  HMMA.16816.F32 R12, R24.reuse, R12, R8 ;  /* 0x0000000c180c723c */ /* 0x044fe20000001808 */
[----:B---3--:R0:W-:Y:S04]  /*3b820*/  STL.64 [R1+0x1c90], R20 ;  /* 0x001c901401007387 */ /* 0x0081e80000100a00 */
[----:B0-----:R-:W2:Y:S01]  /*3b830*/  LDL.LU R20, [R1+0x160] ;  /* 0x0001600001147983 */ /* 0x001ea20000300800 */
[----:B------:R-:W2:Y:S02]  /*3b840*/  LDL.LU R21, [R1+0x164] ;  /* 0x0001640001157983 */ /* 0x000ea40000300800 */
[----:B------:R-:W2:Y:S02]  /*3b850*/  LDL.LU R22, [R1+0x168] ;  /* 0x0001680001167983 */ /* 0x000ea40000300800 */
[----:B------:R-:W2:Y:S01]  /*3b860*/  LDL.LU R23, [R1+0x16c] ;  /* 0x00016c0001177983 */ /* 0x000ea20000300800 */
[----:B------:R-:W-:Y:S01]  /*3b870*/  STL [R1+0x1b50], R28 ;  /* 0x001b501c01007387 */ /* 0x000fe20000100800 */
[----:B------:R-:W-:Y:S02]  /*3b880*/  STL [R1+0x1b4c], R6 ;  /* 0x001b4c0601007387 */ /* 0x000fe40000100800 */
[----:B------:R-:W3:Y:S02]  /*3b890*/  LDL.LU.64 R10, [R1+0x1cc0] ;  /* 0x001cc000010a7983 */ /* 0x000ee40000300a00 */
[----:B------:R-:W3:Y:S07]  /*3b8a0*/  LDL.LU.64 R8, [R1+0x1cb8] ;  /* 0x001cb80001087983 */ /* 0x000eee0000300a00 */
[----:B------:R0:W-:Y:S01]  /*3b8b0*/  STL.64 [R1+0x1e0], R12 ;  /* 0x0001e00c01007387 */ /* 0x0001e20000100a00 */
[----:B------:R3:W-:Y:S03]  /*3b8c0*/  STL.64 [R1+0x1e8], R14 ;  /* 0x0001e80e01007387 */ /* 0x0007e60000100a00 */
[----:B0-----:R-:W3:Y:S02]  /*3b8d0*/  LDL.LU.64 R12, [R1+0x1cb0] ;  /* 0x001cb000010c7983 */ /* 0x001ee40000300a00 */
[C---:B---3--:R-:W-:Y:S02]  /*3b8e0*/  HMMA.16816.F32 R12, R24.reuse, R12, R8 ;  /* 0x0000000c180c723c */ /* 0x048fe40000001808 */
[----:B------:R-:W4:Y:S11]  /*3b8f0*/  LDL.LU.64 R8, [R1+0x1ca8] ;  /* 0x001ca80001087983 */ /* 0x000f360000300a00 */
[----:B------:R-:W-:Y:S10]  /*3b900*/  @!UPT UIADD3 URZ, URZ, URZ, URZ ;  /* 0x0000003f3f3ff290 */ /* 0x000ff4000fffe03f */
[----:B------:R0:W-:Y:S01]  /*3b910*/  STL.64 [R1+0x1d8], R14 ;  /* 0x0001d80e01007387 */ /* 0x0001e20000100a00 */
[----:B------:R-:W-:Y:S01]  /*3b920*/  IMAD.MOV.U32 R28, RZ, RZ, R12 ;  /* 0x000000ffff1c7224 */ /* 0x000fe200078e000c */
[----:B------:R-:W-:Y:S01]  /*3b930*/  MOV R6, R13 ;  /* 0x0000000d00067202 */ /* 0x000fe20000000f00 */
[----:B------:R-:W3:Y:S01]  /*3b940*/  LDL.LU R12, [R1+0x140] ;  /* 0x00014000010c7983 */ /* 0x000ee20000300800 */
[----:B------:R-:W3:Y:S04]  /*3b950*/  LDL.LU R13, [R1+0x144] ;  /* 0x00014400010d7983 */ /* 0x000ee80000300800 */
[----:B0-----:R-:W3:Y:S01]  /*3b960*/  LDL.LU R14, [R1+0x148] ;  /* 0x00014800010e7983 */ /* 0x001ee20000300800 */
[----:B------:R-:W3:Y:S02]  /*3b970*/  LDL.LU R15, [R1+0x14c] ;  /* 0x00014c00010f7983 */ /* 0x000ee40000300800 */
[----:B------:R-:W-:Y:S02]  /*3b980*/  STL.64 [R1+0x1c68], R6 ;  /* 0x001c680601007387 */ /* 0x000fe40000100a00 */
[----:B------:R0:W-:Y:S02]  /*3b990*/  STL.64 [R1+0x1c60], R4 ;  /* 0x001c600401007387 */ /* 0x0001e40000100a00 */
[----:B0-----:R-:W2:Y:S01]  /*3b9a0*/  LDL.LU R4, [R1+0x150] ;  /* 0x0001500001047983 */ /* 0x001ea20000300800 */
[----:B------:R-:W2:Y:S02]  /*3b9b0*/  LDL.LU R5, [R1+0x154] ;  /* 0x0001540001057983 */ /* 0x000ea40000300800 */
[----:B------:R-:W2:Y:S02]  /*3b9c0*/  LDL.LU R6, [R1+0x158] ;  /* 0x0001580001067983 */ /* 0x000ea40000300800 */
[----:B------:R-:W2:Y:S01]  /*3b9d0*/  LDL.LU R7, [R1+0x15c] ;  /* 0x00015c0001077983 */ /* 0x000ea20000300800 */
[----:B------:R-:W-:Y:S01]  /*3b9e0*/  STL [R1+0x1bc8], R28 ;  /* 0x001bc81c01007387 */ /* 0x000fe20000100800 */
[C---:B----4-:R-:W-:Y:S03]  /*3b9f0*/  HMMA.16816.F32 R8, R24.reuse, R8, R16 ;  /* 0x000000081808723c */ /* 0x050fe60000001810 */
[----:B------:R-:W3:Y:S11]  /*3ba00*/  LDL.LU.64 R16, [R1+0x1ca0] ;  /* 0x001ca00001107983 */ /* 0x000ef60000300a00 */
[----:B------:R-:W-:Y:S09]  /*3ba10*/  @!UPT UIADD3 URZ, URZ, URZ, URZ ;  /* 0x0000003f3f3ff290 */ /* 0x000ff2000fffe03f */
[----:B------:R0:W-:Y:S01]  /*3ba20*/  STL.64 [R1+0x1c0], R8 ;  /* 0x0001c00801007387 */ /* 0x0001e20000100a00 */
[----:B------:R2:W-:Y:S03]  /*3ba30*/  STL.64 [R1+0x1c8], R10 ;  /* 0x0001c80a01007387 */ /* 0x0005e60000100a00 */
[----:B0-----:R-:W2:Y:S01]  /*3ba40*/  LDL.LU.64 R8, [R1+0x1c98] ;  /* 0x001c980001087983 */ /* 0x001ea20000300a00 */
[----:B------:R-:W4:Y:S01]  /*3ba50*/  LDL R19, [R1+0x10e4] ;  /* 0x0010e40001137983 */ /* 0x000f220000100800 */
[C---:B--2---:R-:W-:Y:S02]  /*3ba60*/  HMMA.16816.F32 R8, R24.reuse, R8, R20 ;  /* 0x000000081808723c */ /* 0x044fe40000001814 */
[----:B------:R-:W2:Y:S11]  /*3ba70*/  LDL.LU.64 R20, [R1+0x1c90] ;  /* 0x001c900001147983 */ /* 0x000eb60000300a00 */
[----:B------:R-:W-:Y:S10]  /*3ba80*/  @!UPT UIADD3 URZ, URZ, URZ, URZ ;  /* 0x0000003f3f3ff290 */ /* 0x000ff4000fffe03f */
[----:B------:R-:W-:Y:S01]  /*3ba90*/  STL.64 [R1+0x1b0], R8 ;  /* 0x0001b00801007387 */ /* 0x000fe20000100a00 */
[----:B------:R0:W-:Y:S03]  /*3baa0*/  STL.64 [R1+0x1b8], R10 ;  /* 0x0001b80a01007387 */ /* 0x0001e60000100a00 */
[----:B0-----:R-:W3:Y:S01]  /*3bab0*/  LDL.LU.64 R10, [R1+0x1c88] ;  /* 0x001c8800010a7983 */ /* 0x001ee20000300a00 */
[----:B------:R-:W3:Y:S01]  /*3bac0*/  LDL.LU.64 R8, [R1+0x1c80] ;  /* 0x001c800001087983 */ /* 0x000ee20000300a00 */
[C---:B--2---:R-:W-:Y:S02]  /*3bad0*/  HMMA.16816.F32 R4, R24.reuse, R20, R4 ;  /* 0x000000141804723c */ /* 0x044fe40000001804 */
[----:B------:R-:W-:Y:S11]  /*3bae0*/  STL.64 [R1+0x1c08], R20 ;  /* 0x001c081401007387 */ /* 0x000ff60000100a00 */
[----:B------:R-:W-:Y:S10]  /*3baf0*/  @!UPT UIADD3 URZ, URZ, URZ, URZ ;  /* 0x0000003f3f3ff290 */ /* 0x000ff4000fffe03f */
[----:B------:R0:W-:Y:S01]  /*3bb00*/  STL.64 [R1+0x1a0], R4 ;  /* 0x0001a00401007387 */ /* 0x0001e20000100a00 */
[----:B------:R-:W-:Y:S03]  /*3bb10*/  STL.64 [R1+0x1a8], R6 ;  /* 0x0001a80601007387 */ /* 0x000fe60000100a00 */
[----:B0-----:R-:W2:Y:S01]  /*3bb20*/  LDL.64 R4, [R1] ;  /* 0x0000000001047983 */ /* 0x001ea20000100a00 */
[----:B---3--:R-:W-:Y:S02]  /*3bb30*/  MOV R23, R8 ;  /* 0x0000000800177202 */ /* 0x008fe40000000f00 */
[----:B------:R-:W-:Y:S01]  /*3bb40*/  MOV R22, R9 ;  /* 0x0000000900167202 */ /* 0x000fe20000000f00 */
[----:B------:R-:W3:Y:S02]  /*3bb50*/  LDL.LU R8, [R1+0x120] ;  /* 0x0001200001087983 */ /* 0x000ee40000300800 */
[----:B------:R-:W-:Y:S01]  /*3bb60*/  IMAD.MOV.U32 R21, RZ, RZ, R10 ;  /* 0x000000ffff157224 */ /* 0x000fe200078e000a */
[----:B------:R-:W3:Y:S01]  /*3bb70*/  LDL.LU R9, [R1+0x124] ;  /* 0x0001240001097983 */ /* 0x000ee20000300800 */
[----:B------:R-:W-:Y:S01]  /*3bb80*/  MOV R20, R11 ;  /* 0x0000000b00147202 */ /* 0x000fe20000000f00 */
[----:B------:R-:W2:Y:S02]  /*3bb90*/  LDL.LU R10, [R1+0x128] ;  /* 0x00012800010a7983 */ /* 0x000ea40000300800 */
[----:B------:R-:W2:Y:S02]  /*3bba0*/  LDL.LU R11, [R1+0x12c] ;  /* 0x00012c00010b7983 */ /* 0x000ea40000300800 */
[----:B--2---:R-:W-:Y:S01]  /*3bbb0*/  STL.64 [R1+0x1c78], R10 ;  /* 0x001c780a01007387 */ /* 0x004fe20000100a00 */
[----:B---3--:R0:W-:Y:S03]  /*3bbc0*/  STL.64 [R1+0x1c70], R8 ;  /* 0x001c700801007387 */ /* 0x0081e60000100a00 */
[----:B0-----:R-:W2:Y:S01]  /*3bbd0*/  LDL.LU R8, [R1+0x130] ;  /* 0x0001300001087983 */ /* 0x001ea20000300800 */
[----:B------:R-:W2:Y:S02]  /*3bbe0*/  LDL.LU R9, [R1+0x134] ;  /* 0x0001340001097983 */ /* 0x000ea40000300800 */
[----:B------:R-:W2:Y:S02]  /*3bbf0*/  LDL.LU R10, [R1+0x138] ;  /* 0x00013800010a7983 */ /* 0x000ea40000300800 */
[----:B------:R-:W2:Y:S01]  /*3bc00*/  LDL.LU R11, [R1+0x13c] ;  /* 0x00013c00010b7983 */ /* 0x000ea20000300800 */
[----:B------:R-:W-:Y:S01]  /*3bc10*/  STL.64 [R1+0x1c18], R22 ;  /* 0x001c181601007387 */ /* 0x000fe20000100a00 */
[----:B------:R0:W-:Y:S03]  /*3bc20*/  STL.64 [R1+0x1c10], R20 ;  /* 0x001c101401007387 */ /* 0x0001e60000100a00 */
[----:B0-----:R-:W3:Y:S01]  /*3bc30*/  LDL.LU.64 R20, [R1+0x40] ;  /* 0x0000400001147983 */ /* 0x001ee20000300a00 */
[C---:B------:R-:W-:Y:S03]  /*3bc40*/  HMMA.16816.F32 R12, R24.reuse, R16, R12 ;  /* 0x00000010180c723c */ /* 0x040fe6000000180c */
[----:B---3--:R0:W-:Y:S04]  /*3bc50*/  STL.64 [R1+0x1c30], R20 ;  /* 0x001c301401007387 */ /* 0x0081e80000100a00 */
[----:B0-----:R-:W3:Y:S01]  /*3bc60*/  LDL.LU.64 R20, [R1+0x50] ;  /* 0x0000500001147983 */ /* 0x001ee20000300a00 */
[C---:B--2---:R-:W-:Y:S03]  /*3bc70*/  HMMA.16816.F32 R8, R24.reuse, R4, R8 ;  /* 0x000000041808723c */ /* 0x044fe60000001808 */
[----:B---3--:R0:W-:Y:S04]  /*3bc80*/  STL.64 [R1+0x1c48], R20 ;  /* 0x001c481401007387 */ /* 0x0081e80000100a00 */
[----:B0-----:R-:W2:Y:S01]  /*3bc90*/  LDL.LU R20, [R1+0x110] ;  /* 0x0001100001147983 */ /* 0x001ea20000300800 */
[----:B------:R-:W2:Y:S02]  /*3bca0*/  LDL.LU R21, [R1+0x114] ;  /* 0x0001140001157983 */ /* 0x000ea40000300800 */
[----:B------:R-:W2:Y:S02]  /*3bcb0*/  LDL.LU R22, [R1+0x118] ;  /* 0x0001180001167983 */ /* 0x000ea40000300800 */
[----:B------:R-:W2:Y:S01]  /*3bcc0*/  LDL.LU R23, [R1+0x11c] ;  /* 0x00011c0001177983 */ /* 0x000ea20000300800 */
[----:B----4-:R-:W-:Y:S01]  /*3bcd0*/  STL [R1+0x1c28], R19 ;  /* 0x001c281301007387 */ /* 0x010fe20000100800 */
[----:B------:R0:W-:Y:S02]  /*3bce0*/  STL.64 [R1+0x1c20], R16 ;  /* 0x001c201001007387 */ /* 0x0001e40000100a00 */
[----:B------:R-:W-:Y:S02]  /*3bcf0*/  STL.64 [R1+0x190], R12 ;  /* 0x0001900c01007387 */ /* 0x000fe40000100a00 */
[----:B------:R-:W-:Y:S01]  /*3bd00*/  STL.64 [R1+0x198], R14 ;  /* 0x0001980e01007387 */ /* 0x000fe20000100a00 */
[----:B0-----:R-:W3:Y:S01]  /*3bd10*/  LDL.LU R16, [R1+0xf0] ;  /* 0x0000f00001107983 */ /* 0x001ee20000300800 */
[----:B------:R-:W3:Y:S02]  /*3bd20*/  LDL.LU R17, [R1+0xf4] ;  /* 0x0000f40001117983 */ /* 0x000ee40000300800 */
[----:B------:R-:W4:Y:S02]  /*3bd30*/  LDL.LU R18, [R1+0xf8] ;  /* 0x0000f80001127983 */ /* 0x000f240000300800 */
[----:B------:R-:W4:Y:S02]  /*3bd40*/  LDL.LU R19, [R1+0xfc] ;  /* 0x0000fc0001137983 */ /* 0x000f240000300800 */
[----:B------:R-:W-:Y:S01]  /*3bd50*/  IMAD.MOV.U32 R2, RZ, RZ, R4 ;  /* 0x000000ffff027224 */ /* 0x000fe200078e0004 */
[----:B------:R-:W-:Y:S01]  /*3bd60*/  MOV R0, R5 ;  /* 0x0000000500007202 */ /* 0x000fe20000000f00 */
[----:B----4-:R-:W-:Y:S01]  /*3bd70*/  STL.64 [R1+0x1c40], R18 ;  /* 0x001c401201007387 */ /* 0x010fe20000100a00 */
[----:B---3--:R0:W-:Y:S03]  /*3bd80*/  STL.64 [R1+0x1c38], R16 ;  /* 0x001c381001007387 */ /* 0x0081e60000100a00 */
[----:B0-----:R-:W3:Y:S01]  /*3bd90*/  LDL.LU R16, [R1+0x100] ;  /* 0x0001000001107983 */ /* 0x001ee20000300800 */
[----:B------:R-:W3:Y:S02]  /*3bda0*/  LDL.LU R17, [R1+0x104] ;  /* 0x0001040001117983 */ /* 0x000ee40000300800 */
[----:B------:R-:W3:Y:S02]  /*3bdb0*/  LDL.LU R18, [R1+0x108] ;  /* 0x0001080001127983 */ /* 0x000ee40000300800 */
[----:B------:R-:W3:Y:S01]  /*3bdc0*/  LDL.LU R19, [R1+0x10c] ;  /* 0x00010c0001137983 */ /* 0x000ee20000300800 */
[----:B------:R-:W4:Y:S01]  /*3bdd0*/  LDL.LU R12, [R1+0x290] ;  /* 0x00029000010c7983 */ /* 0x000f220000300800 */
[----:B------:R-:W4:Y:S02]  /*3bde0*/  LDL.LU R13, [R1+0x294] ;  /* 0x00029400010d7983 */ /* 0x000f240000300800 */
[----:B------:R-:W4:Y:S02]  /*3bdf0*/  LDL.LU R14, [R1+0x298] ;  /* 0x00029800010e7983 */ /* 0x000f240000300800 */
[----:B------:R-:W4:Y:S01]  /*3be00*/  LDL.LU R15, [R1+0x29c] ;  /* 0x00029c00010f7983 */ /* 0x000f220000300800 */
[----:B------:R-:W-:Y:S01]  /*3be10*/  STL.64 [R1+0x170], R8 ;  /* 0x0001700801007387 */ /* 0x000fe20000100a00 */
[----:B------:R0:W-:Y:S03]  /*3be20*/  STL.64 [R1+0x178], R10 ;  /* 0x0001780a01007387 */ /* 0x0001e60000100a00 */
[----:B0-----:R-:W2:Y:S01]  /*3be30*/  LDL.LU.64 R10, [R1+0x1c78] ;  /* 0x001c7800010a7983 */ /* 0x001ea20000300a00 */
[----:B------:R-:W2:Y:S02]  /*3be40*/  LDL.LU.64 R8, [R1+0x1c70] ;  /* 0x001c700001087983 */ /* 0x000ea40000300a00 */
[----:B------:R-:W2:Y:S02]  /*3be50*/  LDL.LU.64 R6, [R1+0x1c68] ;  /* 0x001c680001067983 */ /* 0x000ea40000300a00 */
[----:B------:R-:W2:Y:S02]  /*3be60*/  LDL.LU.64 R4, [R1+0x1c60] ;  /* 0x001c600001047983 */ /* 0x000ea40000300a00 */
[----:B--2---:R-:W-:Y:S01]  /*3be70*/  HMMA.16816.F32 R24, R24, R4, R8 ;  /* 0x000000041818723c */ /* 0x004fe20000001808 */
[----:B------:R-:W2:Y:S01]  /*3be80*/  LDL.LU.64 R10, [R1+0x1c58] ;  /* 0x001c5800010a7983 */ /* 0x000ea20000300a00 */
[----:B------:R-:W2:Y:S11]  /*3be90*/  LDL.LU.64 R8, [R1+0x1c50] ;  /* 0x001c500001087983 */ /* 0x000eb60000300a00 */
[----:B------:R-:W-:Y:S10]  /*3bea0*/  @!UPT UIADD3 URZ, URZ, URZ, URZ ;  /* 0x0000003f3f3ff290 */ /* 0x000ff4000fffe03f */
[----:B------:R0:W-:Y:S01]  /*3beb0*/  STL.64 [R1+0x160], R24 ;  /* 0x0001601801007387 */ /* 0x0001e20000100a00 */
[----:B------:R-:W-:Y:S03]  /*3bec0*/  STL.64 [R1+0x168], R26 ;  /* 0x0001681a01007387 */ /* 0x000fe60000100a00 */
[----:B0-----:R-:W2:Y:S01]  /*3bed0*/  LDL.LU.64 R24, [R1+0x30] ;  /* 0x0000300001187983 */ /* 0x001ea20000300a00 */
[----:B------:R-:W-:Y:S02]  /*3bee0*/  STL.64 [R1+0x1be8], R6 ;  /* 0x001be80601007387 */ /* 0x000fe40000100a00 */
[----:B------:R0:W-:Y:S02]  /*3bef0*/  STL.64 [R1+0x1be0], R4 ;  /* 0x001be00401007387 */ /* 0x0001e40000100a00 */
[----:B0-----:R-:W2:Y:S02]  /*3bf00*/  LDL.LU.64 R4, [R1+0x60] ;  /* 0x0000600001047983 */ /* 0x001ea40000300a00 */
[----:B--2---:R-:W-:Y:S11]  /*3bf10*/  HMMA.16816.F32 R20, R8, R4, R20 ;  /* 0x000000040814723c */ /* 0x004ff60000001814 */
[----:B------:R-:W-:Y:S11]  /*3bf20*/  @!UPT UIADD3 URZ, URZ, URZ, URZ ;  /* 0x0000003f3f3ff290 */ /* 0x000ff6000fffe03f */
[----:B------:R-:W-:Y:S01]  /*3bf30*/  @!UPT UIADD3 URZ, URZ, URZ, URZ ;  /* 0x0000003f3f3ff290 */ /* 0x000fe2000fffe03f */
[----:B------:R0:W-:Y:S01]  /*3bf40*/  STL.64 [R1+0x150], R20 ;  /* 0x0001501401007387 */ /* 0x0001e20000100a00 */
[----:B------:R-:W-:Y:S03]  /*3bf50*/  STL.64 [R1+0x158], R22 ;  /* 0x0001581601007387 */ /* 0x000fe60000100a00 */
[----:B0-----:R-:W3:Y:S01]  /*3bf60*/  LDL.LU.64 R20, [R1+0x1c48] ;  /* 0x001c480001147983 */ /* 0x001ee20000300a00 */
[----:B------:R-:W-:Y:S01]  /*3bf70*/  MOV R3, R4 ;  /* 0x0000000400037202 */ /* 0x000fe20000000f00 */
[----:B------:R-:W-:-:S04]  /*3bf80*/  IMAD.MOV.U32 R29, RZ, RZ, R5 ;  /* 0x000000ffff1d7224 */ /* 0x000fc800078e0005 */
[----:B------:R-:W-:Y:S01]  /*3bf90*/  STL [R1+0x1bd0], R3 ;  /* 0x001bd00301007387 */ /* 0x000fe20000100800 */
[----:B------:R-:W-:Y:S01]  /*3bfa0*/  STL [R1+0x1bcc], R29 ;  /* 0x001bcc1d01007387 */ /* 0x000fe20000100800 */
[----:B------:R-:W-:Y:S02]  /*3bfb0*/  MOV R4, R2 ;  /* 0x0000000200047202 */ /* 0x000fe40000000f00 */
[----:B------:R-:W-:Y:S01]  /*3bfc0*/  MOV R5, R0 ;  /* 0x0000000000057202 */ /* 0x000fe20000000f00 */
[C---:B---3--:R-:W-:Y:S01]  /*3bfd0*/  HMMA.16816.F32 R16, R8.reuse, R20, R16 ;  /* 0x000000140810723c */ /* 0x048fe20000001810 */
[----:B------:R-:W-:Y:S01]  /*3bfe0*/  IMAD.MOV.U32 R0, RZ, RZ, R20 ;  /* 0x000000ffff007224 */ /* 0x000fe200078e0014 */
[----:B------:R-:W-:Y:S11]  /*3bff0*/  MOV R2, R21 ;  /* 0x0000001500027202 */ /* 0x000ff60000000f00 */
[----:B------:R-:W-:Y:S10]  /*3c000*/  @!UPT UIADD3 URZ, URZ, URZ, URZ ;  /* 0x0000003f3f3ff290 */ /* 0x000ff4000fffe03f */
[----:B------:R-:W-:Y:S01]  /*3c010*/  STL.64 [R1+0x140], R16 ;  /* 0x0001401001007387 */ /* 0x000fe20000100a00 */
[----:B------:R0:W-:Y:S03]  /*3c020*/  STL.64 [R1+0x148], R18 ;  /* 0x0001481201007387 */ /* 0x0001e60000100a00 */
[----:B0-----:R-:W2:Y:S01]  /*3c030*/  LDL.LU.64 R18, [R1+0x1c40] ;  /* 0x001c400001127983 */ /* 0x001ea20000300a00 */
[----:B------:R-:W2:Y:S02]  /*3c040*/  LDL.LU.64 R16, [R1+0x1c38] ;  /* 0x001c380001107983 */ /* 0x000ea40000300a00 */
[----:B------:R-:W2:Y:S02]  /*3c050*/  LDL.LU.64 R20, [R1+0x1c30] ;  /* 0x001c300001147983 */ /* 0x000ea40000300a00 */
[----:B------:R0:W-:Y:S02]  /*3c060*/  STL [R1+0x1bd8], R0 ;  /* 0x001bd80001007387 */ /* 0x0001e40000100800 */
[----:B0-----:R-:W3:Y:S01]  /*3c070*/  LDL R0, [R1+0x10e0] ;  /* 0x0010e00001007983 */ /* 0x001ee20000100800 */
[----:B------:R-:W-:Y:S01]  /*3c080*/  STL [R1+0x1bd4], R2 ;  /* 0x001bd40201007387 */ /* 0x000fe20000100800 */
[C---:B--2---:R-:W-:Y:S01]  /*3c090*/  HMMA.16816.F32 R16, R8.reuse, R20, R16 ;  /* 0x000000140810723c */ /* 0x044fe20000001810 */
[----:B------:R-:W-:Y:S01]  /*3c0a0*/  MOV R29, R20 ;  /* 0x00000014001d7202 */ /* 0x000fe20000000f00 */
[----:B------:R-:W-:Y:S11]  /*3c0b0*/  IMAD.MOV.U32 R28, RZ, RZ, R21 ;  /* 0x000000ffff1c7224 */ /* 0x000ff600078e0015 */
[----:B------:R-:W-:Y:S10]  /*3c0c0*/  @!UPT UIADD3 URZ, URZ, URZ, URZ ;  /* 0x0000003f3f3ff290 */ /* 0x000ff4000fffe03f */
[----:B------:R-:W-:Y:S01]  /*3c0d0*/  STL.64 [R1+0x130], R16 ;  /* 0x0001301001007387 */ /* 0x000fe20000100a00 */
[----:B------:R0:W-:Y:S03]  /*3c0e0*/  STL.64 [R1+0x138], R18 ;  /* 0x0001381201007387 */ /* 0x0001e60000100a00 */
[----:B0-----:R-:W2:Y:S01]  /*3c0f0*/  LDL.LU R19, [R1+0x1c28] ;  /* 0x001c280001137983 */ /* 0x001ea20000300800 */
[----:B------:R-:W2:Y:S02]  /*3c100*/  LDL.LU.64 R16, [R1+0x1c20] ;  /* 0x001c200001107983 */ /* 0x000ea40000300a00 */
[----:B------:R-:W2:Y:S02]  /*3c110*/  LDL.LU.64 R22, [R1+0x1c18] ;  /* 0x001c180001167983 */ /* 0x000ea40000300a00 */
[----:B------:R-:W2:Y:S02]  /*3c120*/  LDL.LU.64 R20, [R1+0x1c10] ;  /* 0x001c100001147983 */ /* 0x000ea40000300a00 */
[C---:B--2---:R-:W-:Y:S11]  /*3c130*/  HMMA.16816.F32 R20, R8.reuse, R24, R20 ;  /* 0x000000180814723c */ /* 0x044ff60000001814 */
[----:B------:R-:W-:Y:S11]  /*3c140*/  @!UPT UIADD3 URZ, URZ, URZ, URZ ;  /* 0x0000003f3f3ff290 */ /* 0x000ff6000fffe03f */
[----:B------:R-:W-:Y:S01]  /*3c150*/  @!UPT UIADD3 URZ, URZ, URZ, URZ ;  /* 0x0000003f3f3ff290 */ /* 0x000fe2000fffe03f */
[----:B------:R0:W-:Y:S01]  /*3c160*/  STL.64 [R1+0x120], R20 ;  /* 0x0001201401007387 */ /* 0x0001e20000100a00 */
[----:B------:R-:W-:Y:S03]  /*3c170*/  STL.64 [R1+0x128], R22 ;  /* 0x0001281601007387 */ /* 0x000fe60000100a00 */
[----:B0-----:R-:W4:Y:S01]  /*3c180*/  LDL.LU.64 R20, [R1+0x1c08] ;  /* 0x001c080001147983 */ /* 0x001f220000300a00 */
[----:B------:R-:W-:Y:S02]  /*3c190*/  MOV R2, R24 ;  /* 0x0000001800027202 */ /* 0x000fe40000000f00 */
[----:B------:R-:W-:Y:S02]  /*3c1a0*/  MOV R3, R25 ;  /* 0x0000001900037202 */ /* 0x000fe40000000f00 */
[----:B------:R-:W0:Y:S04]  /*3c1b0*/  LDSM.16.M88.4 R24, [R19+0x1b080] ;  /* 0x01b080001318783b */ /* 0x000e280000000200 */
[----:B0-----:R-:W-:Y:S01]  /*3c1c0*/  STL.64 [R1+0x1bf8], R26 ;  /* 0x001bf81a01007387 */ /* 0x001fe20000100a00 */
[----:B------:R0:W-:Y:S03]  /*3c1d0*/  STL.64 [R1+0x1bf0], R24 ;  /* 0x001bf01801007387 */ /* 0x0001e60000100a00 */
[----:B0-----:R-:W2:Y:S01]  /*3c1e0*/  LDL.LU R24, [R1+0x320] ;  /* 0x0003200001187983 */ /* 0x001ea20000300800 */
[----:B------:R-:W2:Y:S02]  /*3c1f0*/  LDL.LU R25, [R1+0x324] ;  /* 0x0003240001197983 */ /* 0x000ea40000300800 */
[----:B------:R-:W2:Y:S02]  /*3c200*/  LDL.LU R26, [R1+0x328] ;  /* 0x00032800011a7983 */ /* 0x000ea40000300800 */
[----:B------:R-:W2:Y:S01]  /*3c210*/  LDL.LU R27, [R1+0x32c] ;  /* 0x00032c00011b7983 */ /* 0x000ea20000300800 */
[C---:B----4-:R-:W-:Y:S11]  /*3c220*/  HMMA.16816.F32 R12, R8.reuse, R20, R12 ;  /* 0x00000014080c723c */ /* 0x050ff6000000180c */
[----:B------:R-:W-:Y:S11]  /*3c230*/  @!UPT UIADD3 URZ, URZ, URZ, URZ ;  /* 0x0000003f3f3ff290 */ /* 0x000ff6000fffe03f */
[----:B------:R-:W-:Y:S01]  /*3c240*/  @!UPT UIADD3 URZ, URZ, URZ, URZ ;  /* 0x0000003f3f3ff290 */ /* 0x000fe2000fffe03f */
[----:B------:R0:W-:Y:S02]  /*3c250*/  STL.64 [R1+0x110], R12 ;  /* 0x0001100c01007387 */ /* 0x0001e40000100a00 */
[----:B0-----:R-:W-:Y:S01]  /*3c260*/  IMAD.MOV.U32 R13, RZ, RZ, R20 ;  /* 0x000000ffff0d7224 */ /* 0x001fe200078e0014 */
[----:B------:R-:W-:Y:S02]  /*3c270*/  MOV R12, R21 ;  /* 0x00000015000c7202 */ /* 0x000fe40000000f00 */
[----:B---3--:R-:W0:Y:S04]  /*3c280*/  LDSM.16.M88.4 R20, [R0+0x18080] ;  /* 0x018080000014783b */ /* 0x008e280000000200 */
[----:B------:R1:W-:Y:S04]  /*3c290*/  STL.64 [R1+0x118], R14 ;  /* 0x0001180e01007387 */ /* 0x0003e80000100a00 */
[----:B-1----:R-:W3:Y:S04]  /*3c2a0*/  LDL.LU.64 R14, [R1+0x1c00] ;  /* 0x001c0000010e7983 */ /* 0x002ee80000300a00 */
[----:B0-----:R-:W-:Y:S01]  /*3c2b0*/  STL.64 [R1+0x1b38], R22 ;  /* 0x001b381601007387 */ /* 0x001fe20000100a00 */
[----:B------:R0:W-:Y:S03]  /*3c2c0*/  STL.64 [R1+0x1b30], R20 ;  /* 0x001b301401007387 */ /* 0x0001e60000100a00 */
[----:B0-----:R-:W4:Y:S01]  /*3c2d0*/  LDL.LU R20, [R1+0x2f0] ;  /* 0x0002f00001147983 */ /* 0x001f220000300800 */
[----:B------:R-:W4:Y:S02]  /*3c2e0*/  LDL.LU R21, [R1+0x2f4] ;  /* 0x0002f40001157983 */ /* 0x000f240000300800 */
[----:B------:R-:W4:Y:S02]  /*3c2f0*/  LDL.LU R22, [R1+0x2f8] ;  /* 0x0002f80001167983 */ /* 0x000f240000300800 */
[----:B------:R-:W4:Y:S01]  /*3c300*/  LDL.LU R23, [R1+0x2fc] ;  /* 0x0002fc0001177983 */ /* 0x000f220000300800 */
[C---:B--2---:R-:W-:Y:S08]  /*3c310*/  HMMA.16816.F32 R4, R8.reuse, R4, R24 ;  /* 0x000000040804723c */ /* 0x044ff00000001818 */
[----:B----4-:R-:W-:Y:S11]  /*3c320*/  HMMA.16816.F32 R20, R8, R16, R20 ;  /* 0x000000100814723c */ /* 0x010ff60000001814 */
[----:B------:R-:W-:Y:S11]  /*3c330*/  @!UPT UIADD3 URZ, URZ, URZ, URZ ;  /* 0x0000003f3f3ff290 */ /* 0x000ff6000fffe03f */
[----:B------:R-:W-:Y:S01]  /*3c340*/  @!UPT UIADD3 URZ, URZ, URZ, URZ ;  /* 0x0000003f3f3ff290 */ /* 0x000fe2000fffe03f */
[----:B------:R-:W-:Y:S01]  /*3c350*/  STL.64 [R1+0x100], R20 ;  /* 0x0001001401007387 */ /* 0x000fe20000100a00 */
[----:B------:R0:W-:Y:S02]  /*3c360*/  STL.64 [R1+0x108], R22 ;  /* 0x0001081601007387 */ /* 0x0001e40000100a00 */
[----:B0-----:R-:W-:Y:S01]  /*3c370*/  MOV R23, R16 ;  /* 0x0000001000177202 */ /* 0x001fe20000000f00 */
[----:B------:R-:W-:Y:S02]  /*3c380*/  IMAD.MOV.U32 R22, RZ, RZ, R17 ;  /* 0x000000ffff167224 */ /* 0x000fe400078e0011 */
[----:B------:R-:W0:Y:S04]  /*3c390*/  LDSM.16.M88.4 R16, [R0+0x19080] ;  /* 0x019080000010783b */ /* 0x000e280000000200 */
[----:B0-----:R-:W-:Y:S01]  /*3c3a0*/  STL.64 [R1+0x1aa0], R18 ;  /* 0x001aa01201007387 */ /* 0x001fe20000100a00 */
[----:B------:R0:W-:Y:S03]  /*3c3b0*/  STL.64 [R1+0x1a98], R16 ;  /* 0x001a981001007387 */ /* 0x0001e60000100a00 */
[----:B0-----:R-:W2:Y:S01]  /*3c3c0*/  LDL.LU R16, [R1+0x310] ;  /* 0x0003100001107983 */ /* 0x001ea20000300800 */
[----:B------:R-:W2:Y:S02]  /*3c3d0*/  LDL.LU R17, [R1+0x314] ;  /* 0x0003140001117983 */ /* 0x000ea40000300800 */
[----:B------:R-:W4:Y:S02]  /*3c3e0*/  LDL.LU.64 R26, [R1+0x1bf8] ;  /* 0x001bf800011a7983 */ /* 0x000f240000300a00 */
[----:B------:R-:W4:Y:S01]  /*3c3f0*/  LDL.LU.64 R24, [R1+0x1bf0] ;  /* 0x001bf00001187983 */ /* 0x000f220000300a00 */
[----:B------:R-:W-:Y:S01]  /*3c400*/  STL.64 [R1+0xf0], R4 ;  /* 0x0000f00401007387 */ /* 0x000fe20000100a00 */
[----:B------:R0:W-:Y:S03]  /*3c410*/  STL.64 [R1+0xf8], R6 ;  /* 0x0000f80601007387 */ /* 0x0001e60000100a00 */
[----:B0-----:R-:W2:Y:S01]  /*3c420*/  LDL.LU.64 R6, [R1+0x1be8] ;  /* 0x001be80001067983 */ /* 0x001ea20000300a00 */
[----:B------:R-:W2:Y:S01]  /*3c430*/  LDL.LU.64 R4, [R1+0x1be0] ;  /* 0x001be00001047983 */ /* 0x000ea20000300a00 */
[----:B---3--:R-:W-:-:S02]  /*3c440*/  MOV R18, R15 ;  /* 0x0000000f00127202 */ /* 0x008fc40000000f00 */
[----:B------:R-:W-:Y:S01]  /*3c450*/  MOV R19, R14 ;  /* 0x0000000e00137202 */ /* 0x000fe20000000f00 */
[----:B------:R-:W-:Y:S01]  /*3c460*/  IMAD.MOV.U32 R20, RZ, RZ, R13 ;  /* 0x000000ffff147224 */ /* 0x000fe200078e000d */
[----:B------:R-:W-:Y:S02]  /*3c470*/  MOV R21, R12 ;  /* 0x0000000c00157202 */ /* 0x000fe40000000f00 */
[----:B------:R-:W0:Y:S04]  /*3c480*/  LDSM.16.M88.4 R12, [R0+0x1a080] ;  /* 0x01a08000000c783b */ /* 0x000e280000000200 */
[----:B------:R1:W-:Y:S02]  /*3c490*/  STL.64 [R1+0x1b58], R20 ;  /* 0x001b581401007387 */ /* 0x0003e40000100a00 */
[----:B-1----:R-:W-:Y:S01]  /*3c4a0*/  MOV R20, R2 ;  /* 0x0000000200147202 */ /* 0x002fe20000000f00 */
[----:B------:R-:W-:Y:S01]  /*3c4b0*/  IMAD.MOV.U32 R21, RZ, RZ, R3 ;  /* 0x000000ffff157224 */ /* 0x000fe200078e0003 */
[----:B0-----:R-:W-:Y:S01]  /*3c4c0*/  STL.64 [R1+0x1a20], R14 ;  /* 0x001a200e01007387 */ /* 0x001fe20000100a00 */
[----:B------:R-:W-:Y:S01]  /*3c4d0*/  STL.64 [R1+0x1a18], R12 ;  /* 0x001a180c01007387 */ /* 0x000fe20000100a00 */
[----:B--2---:R-:W-:Y:S02]  /*3c4e0*/  HMMA.16816.F32 R8, R8, R4, R16 ;  /* 0x000000040808723c */ /* 0x004fe40000001810 */
[----:B------:R-:W-:Y:S01]  /*3c4f0*/  STL.64 [R1+0x1b68], R6 ;  /* 0x001b680601007387 */ /* 0x000fe20000100a00 */
[----:B------:R-:W-:Y:S11]  /*3c500*/  STL.64 [R1+0x1b60], R4 ;  /* 0x001b600401007387 */ /* 0x000ff60000100a00 */
[----:B------:R-:W-:Y:S09]  /*3c510*/  @!UPT UIADD3 URZ, URZ, URZ, URZ ;  /* 0x0000003f3f3ff290 */ /* 0x000ff2000fffe03f */
[----:B------:R-:W-:Y:S01]  /*3c520*/  STL.64 [R1+0xe0], R8 ;  /* 0x0000e00801007387 */ /* 0x000fe20000100a00 */
[----:B------:R-:W-:Y:S02]  /*3c530*/  STL.64 [R1+0xe8], R10 ;  /* 0x0000e80a01007387 */ /* 0x000fe40000100a00 */
[----:B------:R0:W1:Y:S02]  /*3c540*/  LDSM.16.M88.4 R8, [R0+0x1b080] ;  /* 0x01b080000008783b */ /* 0x0000640000000200 */
[----:B0-----:R-:W2:Y:S02]  /*3c550*/  LDL.LU R0, [R1+0x1bd8] ;  /* 0x001bd80001007983 */ /* 0x001ea40000300800 */
[----:B------:R-:W3:Y:S02]  /*3c560*/  LDL.LU R2, [R1+0x1bd4] ;  /* 0x001bd40001027983 */ /* 0x000ee40000300800 */
[----:B------:R-:W4:Y:S02]  /*3c570*/  LDL.LU R3, [R1+0x1bd0] ;  /* 0x001bd00001037983 */ /* 0x000f240000300800 */
[----:B------:R0:W-:Y:S02]  /*3c580*/  STL.64 [R1+0x1b70], R20 ;  /* 0x001b701401007387 */ /* 0x0001e40000100a00 */
[----:B0-----:R-:W-:-:S02]  /*3c590*/  MOV R20, R29 ;  /* 0x0000001d00147202 */ /* 0x001fc40000000f00 */
[----:B------:R-:W4:Y:S01]  /*3c5a0*/  LDL.LU R29, [R1+0x1bcc] ;  /* 0x001bcc00011d7983 */ /* 0x000f220000300800 */
[----:B------:R-:W-:Y:S02]  /*3c5b0*/  MOV R21, R28 ;  /* 0x0000001c00157202 */ /* 0x000fe40000000f00 */
[----:B------:R-:W4:Y:S03]  /*3c5c0*/  LDL.LU R28, [R1+0x1bc8] ;  /* 0x001bc800011c7983 */ /* 0x000f260000300800 */
[----:B------:R2:W-:Y:S02]  /*3c5d0*/  STL.64 [R1+0x1b88], R20 ;  /* 0x001b881401007387 */ /* 0x0005e40000100a00 */
[----:B--2---:R-:W-:Y:S01]  /*3c5e0*/  IMAD.MOV.U32 R20, RZ, RZ, R0 ;  /* 0x000000ffff147224 */ /* 0x004fe200078e0000 */
[----:B---3--:R-:W-:Y:S01]  /*3c5f0*/  MOV R21, R2 ;  /* 0x0000000200157202 */ /* 0x008fe20000000f00 */
[----:B------:R-:W2:Y:S01]  /*3c600*/  LDL.LU R0, [R1+0x1bc4] ;  /* 0x001bc40001007983 */ /* 0x000ea20000300800 */
[----:B------:R-:W3:Y:S03]  /*3c610*/  LDL.LU R2, [R1+0x1bc0] ;  /* 0x001bc00001027983 */ /* 0x000ee60000300800 */
[----:B------:R4:W-:Y:S02]  /*3c620*/  STL.64 [R1+0x1ba0], R20 ;  /* 0x001ba01401007387 */ /* 0x0009e40000100a00 */
[----:B----4-:R-:W-:Y:S01]  /*3c630*/  MOV R20, R3 ;  /* 0x0000000300147202 */ /* 0x010fe20000000f00 */
[----:B------:R-:W-:Y:S01]  /*3c640*/  IMAD.MOV.U32 R21, RZ, RZ, R29 ;  /* 0x000000ffff157224 */ /* 0x000fe200078e001d */
[----:B------:R-:W4:Y:S01]  /*3c650*/  LDL.LU R3, [R1+0x1bbc] ;  /* 0x001bbc0001037983 */ /* 0x000f220000300800 */
[----:B------:R-:W2:Y:S02]  /*3c660*/  LDL.LU R29, [R1+0x1bb8] ;  /* 0x001bb800011d7983 */ /* 0x000ea40000300800 */
[----:B------:R-:W2:Y:S02]  /*3c670*/  LDL.LU R4, [R1+0x2c0] ;  /* 0x0002c00001047983 */ /* 0x000ea40000300800 */
[----:B------:R-:W2:Y:S01]  /*3c680*/  LDL.LU R5, [R1+0x2c4] ;  /* 0x0002c40001057983 */ /* 0x000ea20000300800 */
[----:B------:R-:W2:Y:S01]  /*3c690*/  LDL.LU R6, [R1+0x2c8] ;  /* 0x0002c80001067983 */ /* 0x000ea20000300800 */
[----:B------:R-:W2:Y:S03]  /*3c6a0*/  LDL.LU R7, [R1+0x2cc] ;  /* 0x0002cc0001077983 */ /* 0x000ea60000300800 */
[----:B--2---:R-:W-:Y:S01]  /*3c6b0*/  STL.64 [R1+0x1b80], R6 ;  /* 0x001b800601007387 */ /* 0x004fe20000100a00 */
[----:B------:R0:W-:Y:S03]  /*3c6c0*/  STL.64 [R1+0x1b78], R4 ;  /* 0x001b780401007387 */ /* 0x0001e60000100a00 */
[----:B0-----:R-:W2:Y:S01]  /*3c6d0*/  LDL.LU R4, [R1+0x2d0] ;  /* 0x0002d00001047983 */ /* 0x001ea20000300800 */
[----:B------:R-:W2:Y:S02]  /*3c6e0*/  LDL.LU R5, [R1+0x2d4] ;  /* 0x0002d40001057983 */ /* 0x000ea40000300800 */
[----:B------:R-:W2:Y:S02]  /*3c6f0*/  LDL.LU R6, [R1+0x2d8] ;  /* 0x0002d80001067983 */ /* 0x000ea40000300800 */
[----:B------:R-:W2:Y:S02]  /*3c700*/  LDL.LU R7, [R1+0x2dc] ;  /* 0x0002dc0001077983 */ /* 0x000ea40000300800 */
        /* <DEDUP_REMOVED lines=11> */
[----:B------:R-:W2:Y:S01]  /*3c7c0*/  LDL.LU R7, [R1+0x30c] ;  /* 0x00030c0001077983 */ /* 0x000ea20000300800 */
[----:B------:R-:W-:-:S02]  /*3c7d0*/  MOV R16, R23 ;  /* 0x0000001700107202 */ /* 0x000fc40000000f00 */
[----:B------:R-:W-:Y:S01]  /*3c7e0*/  MOV R17, R22 ;  /* 0x0000001600117202 */ /* 0x000fe20000000f00 */
[----:B------:R-:W4:Y:S01]  /*3c7f0*/  LDL.LU R12, [R1+0x2a0] ;  /* 0x0002a000010c7983 */ /* 0x000f220000300800 */
[----:B------:R-:W4:Y:S02]  /*3c800*/  LDL.LU R13, [R1+0x2a4] ;  /* 0x0002a400010d7983 */ /* 0x000f240000300800 */
[----:B------:R-:W4:Y:S02]  /*3c810*/  LDL.LU R14, [R1+0x2a8] ;  /* 0x0002a800010e7983 */ /* 0x000f240000300800 */
[----:B------:R-:W4:Y:S01]  /*3c820*/  LDL.LU R15, [R1+0x2ac] ;  /* 0x0002ac00010f7983 */ /* 0x000f220000300800 */
[----:B-1----:R3:W-:Y:S01]  /*3c830*/  STL.64 [R1+0x1990], R10 ;  /* 0x0019900a01007387 */ /* 0x0027e20000100a00 */
[----:B------:R0:W-:Y:S01]  /*3c840*/  STL.64 [R1+0x1988], R8 ;  /* 0x0019880801007387 */ /* 0x0001e20000100a00 */
[----:B---3--:R-:W-:Y:S01]  /*3c850*/  MOV R10, R2 ;  /* 0x00000002000a7202 */ /* 0x008fe20000000f00 */
[----:B0-----:R-:W-:Y:S01]  /*3c860*/  IMAD.MOV.U32 R8, RZ, RZ, R29 ;  /* 0x000000ffff087224 */ /* 0x001fe200078e001d */
[----:B--2---:R-:W-:Y:S01]  /*3c870*/  HMMA.16816.F32 R20, R24, R20, R4 ;  /* 0x000000141814723c */ /* 0x004fe20000001804 */
[----:B------:R-:W2:Y:S01]  /*3c880*/  LDL.LU.64 R6, [R1+0x1bb0] ;  /* 0x001bb00001067983 */ /* 0x000ea20000300a00 */
[----:B------:R-:W2:Y:S11]  /*3c890*/  LDL.LU.64 R4, [R1+0x1ba8] ;  /* 0x001ba80001047983 */ /* 0x000eb60000300a00 */
[----:B------:R-:W-:Y:S11]  /*3c8a0*/  @!UPT UIADD3 URZ, URZ, URZ, URZ ;  /* 0x0000003f3f3ff290 */ /* 0x000ff6000fffe03f */
[----:B------:R-:W-:Y:S02]  /*3c8b0*/  MOV R29, R20 ;  /* 0x00000014001d7202 */ /* 0x000fe40000000f00 */
[----:B------:R-:W-:Y:S02]  /*3c8c0*/  MOV R2, R21 ;  /* 0x0000001500027202 */ /* 0x000fe40000000f00 */
[----:B------:R-:W2:Y:S01]  /*3c8d0*/  LDL.LU.64 R20, [R1+0x1ba0] ;  /* 0x001ba00001147983 */ /* 0x000ea20000300a00 */
[----:B----4-:R-:W-:Y:S01]  /*3c8e0*/  MOV R9, R3 ;  /* 0x0000000300097202 */ /* 0x010fe20000000f00 */
[----:B------:R-:W-:Y:S02]  /*3c8f0*/  IMAD.MOV.U32 R11, RZ, RZ, R0 ;  /* 0x000000ffff0b7224 */ /* 0x000fe400078e0000 */
[----:B------:R-:W-:Y:S01]  /*3c900*/  IMAD.MOV.U32 R0, RZ, RZ, R22 ;  /* 0x000000ffff007224 */ /* 0x000fe200078e0016 */
[----:B------:R-:W-:-:S05]  /*3c910*/  MOV R3, R23 ;  /* 0x0000001700037202 */ /* 0x000fca0000000f00 */
[----:B------:R-:W-:Y:S01]  /*3c920*/  STL [R1+0x19b8], R3 ;  /* 0x0019b80301007387 */ /* 0x000fe20000100800 */
[----:B------:R-:W-:Y:S02]  /*3c930*/  STL [R1+0x19b4], R0 ;  /* 0x0019b40001007387 */ /* 0x000fe40000100800 */
[----:B------:R-:W-:Y:S02]  /*3c940*/  STL [R1+0x19b0], R2 ;  /* 0x0019b00201007387 */ /* 0x000fe40000100800 */
[----:B------:R-:W-:Y:S01]  /*3c950*/  STL [R1+0x19ac], R29 ;  /* 0x0019ac1d01007387 */ /* 0x000fe20000100800 */
[C---:B--2---:R-:W-:Y:S01]  /*3c960*/  HMMA.16816.F32 R20, R24.reuse, R20, R4 ;  /* 0x000000141814723c */ /* 0x044fe20000001804 */
[----:B------:R-:W2:Y:S01]  /*3c970*/  LDL.LU.64 R6, [R1+0x1b98] ;  /* 0x001b980001067983 */ /* 0x000ea20000300a00 */
[----:B------:R-:W2:Y:S11]  /*3c980*/  LDL.LU.64 R4, [R1+0x1b90] ;  /* 0x001b900001047983 */ /* 0x000eb60000300a00 */
[----:B------:R-:W-:Y:S10]  /*3c990*/  @!UPT UIADD3 URZ, URZ, URZ, URZ ;  /* 0x0000003f3f3ff290 */ /* 0x000ff4000fffe03f */
[----:B------:R0:W-:Y:S01]  /*3c9a0*/  STL.64 [R1+0xc0], R20 ;  /* 0x0000c01401007387 */ /* 0x0001e20000100a00 */
[----:B------:R2:W-:Y:S03]  /*3c9b0*/  STL.64 [R1+0xc8], R22 ;  /* 0x0000c81601007387 */ /* 0x0005e60000100a00 */
[----:B0-----:R-:W2:Y:S02]  /*3c9c0*/  LDL.LU.64 R20, [R1+0x1b88] ;  /* 0x001b880001147983 */ /* 0x001ea40000300a00 */
[----:B--2---:R-:W-:Y:S02]  /*3c9d0*/  HMMA.16816.F32 R20, R24, R20, R4 ;  /* 0x000000141814723c */ /* 0x004fe40000001804 */
[----:B------:R-:W2:Y:S01]  /*3c9e0*/  LDL.LU.64 R6, [R1+0x1b80] ;  /* 0x001b800001067983 */ /* 0x000ea20000300a00 */
[----:B------:R-:W2:Y:S11]  /*3c9f0*/  LDL.LU.64 R4, [R1+0x1b78] ;  /* 0x001b780001047983 */ /* 0x000eb60000300a00 */
[----:B------:R-:W-:Y:S10]  /*3ca00*/  @!UPT UIADD3 URZ, URZ, URZ, URZ ;  /* 0x0000003f3f3ff290 */ /* 0x000ff4000fffe03f */
[----:B------:R-:W-:Y:S01]  /*3ca10*/  MOV R3, R20 ;  /* 0x0000001400037202 */ /* 0x000fe20000000f00 */
[----:B------:R-:W-:Y:S02]  /*3ca20*/  IMAD.MOV.U32 R0, RZ, RZ, R21 ;  /* 0x000000ffff007224 */ /* 0x000fe400078e0015 */
[----:B------:R-:W2:Y:S01]  /*3ca30*/  LDL.LU.64 R20, [R1+0x1b70] ;  /* 0x001b700001147983 */ /* 0x000ea20000300a00 */
[----:B------:R-:W-:Y:S02]  /*3ca40*/  MOV R2, R22 ;  /* 0x0000001600027202 */ /* 0x000fe40000000f00 */
[----:B------:R-:W-:-:S05]  /*3ca50*/  MOV R29, R23 ;  /* 0x00000017001d7202 */ /* 0x000fca0000000f00 */
[----:B------:R-:W-:Y:S01]  /*3ca60*/  STL [R1+0x1a6c], R29 ;  /* 0x001a6c1d01007387 */ /* 0x000fe20000100800 */
[----:B------:R-:W-:Y:S02]  /*3ca70*/  STL [R1+0x1a68], R2 ;  /* 0x001a680201007387 */ /* 0x000fe40000100800 */
[----:B------:R-:W-:Y:S02]  /*3ca80*/  STL [R1+0x1a64], R0 ;  /* 0x001a640001007387 */ /* 0x000fe40000100800 */
[----:B------:R-:W-:Y:S01]  /*3ca90*/  STL [R1+0x1a60], R3 ;  /* 0x001a600301007387 */ /* 0x000fe20000100800 */
[C---:B--2---:R-:W-:Y:S01]  /*3caa0*/  HMMA.16816.F32 R20, R24.reuse, R20, R4 ;  /* 0x000000141814723c */ /* 0x044fe20000001804 */
[----:B------:R-:W2:Y:S01]  /*3cab0*/  LDL.LU.64 R6, [R1+0x1b68] ;  /* 0x001b680001067983 */ /* 0x000ea20000300a00 */
[----:B------:R-:W3:Y:S11]  /*3cac0*/  LDL.LU.64 R4, [R1+0x1b60] ;  /* 0x001b600001047983 */ /* 0x000ef60000300a00 */
[----:B------:R-:W-:Y:S10]  /*3cad0*/  @!UPT UIADD3 URZ, URZ, URZ, URZ ;  /* 0x0000003f3f3ff290 */ /* 0x000ff4000fffe03f */
[----:B------:R0:W-:Y:S01]  /*3cae0*/  STL.64 [R1+0xa0], R20 ;  /* 0x0000a01401007387 */ /* 0x0001e20000100a00 */
[----:B------:R1:W-:Y:S03]  /*3caf0*/  STL.64 [R1+0xa8], R22 ;  /* 0x0000a81601007387 */ /* 0x0003e60000100a00 */
[----:B0-----:R-:W1:Y:S02]  /*3cb00*/  LDL.LU.64 R20, [R1+0x1b58] ;  /* 0x001b580001147983 */ /* 0x001e640000300a00 */
[C---:B-1----:R-:W-:Y:S11]  /*3cb10*/  HMMA.16816.F32 R20, R24.reuse, R20, R8 ;  /* 0x000000141814723c */ /* 0x042ff60000001808 */
[----:B------:R-:W-:Y:S11]  /*3cb20*/  @!UPT UIADD3 URZ, URZ, URZ, URZ ;  /* 0x0000003f3f3ff290 */ /* 0x000ff6000fffe03f */
[----:B------:R-:W-:Y:S02]  /*3cb30*/  @!UPT UIADD3 URZ, URZ, URZ, URZ ;  /* 0x0000003f3f3ff290 */ /* 0x000fe4000fffe03f */
[----:B------:R-:W-:Y:S01]  /*3cb40*/  IMAD.MOV.U32 R11, RZ, RZ, R20 ;  /* 0x000000ffff0b7224 */ /* 0x000fe200078e0014 */
[----:B------:R-:W-:Y:S02]  /*3cb50*/  MOV R10, R21 ;  /* 0x00000015000a7202 */ /* 0x000fe40000000f00 */
[----:B------:R-:W-:Y:S01]  /*3cb60*/  MOV R9, R22 ;  /* 0x0000001600097202 */ /* 0x000fe20000000f00 */
[----:B------:R-:W-:Y:S01]  /*3cb70*/  IMAD.MOV.U32 R8, RZ, RZ, R23 ;  /* 0x000000ffff087224 */ /* 0x000fe200078e0017 */
[----:B------:R-:W4:Y:S01]  /*3cb80*/  LDL.LU R20, [R1+0x280] ;  /* 0x0002800001147983 */ /* 0x000f220000300800 */
[----:B------:R-:W4:Y:S02]  /*3cb90*/  LDL.LU R21, [R1+0x284] ;  /* 0x0002840001157983 */ /* 0x000f240000300800 */
[----:B------:R-:W4:Y:S02]  /*3cba0*/  LDL.LU R22, [R1+0x288] ;  /* 0x0002880001167983 */ /* 0x000f240000300800 */
[----:B------:R-:W4:Y:S01]  /*3cbb0*/  LDL.LU R23, [R1+0x28c] ;  /* 0x00028c0001177983 */ /* 0x000f220000300800 */
[----:B------:R0:W-:Y:S01]  /*3cbc0*/  STL.64 [R1+0x19c8], R10 ;  /* 0x0019c80a01007387 */ /* 0x0001e20000100a00 */
[----:B------:R1:W-:Y:S03]  /*3cbd0*/  STL.64 [R1+0x19c0], R8 ;  /* 0x0019c00801007387 */ /* 0x0003e60000100a00 */
[----:B0-----:R-:W2:Y:S04]  /*3cbe0*/  LDL R10, [R1+0x48] ;  /* 0x00004800010a7983 */ /* 0x001ea80000100800 */
[----:B------:R-:W2:Y:S01]  /*3cbf0*/  LDL R11, [R1+0x4c] ;  /* 0x00004c00010b7983 */ /* 0x000ea20000100800 */
[----:B------:R-:W-:Y:S11]  /*3cc00*/  HMMA.16816.F32 R16, R24, R16, R12 ;  /* 0x000000101810723c */ /* 0x000ff6000000180c */
[----:B------:R-:W-:Y:S11]  /*3cc10*/  @!UPT UIADD3 URZ, URZ, URZ, URZ ;  /* 0x0000003f3f3ff290 */ /* 0x000ff6000fffe03f */
[----:B------:R-:W-:Y:S02]  /*3cc20*/  @!UPT UIADD3 URZ, URZ, URZ, URZ ;  /* 0x0000003f3f3ff290 */ /* 0x000fe4000fffe03f */
[----:B------:R-:W-:Y:S02]  /*3cc30*/  MOV R15, R16 ;  /* 0x00000010000f7202 */ /* 0x000fe40000000f00 */
[----:B------:R-:W-:Y:S01]  /*3cc40*/  MOV R14, R17 ;  /* 0x00000011000e7202 */ /* 0x000fe20000000f00 */
[----:B------:R-:W-:Y:S01]  /*3cc50*/  IMAD.MOV.U32 R13, RZ, RZ, R18 ;  /* 0x000000ffff0d7224 */ /* 0x000fe200078e0012 */
[----:B------:R-:W-:Y:S01]  /*3cc60*/  MOV R12, R19 ;  /* 0x00000013000c7202 */ /* 0x000fe20000000f00 */
[----:B--2---:R0:W-:Y:S01]  /*3cc70*/  STL.64 [R1+0x1b10], R10 ;  /* 0x001b100a01007387 */ /* 0x0041e20000100a00 */
[----:B-1----:R-:W3:Y:S02]  /*3cc80*/  LDL.LU R8, [R1+0x270] ;  /* 0x0002700001087983 */ /* 0x002ee40000300800 */
[----:B------:R-:W3:Y:S01]  /*3cc90*/  LDL.LU R9, [R1+0x274] ;  /* 0x0002740001097983 */ /* 0x000ee20000300800 */
[----:B0-----:R-:W3:Y:S01]  /*3cca0*/  LDL.LU R10, [R1+0x278] ;  /* 0x00027800010a7983 */ /* 0x001ee20000300800 */
[----:B------:R-:W3:Y:S02]  /*3ccb0*/  LDL.LU R11, [R1+0x27c] ;  /* 0x00027c00010b7983 */ /* 0x000ee40000300800 */
[----:B------:R-:W-:Y:S02]  /*3ccc0*/  STL.64 [R1+0x1a78], R14 ;  /* 0x001a780e01007387 */ /* 0x000fe40000100a00 */
[----:B------:R0:W-:Y:S02]  /*3ccd0*/  STL.64 [R1+0x1a70], R12 ;  /* 0x001a700c01007387 */ /* 0x0001e40000100a00 */
[----:B0-----:R-:W-:Y:S01]  /*3cce0*/  MOV R12, R28 ;  /* 0x0000001c000c7202 */ /* 0x001fe20000000f00 */
[----:B------:R-:W-:Y:S01]  /*3ccf0*/  IMAD.MOV.U32 R13, RZ, RZ, R6 ;  /* 0x000000ffff0d7224 */ /* 0x000fe200078e0006 */
[----:B------:R-:W2:Y:S01]  /*3cd00*/  LDL.LU R28, [R1+0x1b50] ;  /* 0x001b5000011c7983 */ /* 0x000ea20000300800 */
[----:B------:R-:W3:Y:S02]  /*3cd10*/  LDL.LU R6, [R1+0x1b4c] ;  /* 0x001b4c0001067983 */ /* 0x000ee40000300800 */
[----:B------:R-:W4:Y:S02]  /*3cd20*/  LDL.LU R14, [R1+0x1d8] ;  /* 0x0001d800010e7983 */ /* 0x000f240000300800 */
[----:B------:R-:W4:Y:S01]  /*3cd30*/  LDL.LU R15, [R1+0x1dc] ;  /* 0x0001dc00010f7983 */ /* 0x000f220000300800 */
[----:B------:R-:W4:Y:S01]  /*3cd40*/  LDL.LU R16, [R1+0x1f0] ;  /* 0x0001f00001107983 */ /* 0x000f220000300800 */
[----:B------:R-:W-:-:S02]  /*3cd50*/  MOV R17, R7 ;  /* 0x0000000700117202 */ /* 0x000fc40000000f00 */
[----:B------:R-:W4:Y:S01]  /*3cd60*/  LDL.LU R7, [R1+0x1b48] ;  /* 0x001b480001077983 */ /* 0x000f220000300800 */
[----:B--2---:R-:W-:Y:S01]  /*3cd70*/  MOV R18, R28 ;  /* 0x0000001c00127202 */ /* 0x004fe20000000f00 */
[----:B---3--:R-:W-:Y:S01]  /*3cd80*/  IMAD.MOV.U32 R19, RZ, RZ, R6 ;  /* 0x000000ffff137224 */ /* 0x008fe200078e0006 */
[----:B------:R-:W2:Y:S01]  /*3cd90*/  LDL.LU R28, [R1+0x1b44] ;  /* 0x001b4400011c7983 */ /* 0x000ea20000300800 */
[----:B------:R-:W3:Y:S03]  /*3cda0*/  LDL.LU R6, [R1+0x1b40] ;  /* 0x001b400001067983 */ /* 0x000ee60000300800 */
[----:B------:R-:W-:Y:S01]  /*3cdb0*/  STL.64 [R1+0x1ab0], R18 ;  /* 0x001ab01201007387 */ /* 0x000fe20000100a00 */
[----:B----4-:R0:W-:Y:S03]  /*3cdc0*/  STL.64 [R1+0x1aa8], R16 ;  /* 0x001aa81001007387 */ /* 0x0101e60000100a00 */
[----:B0-----:R-:W4:Y:S01]  /*3cdd0*/  LDL.LU.64 R16, [R1] ;  /* 0x0000000001107983 */ /* 0x001f220000300a00 */
[----:B------:R-:W2:Y:S02]  /*3cde0*/  LDL.64 R18, [R1+0x8] ;  /* 0x0000080001127983 */ /* 0x000ea40000100a00 */
[----:B------:R0:W-:Y:S02]  /*3cdf0*/  STL.64 [R1+0x1a88], R14 ;  /* 0x001a880e01007387 */ /* 0x0001e40000100a00 */
[----:B------:R-:W-:Y:S01]  /*3ce00*/  STL.64 [R1+0x1a80], R12 ;  /* 0x001a800c01007387 */ /* 0x000fe20000100a00 */
[----:B0-----:R-:W3:Y:S01]  /*3ce10*/  LDL R14, [R1+0x68] ;  /* 0x00006800010e7983 */ /* 0x001ee20000100800 */
[C---:B----4-:R-:W-:Y:S01]  /*3ce20*/  HMMA.16816.F32 R20, R24.reuse, R16, R20 ;  /* 0x000000101814723c */ /* 0x050fe20000001814 */
[----:B--2---:R-:W-:Y:S11]  /*3ce30*/  MOV R15, R28 ;  /* 0x0000001c000f7202 */ /* 0x004ff60000000f00 */
[----:B------:R-:W-:Y:S11]  /*3ce40*/  @!UPT UIADD3 URZ, URZ, URZ, URZ ;  /* 0x0000003f3f3ff290 */ /* 0x000ff6000fffe03f */
[----:B------:R0:W-:Y:S01]  /*3ce50*/  STL [R1+0x70], R20 ;  /* 0x0000701401007387 */ /* 0x0001e20000100800 */
[----:B------:R-:W-:Y:S01]  /*3ce60*/  IMAD.MOV.U32 R2, RZ, RZ, R22 ;  /* 0x000000ffff027224 */ /* 0x000fe200078e0016 */
[----:B------:R-:W-:Y:S02]  /*3ce70*/  MOV R28, R23 ;  /* 0x00000017001c7202 */ /* 0x000fe40000000f00 */
[----:B------:R-:W-:Y:S01]  /*3ce80*/  MOV R29, R21 ;  /* 0x00000015001d7202 */ /* 0x000fe20000000f00 */
[----:B------:R-:W2:Y:S04]  /*3ce90*/  LDL.LU.64 R22, [R1+0x1b38] ;  /* 0x001b380001167983 */ /* 0x000ea80000300a00 */
[----:B0-----:R-:W2:Y:S01]  /*3cea0*/  LDL.LU.64 R20, [R1+0x1b30] ;  /* 0x001b300001147983 */ /* 0x001ea20000300a00 */
[----:B------:R0:W-:Y:S03]  /*3ceb0*/  STL.64 [R1+0x1ac0], R18 ;  /* 0x001ac01201007387 */ /* 0x0001e60000100a00 */
[----:B0-----:R-:W4:Y:S04]  /*3cec0*/  LDL.LU.64 R18, [R1+0x18] ;  /* 0x0000180001127983 */ /* 0x001f280000300a00 */
[----:B----4-:R0:W-:Y:S04]  /*3ced0*/  STL.64 [R1+0x1ad8], R18 ;  /* 0x001ad81201007387 */ /* 0x0101e80000100a00 */
[----:B0-----:R-:W4:Y:S04]  /*3cee0*/  LDL.LU.64 R18, [R1+0x28] ;  /* 0x0000280001127983 */ /* 0x001f280000300a00 */
[----:B----4-:R0:W-:Y:S04]  /*3cef0*/  STL.64 [R1+0x1af0], R18 ;  /* 0x001af01201007387 */ /* 0x0101e80000100a00 */
[----:B0-----:R-:W4:Y:S04]  /*3cf00*/  LDL R18, [R1+0x38] ;  /* 0x0000380001127983 */ /* 0x001f280000100800 */
[----:B------:R-:W4:Y:S01]  /*3cf10*/  LDL R19, [R1+0x3c] ;  /* 0x00003c0001137983 */ /* 0x000f220000100800 */
[----:B------:R-:W-:Y:S03]  /*3cf20*/  HMMA.16816.F32 R24, R24, R4, R8 ;  /* 0x000000041818723c */ /* 0x000fe60000001808 */
[----:B----4-:R-:W-:Y:S01]  /*3cf30*/  STL.64 [R1+0x1b08], R18 ;  /* 0x001b081201007387 */ /* 0x010fe20000100a00 */
[----:B------:R-:W4:Y:S02]  /*3cf40*/  LDL.LU R8, [R1+0x250] ;  /* 0x0002500001087983 */ /* 0x000f240000300800 */
[----:B------:R-:W4:Y:S02]  /*3cf50*/  LDL.LU R9, [R1+0x254] ;  /* 0x0002540001097983 */ /* 0x000f240000300800 */
[----:B------:R-:W2:Y:S01]  /*3cf60*/  LDL.LU R10, [R1+0x258] ;  /* 0x00025800010a7983 */ /* 0x000ea20000300800 */
[----:B------:R-:W2:Y:S04]  /*3cf70*/  LDL.LU R11, [R1+0x25c] ;  /* 0x00025c00010b7983 */ /* 0x000ea80000300800 */
[----:B--2---:R0:W-:Y:S01]  /*3cf80*/  STL.64 [R1+0x1b20], R10 ;  /* 0x001b200a01007387 */ /* 0x0041e20000100a00 */
[----:B----4-:R1:W-:Y:S02]  /*3cf90*/  STL.64 [R1+0x1b18], R8 ;  /* 0x001b180801007387 */ /* 0x0103e40000100a00 */
[----:B0-----:R-:W-:Y:S01]  /*3cfa0*/  IMAD.MOV.U32 R10, RZ, RZ, R7 ;  /* 0x000000ffff0a7224 */ /* 0x001fe200078e0007 */
[----:B-1----:R-:W2:Y:S01]  /*3cfb0*/  LDL.LU R8, [R1+0x260] ;  /* 0x0002600001087983 */ /* 0x002ea20000300800 */
[----:B---3--:R-:W-:-:S02]  /*3cfc0*/  MOV R9, R6 ;  /* 0x0000000600097202 */ /* 0x008fc40000000f00 */
[----:B------:R-:W3:Y:S02]  /*3cfd0*/  LDL.LU R6, [R1+0x1b2c] ;  /* 0x001b2c0001067983 */ /* 0x000ee40000300800 */
[----:B------:R-:W3:Y:S01]  /*3cfe0*/  LDL.LU R7, [R1+0x1b28] ;  /* 0x001b280001077983 */ /* 0x000ee20000300800 */
[----:B------:R-:W2:Y:S01]  /*3cff0*/  LDL.LU R11, [R1+0x26c] ;  /* 0x00026c00010b7983 */ /* 0x000ea20000300800 */
[----:B------:R-:W4:Y:S02]  /*3d000*/  LDL.LU R16, [R1+0x240] ;  /* 0x0002400001107983 */ /* 0x000f240000300800 */
[----:B------:R-:W4:Y:S02]  /*3d010*/  LDL.LU R17, [R1+0x244] ;  /* 0x0002440001117983 */ /* 0x000f240000300800 */
[----:B------:R-:W4:Y:S01]  /*3d020*/  LDL.LU R18, [R1+0x248] ;  /* 0x0002480001127983 */ /* 0x000f220000300800 */
[----:B------:R-:W4:Y:S04]  /*3d030*/  LDL.LU R19, [R1+0x24c] ;  /* 0x00024c0001137983 */ /* 0x000f280000300800 */
[----:B---3--:R0:W-:Y:S01]  /*3d040*/  STL.64 [R1+0x1ab8], R6 ;  /* 0x001ab80601007387 */ /* 0x0081e20000100a00 */
[----:B------:R-:W3:Y:S02]  /*3d050*/  LDL.LU R4, [R1+0x200] ;  /* 0x0002000001047983 */ /* 0x000ee40000300800 */
[----:B------:R-:W3:Y:S01]  /*3d060*/  LDL.LU R5, [R1+0x204] ;  /* 0x0002040001057983 */ /* 0x000ee20000300800 */
[----:B0-----:R-:W2:Y:S01]  /*3d070*/  LDL.LU R6, [R1+0x208] ;  /* 0x0002080001067983 */ /* 0x001ea20000300800 */
[----:B------:R-:W2:Y:S03]  /*3d080*/  LDL.LU R7, [R1+0x20c] ;  /* 0x00020c0001077983 */ /* 0x000ea60000300800 */
[----:B--2---:R-:W-:Y:S01]  /*3d090*/  STL.64 [R1+0x1ad0], R6 ;  /* 0x001ad00601007387 */ /* 0x004fe20000100a00 */
[----:B---3--:R0:W-:Y:S03]  /*3d0a0*/  STL.64 [R1+0x1ac8], R4 ;  /* 0x001ac80401007387 */ /* 0x0081e60000100a00 */
[----:B0-----:R-:W2:Y:S01]  /*3d0b0*/  LDL.LU R4, [R1+0x210] ;  /* 0x0002100001047983 */ /* 0x001ea20000300800 */
[----:B------:R-:W2:Y:S02]  /*3d0c0*/  LDL.LU R5, [R1+0x214] ;  /* 0x0002140001057983 */ /* 0x000ea40000300800 */
[----:B------:R-:W3:Y:S02]  /*3d0d0*/  LDL.LU R6, [R1+0x218] ;  /* 0x0002180001067983 */ /* 0x000ee40000300800 */
[----:B------:R-:W3:Y:S01]  /*3d0e0*/  LDL.LU R7, [R1+0x21c] ;  /* 0x00021c0001077983 */ /* 0x000ee20000300800 */
[C---:B------:R-:W-:Y:S01]  /*3d0f0*/  HMMA.16816.F32 R8, R20.reuse, R14, R8 ;  /* 0x0000000e1408723c */ /* 0x040fe20000001808 */
[----:B---3--:R-:W-:Y:S01]  /*3d100*/  STL.64 [R1+0x1ae8], R6 ;  /* 0x001ae80601007387 */ /* 0x008fe20000100a00 */
[----:B--2---:R0:W-:Y:S03]  /*3d110*/  STL.64 [R1+0x1ae0], R4 ;  /* 0x001ae00401007387 */ /* 0x0041e60000100a00 */
        /* <DEDUP_REMOVED lines=10> */
[----:B------:R0:W-:Y:S01]  /*3d1c0*/  STL.64 [R1+0x18e8], R26 ;  /* 0x0018e81a01007387 */ /* 0x0001e20000100a00 */
[----:B------:R-:W-:Y:S03]  /*3d1d0*/  STL.64 [R1+0x18e0], R24 ;  /* 0x0018e01801007387 */ /* 0x000fe60000100a00 */
[----:B0-----:R-:W3:Y:S04]  /*3d1e0*/  LDL R26, [R1+0x58] ;  /* 0x00005800011a7983 */ /* 0x001ee80000100800 */
[----:B------:R-:W3:Y:S01]  /*3d1f0*/  LDL R27, [R1+0x5c] ;  /* 0x00005c00011b7983 */ /* 0x000ee20000100800 */
[----:B------:R-:W-:Y:S02]  /*3d200*/  STL.64 [R1+0x580], R8 ;  /* 0x0005800801007387 */ /* 0x000fe40000100a00 */
[----:B------:R0:W-:Y:S02]  /*3d210*/  STL.64 [R1+0x588], R10 ;  /* 0x0005880a01007387 */ /* 0x0001e40000100a00 */
[----:B0-----:R-:W3:Y:S01]  /*3d220*/  LDL.LU.64 R10, [R1+0x1b20] ;  /* 0x001b2000010a7983 */ /* 0x001ee20000300a00 */
[----:B------:R-:W3:Y:S02]  /*3d230*/  LDL.LU.64 R8, [R1+0x1b18] ;  /* 0x001b180001087983 */ /* 0x000ee40000300a00 */
[C---:B---3--:R-:W-:Y:S11]  /*3d240*/  HMMA.16816.F32 R8, R20.reuse, R26, R8 ;  /* 0x0000001a1408723c */ /* 0x048ff60000001808 */
[----:B------:R-:W-:Y:S11]  /*3d250*/  @!UPT UIADD3 URZ, URZ, URZ, URZ ;  /* 0x0000003f3f3ff290 */ /* 0x000ff6000fffe03f */
[----:B------:R-:W-:Y:S01]  /*3d260*/  @!UPT UIADD3 URZ, URZ, URZ, URZ ;  /* 0x0000003f3f3ff290 */ /* 0x000fe2000fffe03f */
[----:B------:R-:W-:Y:S01]  /*3d270*/  STL.64 [R1+0x570], R8 ;  /* 0x0005700801007387 */ /* 0x000fe20000100a00 */
[----:B------:R0:W-:Y:S03]  /*3d280*/  STL.64 [R1+0x578], R10 ;  /* 0x0005780a01007387 */ /* 0x0001e60000100a00 */
[----:B0-----:R-:W4:Y:S01]  /*3d290*/  LDL.LU.64 R10, [R1+0x1b10] ;  /* 0x001b1000010a7983 */ /* 0x001f220000300a00 */
[----:B------:R0:W-:Y:S02]  /*3d2a0*/  STL.64 [R1+0x1a90], R26 ;  /* 0x001a901a01007387 */ /* 0x0001e40000100a00 */
[----:B------:R-:W3:Y:S02]  /*3d2b0*/  LDL.LU R24, [R1+0x1e0] ;  /* 0x0001e00001187983 */ /* 0x000ee40000300800 */
[----:B------:R-:W3:Y:S01]  /*3d2c0*/  LDL.LU R25, [R1+0x1e4] ;  /* 0x0001e40001197983 */ /* 0x000ee20000300800 */
[----:B0-----:R-:W3:Y:S01]  /*3d2d0*/  LDL.LU R26, [R1+0x1e8] ;  /* 0x0001e800011a7983 */ /* 0x001ee20000300800 */
[----:B------:R-:W3:Y:S01]  /*3d2e0*/  LDL.LU R27, [R1+0x1ec] ;  /* 0x0001ec00011b7983 */ /* 0x000ee20000300800 */
[C---:B----4-:R-:W-:Y:S11]  /*3d2f0*/  HMMA.16816.F32 R16, R20.reuse, R10, R16 ;  /* 0x0000000a1410723c */ /* 0x050ff60000001810 */
[----:B------:R-:W-:Y:S11]  /*3d300*/  @!UPT UIADD3 URZ, URZ, URZ, URZ ;  /* 0x0000003f3f3ff290 */ /* 0x000ff6000fffe03f */
[----:B------:R-:W-:Y:S01]  /*3d310*/  @!UPT UIADD3 URZ, URZ, URZ, URZ ;  /* 0x0000003f3f3ff290 */ /* 0x000fe2000fffe03f */
        /* <DEDUP_REMOVED lines=10> */
[C---:B--2---:R-:W-:Y:S01]  /*3d3c0*/  HMMA.16816.F32 R4, R20.reuse, R18, R4 ;  /* 0x000000121404723c */ /* 0x044fe20000001804 */
[----:B------:R-:W-:Y:S02]  /*3d3d0*/  MOV R0, R18 ;  /* 0x0000001200007202 */ /* 0x000fe40000000f00 */
[----:B------:R-:W-:Y:S11]  /*3d3e0*/  MOV R3, R19 ;  /* 0x0000001300037202 */ /* 0x000ff60000000f00 */
[----:B------:R-:W-:Y:S09]  /*3d3f0*/  @!UPT UIADD3 URZ, URZ, URZ, URZ ;  /* 0x0000003f3f3ff290 */ /* 0x000ff2000fffe03f */
[----:B------:R-:W-:Y:S01]  /*3d400*/  STL.64 [R1+0x540], R4 ;  /* 0x0005400401007387 */ /* 0x000fe20000100a00 */
[----:B------:R0:W-:Y:S03]  /*3d410*/  STL.64 [R1+0x548], R6 ;  /* 0x0005480601007387 */ /* 0x0001e60000100a00 */
[----:B0-----:R-:W2:Y:S01]  /*3d420*/  LDL.LU.64 R6, [R1+0x1ae8] ;  /* 0x001ae80001067983 */ /* 0x001ea20000300a00 */
[----:B------:R-:W2:Y:S02]  /*3d430*/  LDL.LU.64 R4, [R1+0x1ae0] ;  /* 0x001ae00001047983 */ /* 0x000ea40000300a00 */
[----:B------:R-:W2:Y:S02]  /*3d440*/  LDL.LU.64 R18, [R1+0x1ad8] ;  /* 0x001ad80001127983 */ /* 0x000ea40000300a00 */
[C---:B--2---:R-:W-:Y:S01]  /*3d450*/  HMMA.16816.F32 R4, R20.reuse, R18, R4 ;  /* 0x000000121404723c */ /* 0x044fe20000001804 */
        /* <DEDUP_REMOVED lines=8> */
[C---:B--2---:R-:W-:Y:S11]  /*3d4e0*/  HMMA.16816.F32 R4, R20.reuse, R18, R4 ;  /* 0x000000121404723c */ /* 0x044ff60000001804 */
[----:B------:R-:W-:Y:S11]  /*3d4f0*/  @!UPT UIADD3 URZ, URZ, URZ, URZ ;  /* 0x0000003f3f3ff290 */ /* 0x000ff6000fffe03f */
[----:B------:R-:W-:Y:S01]  /*3d500*/  @!UPT UIADD3 URZ, URZ, URZ, URZ ;  /* 0x0000003f3f3ff290 */ /* 0x000fe2000fffe03f */
[----:B------:R0:W-:Y:S01]  /*3d510*/  STL.64 [R1+0x520], R4 ;  /* 0x0005200401007387 */ /* 0x0001e20000100a00 */
[----:B------:R1:W-:Y:S01]  /*3d520*/  STL.64 [R1+0x528], R6 ;  /* 0x0005280601007387 */ /* 0x0003e20000100a00 */
[----:B0-----:R-:W-:Y:S02]  /*3d530*/  MOV R5, R18 ;  /* 0x0000001200057202 */ /* 0x001fe40000000f00 */
[----:B-1----:R-:W2:Y:S01]  /*3d540*/  LDL.LU.64 R6, [R1+0x1ab8] ;  /* 0x001ab80001067983 */ /* 0x002ea20000300a00 */
[----:B------:R-:W-:Y:S02]  /*3d550*/  IMAD.MOV.U32 R4, RZ, RZ, R19 ;  /* 0x000000ffff047224 */ /* 0x000fe400078e0013 */
[----:B------:R-:W2:Y:S02]  /*3d560*/  LDL.LU.64 R18, [R1+0x1ab0] ;  /* 0x001ab00001127983 */ /* 0x000ea40000300a00 */
[----:B------:R-:W2:Y:S02]  /*3d570*/  LDL.LU.64 R16, [R1+0x1aa8] ;  /* 0x001aa80001107983 */ /* 0x000ea40000300a00 */
[----:B--2---:R-:W-:Y:S01]  /*3d580*/  HMMA.16816.F32 R20, R20, R6, R16 ;  /* 0x000000061414723c */ /* 0x004fe20000001810 */
[----:B------:R-:W3:Y:S01]  /*3d590*/  LDL.LU.64 R18, [R1+0x1aa0] ;  /* 0x001aa00001127983 */ /* 0x000ee20000300a00 */
[----:B------:R-:W3:Y:S11]  /*3d5a0*/  LDL.LU.64 R16, [R1+0x1a98] ;  /* 0x001a980001107983 */ /* 0x000ef60000300a00 */
[----:B------:R-:W-:Y:S10]  /*3d5b0*/  @!UPT UIADD3 URZ, URZ, URZ, URZ ;  /* 0x0000003f3f3ff290 */ /* 0x000ff4000fffe03f */
[----:B------:R0:W-:Y:S01]  /*3d5c0*/  STL.64 [R1+0x510], R20 ;  /* 0x0005101401007387 */ /* 0x0001e20000100a00 */
[----:B------:R1:W-:Y:S03]  /*3d5d0*/  STL.64 [R1+0x518], R22 ;  /* 0x0005181601007387 */ /* 0x0003e60000100a00 */
[----:B0-----:R-:W2:Y:S01]  /*3d5e0*/  LDL.LU R20, [R1+0x1c0] ;  /* 0x0001c00001147983 */ /* 0x001ea20000300800 */
[----:B------:R-:W2:Y:S02]  /*3d5f0*/  LDL.LU R21, [R1+0x1c4] ;  /* 0x0001c40001157983 */ /* 0x000ea40000300800 */
[----:B-1----:R-:W2:Y:S02]  /*3d600*/  LDL.LU R22, [R1+0x1c8] ;  /* 0x0001c80001167983 */ /* 0x002ea40000300800 */
[----:B------:R-:W2:Y:S01]  /*3d610*/  LDL.LU R23, [R1+0x1cc] ;  /* 0x0001cc0001177983 */ /* 0x000ea20000300800 */
[----:B------:R-:W-:Y:S01]  /*3d620*/  STL.64 [R1+0x1a28], R6 ;  /* 0x001a280601007387 */ /* 0x000fe20000100a00 */
[C---:B---3--:R-:W-:Y:S03]  /*3d630*/  HMMA.16816.F32 R12, R16.reuse, R14, R24 ;  /* 0x0000000e100c723c */ /* 0x048fe60000001818 */
[----:B------:R-:W3:Y:S11]  /*3d640*/  LDL.LU.64 R26, [R1+0x1a90] ;  /* 0x001a9000011a7983 */ /* 0x000ef60000300a00 */
[----:B------:R-:W-:Y:S09]  /*3d650*/  @!UPT UIADD3 URZ, URZ, URZ, URZ ;  /* 0x0000003f3f3ff290 */ /* 0x000ff2000fffe03f */
[----:B------:R-:W-:Y:S01]  /*3d660*/  STL.64 [R1+0x650], R12 ;  /* 0x0006500c01007387 */ /* 0x000fe20000100a00 */
[----:B------:R0:W-:Y:S03]  /*3d670*/  STL.64 [R1+0x658], R14 ;  /* 0x0006580e01007387 */ /* 0x0001e60000100a00 */
[----:B0-----:R-:W3:Y:S01]  /*3d680*/  LDL.LU.64 R14, [R1+0x1a88] ;  /* 0x001a8800010e7983 */ /* 0x001ee20000300a00 */
[----:B------:R-:W3:Y:S02]  /*3d690*/  LDL.LU.64 R12, [R1+0x1a80] ;  /* 0x001a8000010c7983 */ /* 0x000ee40000300a00 */
[C---:B---3--:R-:W-:Y:S01]  /*3d6a0*/  HMMA.16816.F32 R24, R16.reuse, R26, R12 ;  /* 0x0000001a1018723c */ /* 0x048fe2000000180c */
[----:B------:R-:W3:Y:S01]  /*3d6b0*/  LDL.LU.64 R14, [R1+0x1a78] ;  /* 0x001a7800010e7983 */ /* 0x000ee20000300a00 */
[----:B------:R-:W4:Y:S11]  /*3d6c0*/  LDL.LU.64 R12, [R1+0x1a70] ;  /* 0x001a7000010c7983 */ /* 0x000f360000300a00 */
[----:B------:R-:W-:Y:S10]  /*3d6d0*/  @!UPT UIADD3 URZ, URZ, URZ, URZ ;  /* 0x0000003f3f3ff290 */ /* 0x000ff4000fffe03f */
[----:B------:R0:W-:Y:S01]  /*3d6e0*/  STL.64 [R1+0x640], R24 ;  /* 0x0006401801007387 */ /* 0x0001e20000100a00 */
[----:B------:R1:W-:Y:S03]  /*3d6f0*/  STL.64 [R1+0x648], R26 ;  /* 0x0006481a01007387 */ /* 0x0003e60000100a00 */
[----:B0-----:R-:W3:Y:S01]  /*3d700*/  LDL.LU R24, [R1+0x70] ;  /* 0x0000700001187983 */ /* 0x001ee20000300800 */
[----:B--2---:R-:W-:Y:S01]  /*3d710*/  HMMA.16816.F32 R20, R16, R10, R20 ;  /* 0x0000000a1014723c */ /* 0x004fe20000001814 */
[----:B-1----:R-:W-:Y:S01]  /*3d720*/  MOV R26, R2 ;  /* 0x00000002001a7202 */ /* 0x002fe20000000f00 */
[----:B------:R-:W-:Y:S01]  /*3d730*/  IMAD.MOV.U32 R27, RZ, RZ, R28 ;  /* 0x000000ffff1b7224 */ /* 0x000fe200078e001c */
[----:B------:R-:W-:Y:S02]  /*3d740*/  MOV R25, R29 ;  /* 0x0000001d00197202 */ /* 0x000fe40000000f00 */
[----:B------:R-:W2:Y:S01]  /*3d750*/  LDL.LU R29, [R1+0x1a6c] ;  /* 0x001a6c00011d7983 */ /* 0x000ea20000300800 */
[----:B------:R-:W2:Y:S02]  /*3d760*/  LDL.LU R2, [R1+0x1a68] ;  /* 0x001a680001027983 */ /* 0x000ea40000300800 */
[----:B------:R0:W-:Y:S02]  /*3d770*/  STL.64 [R1+0x18f8], R26 ;  /* 0x0018f81a01007387 */ /* 0x0001e40000100a00 */
[----:B0-----:R-:W-:-:S02]  /*3d780*/  MOV R26, R9 ;  /* 0x00000009001a7202 */ /* 0x001fc40000000f00 */
[----:B------:R-:W-:Y:S01]  /*3d790*/  MOV R27, R8 ;  /* 0x00000008001b7202 */ /* 0x000fe20000000f00 */
[----:B---3--:R0:W-:Y:S04]  /*3d7a0*/  STL.64 [R1+0x18f0], R24 ;  /* 0x0018f01801007387 */ /* 0x0081e80000100a00 */
[----:B------:R1:W-:Y:S02]  /*3d7b0*/  STL.64 [R1+0x1a48], R26 ;  /* 0x001a481a01007387 */ /* 0x0003e40000100a00 */
[----:B------:R-:W3:Y:S02]  /*3d7c0*/  LDL.LU R28, [R1+0x3f0] ;  /* 0x0003f000011c7983 */ /* 0x000ee40000300800 */
[----:B------:R-:W2:Y:S02]  /*3d7d0*/  LDL.LU R8, [R1+0x110] ;  /* 0x0001100001087983 */ /* 0x000ea40000300800 */
[----:B------:R-:W-:Y:S01]  /*3d7e0*/  STL.64 [R1+0x630], R20 ;  /* 0x0006301401007387 */ /* 0x000fe20000100a00 */
[----:B------:R-:W-:Y:S02]  /*3d7f0*/  STL.64 [R1+0x638], R22 ;  /* 0x0006381601007387 */ /* 0x000fe40000100a00 */
[----:B------:R-:W2:Y:S02]  /*3d800*/  LDL.LU R9, [R1+0x114] ;  /* 0x0001140001097983 */ /* 0x000ea40000300800 */
[----:B------:R-:W2:Y:S01]  /*3d810*/  LDL.LU R10, [R1+0x118] ;  /* 0x00011800010a7983 */ /* 0x000ea20000300800 */
[----:B------:R-:W2:Y:S04]  /*3d820*/  LDL.LU R11, [R1+0x11c] ;  /* 0x00011c00010b7983 */ /* 0x000ea80000300800 */
[----:B0-----:R-:W2:Y:S01]  /*3d830*/  LDL.LU R24, [R1+0x1a0] ;  /* 0x0001a00001187983 */ /* 0x001ea20000300800 */
[----:B------:R-:W2:Y:S02]  /*3d840*/  LDL.LU R25, [R1+0x1a4] ;  /* 0x0001a40001197983 */ /* 0x000ea40000300800 */
[----:B-1----:R-:W2:Y:S02]  /*3d850*/  LDL.LU R26, [R1+0x1a8] ;  /* 0x0001a800011a7983 */ /* 0x002ea40000300800 */
[----:B------:R-:W2:Y:S02]  /*3d860*/  LDL.LU R27, [R1+0x1ac] ;  /* 0x0001ac00011b7983 */ /* 0x000ea40000300800 */
[----:B--2---:R-:W-:Y:S01]  /*3d870*/  STL.64 [R1+0x1a58], R26 ;  /* 0x001a581a01007387 */ /* 0x004fe20000100a00 */
[----:B------:R0:W-:Y:S03]  /*3d880*/  STL.64 [R1+0x1a50], R24 ;  /* 0x001a501801007387 */ /* 0x0001e60000100a00 */
[----:B0-----:R-:W2:Y:S01]  /*3d890*/  LDL.LU R24, [R1+0x1b0] ;  /* 0x0001b00001187983 */ /* 0x001ea20000300800 */
[----:B------:R-:W2:Y:S02]  /*3d8a0*/  LDL.LU R25, [R1+0x1b4] ;  /* 0x0001b40001197983 */ /* 0x000ea40000300800 */
[----:B------:R-:W2:Y:S02]  /*3d8b0*/  LDL.LU R26, [R1+0x1b8] ;  /* 0x0001b800011a7983 */ /* 0x000ea40000300800 */
[----:B------:R-:W2:Y:S01]  /*3d8c0*/  LDL.LU R27, [R1+0x1bc] ;  /* 0x0001bc00011b7983 */ /* 0x000ea20000300800 */
[----:B------:R0:W-:Y:S01]  /*3d8d0*/  STL.64 [R1+0x19d8], R10 ;  /* 0x0019d80a01007387 */ /* 0x0001e20000100a00 */
[----:B------:R-:W-:Y:S03]  /*3d8e0*/  STL.64 [R1+0x19d0], R8 ;  /* 0x0019d00801007387 */ /* 0x000fe60000100a00 */
[----:B0-----:R-:W2:Y:S01]  /*3d8f0*/  LDL.LU.64 R10, [R1+0x38] ;  /* 0x00003800010a7983 */ /* 0x001ea20000300a00 */
[----:B------:R-:W2:Y:S02]  /*3d900*/  LDL.LU R20, [R1+0x3f8] ;  /* 0x0003f80001147983 */ /* 0x000ea40000300800 */
[----:B------:R-:W2:Y:S02]  /*3d910*/  LDL.LU R21, [R1+0x3b4] ;  /* 0x0003b40001157983 */ /* 0x000ea40000300800 */
[----:B------:R-:W2:Y:S01]  /*3d920*/  LDL.LU R22, [R1+0x3f4] ;  /* 0x0003f40001167983 */ /* 0x000ea20000300800 */
[----:B------:R-:W2:Y:S01]  /*3d930*/  LDL.LU R23, [R1+0x3b0] ;  /* 0x0003b00001177983 */ /* 0x000ea20000300800 */
[----:B------:R-:W-:-:S02]  /*3d940*/  MOV R6, R5 ;  /* 0x0000000500067202 */ /* 0x000fc40000000f00 */
[----:B------:R-:W-:Y:S01]  /*3d950*/  MOV R7, R4 ;  /* 0x0000000400077202 */ /* 0x000fe20000000f00 */
[----:B--2---:R4:W-:Y:S01]  /*3d960*/  STL.64 [R1+0x1908], R22 ;  /* 0x0019081601007387 */ /* 0x0049e20000100a00 */
[----:B------:R-:W-:Y:S03]  /*3d970*/  STL.64 [R1+0x1900], R20 ;  /* 0x0019001401007387 */ /* 0x000fe60000100a00 */
[----:B------:R0:W-:Y:S02]  /*3d980*/  STL.64 [R1+0x1a40], R6 ;  /* 0x001a400601007387 */ /* 0x0001e40000100a00 */
[----:B------:R-:W2:Y:S01]  /*3d990*/  LDL.LU R4, [R1+0x190] ;  /* 0x0001900001047983 */ /* 0x000ea20000300800 */
[----:B------:R-:W2:Y:S01]  /*3d9a0*/  LDL.LU R5, [R1+0x194] ;  /* 0x0001940001057983 */ /* 0x000ea20000300800 */
[----:B----4-:R-:W-:-:S03]  /*3d9b0*/  IMAD.MOV.U32 R23, RZ, RZ, R12 ;  /* 0x000000ffff177224 */ /* 0x010fc600078e000c */
[----:B0-----:R-:W2:Y:S01]  /*3d9c0*/  LDL.LU R6, [R1+0x198] ;  /* 0x0001980001067983 */ /* 0x001ea20000300800 */
[----:B------:R-:W2:Y:S01]  /*3d9d0*/  LDL.LU R7, [R1+0x19c] ;  /* 0x00019c0001077983 */ /* 0x000ea20000300800 */
[----:B------:R-:W-:Y:S01]  /*3d9e0*/  MOV R22, R13 ;  /* 0x0000000d00167202 */ /* 0x000fe20000000f00 */
[----:B------:R-:W4:Y:S01]  /*3d9f0*/  LDL.LU R12, [R1+0x160] ;  /* 0x00016000010c7983 */ /* 0x000f220000300800 */
[----:B------:R-:W-:Y:S01]  /*3da00*/  MOV R21, R14 ;  /* 0x0000000e00157202 */ /* 0x000fe20000000f00 */
[----:B------:R-:W4:Y:S01]  /*3da10*/  LDL.LU R13, [R1+0x164] ;  /* 0x00016400010d7983 */ /* 0x000f220000300800 */
[----:B------:R-:W-:Y:S02]  /*3da20*/  IMAD.MOV.U32 R20, RZ, RZ, R15 ;  /* 0x000000ffff147224 */ /* 0x000fe400078e000f */
[----:B------:R-:W2:Y:S02]  /*3da30*/  LDL.LU R14, [R1+0x168] ;  /* 0x00016800010e7983 */ /* 0x000ea40000300800 */
[----:B------:R-:W2:Y:S01]  /*3da40*/  LDL.LU R15, [R1+0x16c] ;  /* 0x00016c00010f7983 */ /* 0x000ea20000300800 */
[C---:B------:R-:W-:Y:S01]  /*3da50*/  HMMA.16816.F32 R24, R16.reuse, R10, R24 ;  /* 0x0000000a1018723c */ /* 0x040fe20000001818 */
[----:B--2---:R-:W-:Y:S01]  /*3da60*/  STL.64 [R1+0x1a38], R14 ;  /* 0x001a380e01007387 */ /* 0x004fe20000100a00 */
[----:B----4-:R0:W-:Y:S03]  /*3da70*/  STL.64 [R1+0x1a30], R12 ;  /* 0x001a300c01007387 */ /* 0x0101e60000100a00 */
[----:B0-----:R-:W2:Y:S01]  /*3da80*/  LDL.LU R12, [R1+0x170] ;  /* 0x00017000010c7983 */ /* 0x001ea20000300800 */
[----:B------:R-:W2:Y:S02]  /*3da90*/  LDL.LU R13, [R1+0x174] ;  /* 0x00017400010d7983 */ /* 0x000ea40000300800 */
[----:B------:R-:W2:Y:S02]  /*3daa0*/  LDL.LU R14, [R1+0x178] ;  /* 0x00017800010e7983 */ /* 0x000ea40000300800 */
[----:B------:R-:W2:Y:S01]  /*3dab0*/  LDL.LU R15, [R1+0x17c] ;  /* 0x00017c00010f7983 */ /* 0x000ea20000300800 */
[----:B------:R0:W-:Y:S01]  /*3dac0*/  STL.64 [R1+0x1918], R22 ;  /* 0x0019181601007387 */ /* 0x0001e20000100a00 */
[----:B------:R-:W-:Y:S02]  /*3dad0*/  STL.64 [R1+0x1910], R20 ;  /* 0x0019101401007387 */ /* 0x000fe40000100a00 */
[----:B0-----:R-:W-:Y:S01]  /*3dae0*/  IMAD.MOV.U32 R22, RZ, RZ, R0 ;  /* 0x000000ffff167224 */ /* 0x001fe200078e0000 */
[----:B------:R-:W-:Y:S01]  /*3daf0*/  MOV R23, R3 ;  /* 0x0000000300177202 */ /* 0x000fe20000000f00 */
[----:B------:R-:W4:Y:S01]  /*3db00*/  LDL.LU R0, [R1+0x1a64] ;  /* 0x001a640001007983 */ /* 0x000f220000300800 */
[----:B------:R-:W2:Y:S06]  /*3db10*/  LDL.LU R3, [R1+0x1a60] ;  /* 0x001a600001037983 */ /* 0x000eac0000300800 */
[----:B------:R-:W-:Y:S02]  /*3db20*/  STL.64 [R1+0x620], R24 ;  /* 0x0006201801007387 */ /* 0x000fe40000100a00 */
[----:B------:R0:W-:Y:S02]  /*3db30*/  STL.64 [R1+0x628], R26 ;  /* 0x0006281a01007387 */ /* 0x0001e40000100a00 */
[----:B0-----:R-:W2:Y:S01]  /*3db40*/  LDL.LU.64 R26, [R1+0x1a58] ;  /* 0x001a5800011a7983 */ /* 0x001ea20000300a00 */
[----:B------:R-:W2:Y:S02]  /*3db50*/  LDL.LU.64 R24, [R1+0x1a50] ;  /* 0x001a500001187983 */ /* 0x000ea40000300a00 */
[----:B------:R0:W-:Y:S02]  /*3db60*/  STL.64 [R1+0x19e8], R10 ;  /* 0x0019e80a01007387 */ /* 0x0001e40000100a00 */
[----:B0-----:R-:W2:Y:S04]  /*3db70*/  LDL.LU.64 R10, [R1+0x48] ;  /* 0x00004800010a7983 */ /* 0x001ea80000300a00 */
[----:B--2---:R0:W-:Y:S04]  /*3db80*/  STL.64 [R1+0x19f8], R10 ;  /* 0x0019f80a01007387 */ /* 0x0041e80000100a00 */
[----:B0-----:R-:W2:Y:S01]  /*3db90*/  LDL.LU.64 R10, [R1+0x58] ;  /* 0x00005800010a7983 */ /* 0x001ea20000300a00 */
[C---:B------:R-:W-:Y:S03]  /*3dba0*/  HMMA.16816.F32 R24, R16.reuse, R22, R24 ;  /* 0x000000161018723c */ /* 0x040fe60000001818 */
[----:B--2---:R0:W-:Y:S04]  /*3dbb0*/  STL.64 [R1+0x1a10], R10 ;  /* 0x001a100a01007387 */ /* 0x0041e80000100a00 */
[----:B0-----:R-:W2:Y:S11]  /*3dbc0*/  LDL.LU.64 R10, [R1+0x68] ;  /* 0x00006800010a7983 */ /* 0x001eb60000300a00 */
[----:B------:R-:W-:Y:S05]  /*3dbd0*/  @!UPT UIADD3 URZ, URZ, URZ, URZ ;  /* 0x0000003f3f3ff290 */ /* 0x000fea000fffe03f */
[----:B------:R-:W-:Y:S02]  /*3dbe0*/  STL.64 [R1+0x660], R24 ;  /* 0x0006601801007387 */ /* 0x000fe40000100a00 */
[----:B------:R0:W-:Y:S02]  /*3dbf0*/  STL.64 [R1+0x668], R26 ;  /* 0x0006681a01007387 */ /* 0x0001e40000100a00 */
[----:B0-----:R-:W2:Y:S01]  /*3dc00*/  LDL.LU.64 R26, [R1+0x1a48] ;  /* 0x001a4800011a7983 */ /* 0x001ea20000300a00 */
[----:B------:R0:W-:Y:S02]  /*3dc10*/  STL.64 [R1+0x19f0], R22 ;  /* 0x0019f01601007387 */ /* 0x0001e40000100a00 */
[----:B------:R-:W3:Y:S02]  /*3dc20*/  LDL.LU R20, [R1+0x130] ;  /* 0x0001300001147983 */ /* 0x000ee40000300800 */
[----:B------:R-:W3:Y:S01]  /*3dc30*/  LDL.LU R21, [R1+0x134] ;  /* 0x0001340001157983 */ /* 0x000ee20000300800 */
[----:B0-----:R-:W3:Y:S01]  /*3dc40*/  LDL.LU R22, [R1+0x138] ;  /* 0x0001380001167983 */ /* 0x001ee20000300800 */
[----:B------:R-:W3:Y:S01]  /*3dc50*/  LDL.LU R23, [R1+0x13c] ;  /* 0x00013c0001177983 */ /* 0x000ee20000300800 */
[C---:B--2---:R-:W-:Y:S02]  /*3dc60*/  HMMA.16816.F32 R4, R16.reuse, R26, R4 ;  /* 0x0000001a1004723c */ /* 0x044fe40000001804 */
[----:B---3--:R-:W-:Y:S01]  /*3dc70*/  STL.64 [R1+0x1a08], R22 ;  /* 0x001a081601007387 */ /* 0x008fe20000100a00 */
[----:B------:R0:W-:Y:S03]  /*3dc80*/  STL.64 [R1+0x1a00], R20 ;  /* 0x001a001401007387 */ /* 0x0001e60000100a00 */
[----:B0-----:R-:W2:Y:S01]  /*3dc90*/  LDL.LU R20, [R1+0x140] ;  /* 0x0001400001147983 */ /* 0x001ea20000300800 */
[----:B------:R-:W2:Y:S02]  /*3dca0*/  LDL.LU R21, [R1+0x144] ;  /* 0x0001440001157983 */ /* 0x000ea40000300800 */
[----:B------:R-:W2:Y:S02]  /*3dcb0*/  LDL.LU R22, [R1+0x148] ;  /* 0x0001480001167983 */ /* 0x000ea40000300800 */
[----:B------:R-:W2:Y:S11]  /*3dcc0*/  LDL.LU R23, [R1+0x14c] ;  /* 0x00014c0001177983 */ /* 0x000eb60000300800 */
[----:B------:R-:W-:Y:S01]  /*3dcd0*/  @!UPT UIADD3 URZ, URZ, URZ, URZ ;  /* 0x0000003f3f3ff290 */ /* 0x000fe2000fffe03f */
[----:B------:R-:W-:Y:S01]  /*3dce0*/  STL.64 [R1+0x670], R4 ;  /* 0x0006700401007387 */ /* 0x000fe20000100a00 */
[----:B------:R0:W-:Y:S03]  /*3dcf0*/  STL.64 [R1+0x678], R6 ;  /* 0x0006780601007387 */ /* 0x0001e60000100a00 */
[----:B0-----:R-:W3:Y:S01]  /*3dd00*/  LDL.LU.64 R6, [R1+0x1a40] ;  /* 0x001a400001067983 */ /* 0x001ee20000300a00 */
[----:B------:R0:W-:Y:S02]  /*3dd10*/  STL.64 [R1+0x19e0], R26 ;  /* 0x0019e01a01007387 */ /* 0x0001e40000100a00 */
[----:B------:R-:W2:Y:S02]  /*3dd20*/  LDL.LU R24, [R1+0x120] ;  /* 0x0001200001187983 */ /* 0x000ea40000300800 */
[----:B------:R-:W2:Y:S01]  /*3dd30*/  LDL.LU R25, [R1+0x124] ;  /* 0x0001240001197983 */ /* 0x000ea20000300800 */
[----:B0-----:R-:W2:Y:S01]  /*3dd40*/  LDL.LU R26, [R1+0x128] ;  /* 0x00012800011a7983 */ /* 0x001ea20000300800 */
[----:B------:R-:W2:Y:S01]  /*3dd50*/  LDL.LU R27, [R1+0x12c] ;  /* 0x00012c00011b7983 */ /* 0x000ea20000300800 */
[C---:B---3--:R-:W-:Y:S02]  /*3dd60*/  HMMA.16816.F32 R4, R16.reuse, R6, R12 ;  /* 0x000000061004723c */ /* 0x048fe4000000180c */
[----:B------:R-:W3:Y:S01]  /*3dd70*/  LDL.LU.64 R14, [R1+0x1a38] ;  /* 0x001a3800010e7983 */ /* 0x000ee20000300a00 */
[----:B------:R-:W3:Y:S11]  /*3dd80*/  LDL.LU.64 R12, [R1+0x1a30] ;  /* 0x001a3000010c7983 */ /* 0x000ef60000300a00 */
[----:B------:R-:W-:Y:S09]  /*3dd90*/  @!UPT UIADD3 URZ, URZ, URZ, URZ ;  /* 0x0000003f3f3ff290 */ /* 0x000ff2000fffe03f */
[----:B------:R-:W-:Y:S01]  /*3dda0*/  STL.64 [R1+0x680], R4 ;  /* 0x0006800401007387 */ /* 0x000fe20000100a00 */
[----:B------:R0:W-:Y:S03]  /*3ddb0*/  STL.64 [R1+0x688], R6 ;  /* 0x0006880601007387 */ /* 0x0001e60000100a00 */
[----:B0-----:R-:W3:Y:S02]  /*3ddc0*/  LDL.LU.64 R6, [R1+0x1a28] ;  /* 0x001a280001067983 */ /* 0x001ee40000300a00 */
[----:B---3--:R-:W-:Y:S02]  /*3ddd0*/  HMMA.16816.F32 R16, R16, R6, R12 ;  /* 0x000000061010723c */ /* 0x008fe4000000180c */
[----:B------:R-:W3:Y:S01]  /*3dde0*/  LDL.LU.64 R14, [R1+0x1a20] ;  /* 0x001a2000010e7983 */ /* 0x000ee20000300a00 */
[----:B------:R-:W3:Y:S11]  /*3ddf0*/  LDL.LU.64 R12, [R1+0x1a18] ;  /* 0x001a1800010c7983 */ /* 0x000ef60000300a00 */
[----:B------:R-:W-:Y:S09]  /*3de00*/  @!UPT UIADD3 URZ, URZ, URZ, URZ ;  /* 0x0000003f3f3ff290 */ /* 0x000ff2000fffe03f */
[----:B------:R0:W-:Y:S01]  /*3de10*/  STL.64 [R1+0x690], R16 ;  /* 0x0006901001007387 */ /* 0x0001e20000100a00 */
[----:B------:R1:W-:Y:S03]  /*3de20*/  STL.64 [R1+0x698], R18 ;  /* 0x0006981201007387 */ /* 0x0003e60000100a00 */
[----:B0-----:R-:W2:Y:S01]  /*3de30*/  LDL.LU R16, [R1+0x100] ;  /* 0x0001000001107983 */ /* 0x001ea20000300800 */
[----:B------:R-:W2:Y:S02]  /*3de40*/  LDL.LU R17, [R1+0x104] ;  /* 0x0001040001117983 */ /* 0x000ea40000300800 */
[----:B-1----:R-:W2:Y:S02]  /*3de50*/  LDL.LU R18, [R1+0x108] ;  /* 0x0001080001127983 */ /* 0x002ea40000300800 */
[----:B------:R-:W2:Y:S01]  /*3de60*/  LDL.LU R19, [R1+0x10c] ;  /* 0x00010c0001137983 */ /* 0x000ea20000300800 */
[----:B------:R0:W-:Y:S01]  /*3de70*/  STL.64 [R1+0x1998], R6 ;  /* 0x0019980601007387 */ /* 0x0001e20000100a00 */
[----:B------:R-:W3:Y:S02]  /*3de80*/  LDL.LU R4, [R1+0x150] ;  /* 0x0001500001047983 */ /* 0x000ee40000300800 */
[----:B------:R-:W3:Y:S01]  /*3de90*/  LDL.LU R5, [R1+0x154] ;  /* 0x0001540001057983 */ /* 0x000ee20000300800 */
[----:B0-----:R-:W3:Y:S01]  /*3dea0*/  LDL.LU R6, [R1+0x158] ;  /* 0x0001580001067983 */ /* 0x001ee20000300800 */
[----:B------:R-:W3:Y:S02]  /*3deb0*/  LDL.LU R7, [R1+0x15c] ;  /* 0x00015c0001077983 */ /* 0x000ee40000300800 */
        /* <DEDUP_REMOVED lines=21> */
[----:B------:R1:W-:Y:S02]  /*3e010*/  STL.64 [R1+0x6c8], R22 ;  /* 0x0006c81601007387 */ /* 0x0003e40000100a00 */
[----:B0-----:R-:W-:Y:S01]  /*3e020*/  IMAD.MOV.U32 R21, RZ, RZ, R10 ;  /* 0x000000ffff157224 */ /* 0x001fe200078e000a */
[----:B-1----:R-:W2:Y:S01]  /*3e030*/  LDL.LU.64 R22, [R1+0x19f0] ;  /* 0x0019f00001167983 */ /* 0x002ea20000300a00 */
[----:B------:R-:W-:Y:S02]  /*3e040*/  MOV R20, R11 ;  /* 0x0000000b00147202 */ /* 0x000fe40000000f00 */
[----:B------:R-:W3:Y:S02]  /*3e050*/  LDL.LU.64 R10, [R1+0x19e8] ;  /* 0x0019e800010a7983 */ /* 0x000ee40000300a00 */
[C---:B---3--:R-:W-:Y:S11]  /*3e060*/  HMMA.16816.F32 R24, R12.reuse, R10, R24 ;  /* 0x0000000a0c18723c */ /* 0x048ff60000001818 */
[----:B------:R-:W-:Y:S11]  /*3e070*/  @!UPT UIADD3 URZ, URZ, URZ, URZ ;  /* 0x0000003f3f3ff290 */ /* 0x000ff6000fffe03f */
[----:B------:R-:W-:Y:S01]  /*3e080*/  @!UPT UIADD3 URZ, URZ, URZ, URZ ;  /* 0x0000003f3f3ff290 */ /* 0x000fe2000fffe03f */
[----:B------:R0:W-:Y:S01]  /*3e090*/  STL.64 [R1+0x6d0], R24 ;  /* 0x0006d01801007387 */ /* 0x0001e20000100a00 */
[----:B------:R1:W-:Y:S01]  /*3e0a0*/  STL.64 [R1+0x6d8], R26 ;  /* 0x0006d81a01007387 */ /* 0x0003e20000100a00 */
[----:B0-----:R-:W-:Y:S02]  /*3e0b0*/  MOV R25, R10 ;  /* 0x0000000a00197202 */ /* 0x001fe40000000f00 */
[----:B-1----:R-:W3:Y:S01]  /*3e0c0*/  LDL.LU.64 R26, [R1+0x19e0] ;  /* 0x0019e000011a7983 */ /* 0x002ee20000300a00 */
[----:B------:R-:W-:Y:S02]  /*3e0d0*/  IMAD.MOV.U32 R24, RZ, RZ, R11 ;  /* 0x000000ffff187224 */ /* 0x000fe400078e000b */
[----:B------:R-:W2:Y:S02]  /*3e0e0*/  LDL.LU.64 R10, [R1+0x19d8] ;  /* 0x0019d800010a7983 */ /* 0x000ea40000300a00 */
[----:B------:R-:W2:Y:S02]  /*3e0f0*/  LDL.LU.64 R8, [R1+0x19d0] ;  /* 0x0019d00001087983 */ /* 0x000ea40000300a00 */
[C---:B--2---:R-:W-:Y:S11]  /*3e100*/  HMMA.16816.F32 R8, R12.reuse, R22, R8 ;  /* 0x000000160c08723c */ /* 0x044ff60000001808 */
[----:B------:R-:W-:Y:S11]  /*3e110*/  @!UPT UIADD3 URZ, URZ, URZ, URZ ;  /* 0x0000003f3f3ff290 */ /* 0x000ff6000fffe03f */
[----:B------:R-:W-:Y:S01]  /*3e120*/  @!UPT UIADD3 URZ, URZ, URZ, URZ ;  /* 0x0000003f3f3ff290 */ /* 0x000fe2000fffe03f */
[----:B------:R-:W-:Y:S01]  /*3e130*/  STL.64 [R1+0x6e0], R8 ;  /* 0x0006e00801007387 */ /* 0x000fe20000100a00 */
[----:B------:R0:W-:Y:S03]  /*3e140*/  STL.64 [R1+0x6e8], R10 ;  /* 0x0006e80a01007387 */ /* 0x0001e60000100a00 */
[----:B0-----:R-:W2:Y:S01]  /*3e150*/  LDL.LU.64 R10, [R1+0x19c8] ;  /* 0x0019c800010a7983 */ /* 0x001ea20000300a00 */
[----:B------:R-:W4:Y:S01]  /*3e160*/  LDL.LU.64 R8, [R1+0x19c0] ;  /* 0x0019c00001087983 */ /* 0x000f220000300a00 */
[----:B---3--:R-:W-:Y:S01]  /*3e170*/  HMMA.16816.F32 R16, R12, R26, R16 ;  /* 0x0000001a0c10723c */ /* 0x008fe20000001810 */
[----:B------:R0:W-:Y:S02]  /*3e180*/  STL.64 [R1+0x1928], R22 ;  /* 0x0019281601007387 */ /* 0x0001e40000100a00 */
[----:B0-----:R-:W-:Y:S02]  /*3e190*/  MOV R22, R25 ;  /* 0x0000001900167202 */ /* 0x001fe40000000f00 */
[----:B------:R-:W-:-:S05]  /*3e1a0*/  MOV R23, R24 ;  /* 0x0000001800177202 */ /* 0x000fca0000000f00 */
[----:B------:R0:W-:Y:S02]  /*3e1b0*/  STL.64 [R1+0x1940], R22 ;  /* 0x0019401601007387 */ /* 0x0001e40000100a00 */
[----:B0-----:R-:W-:Y:S01]  /*3e1c0*/  IMAD.MOV.U32 R22, RZ, RZ, R21 ;  /* 0x000000ffff167224 */ /* 0x001fe200078e0015 */
[----:B------:R-:W-:-:S05]  /*3e1d0*/  MOV R23, R20 ;  /* 0x0000001400177202 */ /* 0x000fca0000000f00 */
[----:B------:R0:W-:Y:S02]  /*3e1e0*/  STL.64 [R1+0x1958], R22 ;  /* 0x0019581601007387 */ /* 0x0001e40000100a00 */
[----:B0-----:R-:W-:Y:S01]  /*3e1f0*/  MOV R22, R7 ;  /* 0x0000000700167202 */ /* 0x001fe20000000f00 */
[----:B------:R-:W-:-:S05]  /*3e200*/  IMAD.MOV.U32 R23, RZ, RZ, R6 ;  /* 0x000000ffff177224 */ /* 0x000fca00078e0006 */
[----:B------:R0:W-:Y:S01]  /*3e210*/  STL.64 [R1+0x1970], R22 ;  /* 0x0019701601007387 */ /* 0x0001e20000100a00 */
[----:B------:R-:W-:Y:S02]  /*3e220*/  STL.64 [R1+0x6f0], R16 ;  /* 0x0006f01001007387 */ /* 0x000fe40000100a00 */
[----:B------:R1:W-:Y:S01]  /*3e230*/  STL.64 [R1+0x6f8], R18 ;  /* 0x0006f81201007387 */ /* 0x0003e20000100a00 */
[----:B0-----:R-:W-:Y:S02]  /*3e240*/  MOV R23, R4 ;  /* 0x0000000400177202 */ /* 0x001fe40000000f00 */
[----:B------:R-:W-:Y:S01]  /*3e250*/  MOV R22, R5 ;  /* 0x0000000500167202 */ /* 0x000fe20000000f00 */
[----:B------:R-:W3:Y:S01]  /*3e260*/  LDL.LU R4, [R1+0xf0] ;  /* 0x0000f00001047983 */ /* 0x000ee20000300800 */
[----:B------:R-:W3:Y:S02]  /*3e270*/  LDL.LU R5, [R1+0xf4] ;  /* 0x0000f40001057983 */ /* 0x000ee40000300800 */
[----:B------:R-:W3:Y:S02]  /*3e280*/  LDL.LU R6, [R1+0xf8] ;  /* 0x0000f80001067983 */ /* 0x000ee40000300800 */
[----:B------:R-:W3:Y:S01]  /*3e290*/  LDL.LU R7, [R1+0xfc] ;  /* 0x0000fc0001077983 */ /* 0x000ee20000300800 */
[----:B-1----:R-:W3:Y:S01]  /*3e2a0*/  LDL.LU.64 R18, [R1+0x8] ;  /* 0x0000080001127983 */ /* 0x002ee20000300a00 */
[----:B------:R4:W-:Y:S02]  /*3e2b0*/  STL.64 [R1+0x1920], R26 ;  /* 0x0019201a01007387 */ /* 0x0009e40000100a00 */
[----:B--2---:R-:W-:Y:S01]  /*3e2c0*/  IMAD.MOV.U32 R24, RZ, RZ, R11 ;  /* 0x000000ffff187224 */ /* 0x004fe200078e000b */
[----:B----4-:R-:W-:Y:S01]  /*3e2d0*/  MOV R26, R9 ;  /* 0x00000009001a7202 */ /* 0x010fe20000000f00 */
[----:B------:R-:W-:Y:S01]  /*3e2e0*/  IMAD.MOV.U32 R27, RZ, RZ, R8 ;  /* 0x000000ffff1b7224 */ /* 0x000fe200078e0008 */
[----:B------:R-:W-:Y:S01]  /*3e2f0*/  MOV R25, R10 ;  /* 0x0000000a00197202 */ /* 0x000fe20000000f00 */
[----:B------:R-:W2:Y:S01]  /*3e300*/  LDL.LU R8, [R1+0xe0] ;  /* 0x0000e00001087983 */ /* 0x000ea20000300800 */
[----:B------:R-:W2:Y:S02]  /*3e310*/  LDL.LU R9, [R1+0xe4] ;  /* 0x0000e40001097983 */ /* 0x000ea40000300800 */
[----:B------:R-:W2:Y:S02]  /*3e320*/  LDL.LU R10, [R1+0xe8] ;  /* 0x0000e800010a7983 */ /* 0x000ea40000300800 */
[----:B------:R-:W2:Y:S01]  /*3e330*/  LDL.LU R11, [R1+0xec] ;  /* 0x0000ec00010b7983 */ /* 0x000ea20000300800 */
[----:B------:R-:W-:Y:S01]  /*3e340*/  STL.64 [R1+0x1938], R26 ;  /* 0x0019381a01007387 */ /* 0x000fe20000100a00 */
[----:B------:R0:W-:Y:S03]  /*3e350*/  STL.64 [R1+0x1930], R24 ;  /* 0x0019301801007387 */ /* 0x0001e60000100a00 */
[----:B0-----:R-:W4:Y:S01]  /*3e360*/  LDL.LU R24, [R1+0xa0] ;  /* 0x0000a00001187983 */ /* 0x001f220000300800 */
[----:B------:R-:W4:Y:S02]  /*3e370*/  LDL.LU R25, [R1+0xa4] ;  /* 0x0000a40001197983 */ /* 0x000f240000300800 */
[----:B------:R-:W2:Y:S02]  /*3e380*/  LDL.LU R26, [R1+0xa8] ;  /* 0x0000a800011a7983 */ /* 0x000ea40000300800 */
[----:B------:R-:W2:Y:S02]  /*3e390*/  LDL.LU R27, [R1+0xac] ;  /* 0x0000ac00011b7983 */ /* 0x000ea40000300800 */
[----:B--2---:R0:W-:Y:S01]  /*3e3a0*/  STL.64 [R1+0x1950], R26 ;  /* 0x0019501a01007387 */ /* 0x0041e20000100a00 */
[----:B----4-:R1:W-:Y:S02]  /*3e3b0*/  STL.64 [R1+0x1948], R24 ;  /* 0x0019481801007387 */ /* 0x0103e40000100a00 */
[----:B0-----:R-:W-:Y:S01]  /*3e3c0*/  IMAD.MOV.U32 R26, RZ, RZ, R2 ;  /* 0x000000ffff1a7224 */ /* 0x001fe200078e0002 */
[----:B-1----:R-:W-:-:S02]  /*3e3d0*/  MOV R24, R3 ;  /* 0x0000000300187202 */ /* 0x002fc40000000f00 */
[----:B------:R-:W-:Y:S01]  /*3e3e0*/  MOV R27, R29 ;  /* 0x0000001d001b7202 */ /* 0x000fe20000000f00 */
[----:B------:R-:W2:Y:S01]  /*3e3f0*/  LDL.LU R3, [R1+0x19b8] ;  /* 0x0019b80001037983 */ /* 0x000ea20000300800 */
[----:B------:R-:W-:Y:S02]  /*3e400*/  MOV R25, R0 ;  /* 0x0000000000197202 */ /* 0x000fe40000000f00 */
[----:B------:R-:W4:Y:S02]  /*3e410*/  LDL.LU R0, [R1+0x19b4] ;  /* 0x0019b40001007983 */ /* 0x000f240000300800 */
[----:B------:R-:W2:Y:S01]  /*3e420*/  LDL.LU R2, [R1+0x19b0] ;  /* 0x0019b00001027983 */ /* 0x000ea20000300800 */
[----:B------:R-:W2:Y:S01]  /*3e430*/  LDL.LU R29, [R1+0x19ac] ;  /* 0x0019ac00011d7983 */ /* 0x000ea20000300800 */
[----:B------:R-:W-:Y:S02]  /*3e440*/  STL.64 [R1+0x1968], R26 ;  /* 0x0019681a01007387 */ /* 0x000fe40000100a00 */
[----:B------:R0:W-:Y:S02]  /*3e450*/  STL.64 [R1+0x1960], R24 ;  /* 0x0019601801007387 */ /* 0x0001e40000100a00 */
[----:B0-----:R-:W2:Y:S01]  /*3e460*/  LDL.LU R24, [R1+0xc0] ;  /* 0x0000c00001187983 */ /* 0x001ea20000300800 */
[----:B------:R-:W2:Y:S02]  /*3e470*/  LDL.LU R25, [R1+0xc4] ;  /* 0x0000c40001197983 */ /* 0x000ea40000300800 */
[----:B------:R-:W2:Y:S02]  /*3e480*/  LDL.LU R26, [R1+0xc8] ;  /* 0x0000c800011a7983 */ /* 0x000ea40000300800 */
[----:B------:R-:W2:Y:S01]  /*3e490*/  LDL.LU R27, [R1+0xcc] ;  /* 0x0000cc00011b7983 */ /* 0x000ea20000300800 */
[----:B---3--:R-:W-:Y:S01]  /*3e4a0*/  HMMA.16816.F32 R4, R12, R18, R4 ;  /* 0x000000120c04723c */ /* 0x008fe20000001804 */
[----:B--2---:R-:W-:Y:S01]  /*3e4b0*/  STL.64 [R1+0x1980], R26 ;  /* 0x0019801a01007387 */ /* 0x004fe20000100a00 */
[----:B------:R0:W-:Y:S02]  /*3e4c0*/  STL.64 [R1+0x1978], R24 ;  /* 0x0019781801007387 */ /* 0x0001e40000100a00 */
[----:B0-----:R-:W-:Y:S01]  /*3e4d0*/  MOV R24, R29 ;  /* 0x0000001d00187202 */ /* 0x001fe20000000f00 */
[----:B------:R-:W-:Y:S01]  /*3e4e0*/  IMAD.MOV.U32 R25, RZ, RZ, R2 ;  /* 0x000000ffff197224 */ /* 0x000fe200078e0002 */
[----:B------:R-:W2:Y:S01]  /*3e4f0*/  LDL.LU R29, [R1+0x19a8] ;  /* 0x0019a800011d7983 */ /* 0x000ea20000300800 */
[----:B------:R-:W3:Y:S01]  /*3e500*/  LDL.LU R2, [R1+0x19a4] ;  /* 0x0019a40001027983 */ /* 0x000ee20000300800 */
[----:B----4-:R-:W-:-:S02]  /*3e510*/  MOV R26, R0 ;  /* 0x00000000001a7202 */ /* 0x010fc40000000f00 */
[----:B------:R-:W4:Y:S11]  /*3e520*/  LDL.LU R0, [R1+0x19a0] ;  /* 0x0019a00001007983 */ /* 0x000f360000300800 */
[----:B------:R-:W-:Y:S02]  /*3e530*/  @!UPT UIADD3 URZ, URZ, URZ, URZ ;  /* 0x0000003f3f3ff290 */ /* 0x000fe4000fffe03f */
[----:B------:R-:W-:Y:S02]  /*3e540*/  STL.64 [R1+0x700], R4 ;  /* 0x0007000401007387 */ /* 0x000fe40000100a00 */
[----:B------:R0:W-:Y:S02]  /*3e550*/  STL.64 [R1+0x708], R6 ;  /* 0x0007080601007387 */ /* 0x0001e40000100a00 */
[----:B0-----:R-:W2:Y:S01]  /*3e560*/  LDL.LU.64 R6, [R1+0x1998] ;  /* 0x0019980001067983 */ /* 0x001ea20000300a00 */
[----:B------:R-:W3:Y:S02]  /*3e570*/  LDL.LU R17, [R1+0x89c] ;  /* 0x00089c0001117983 */ /* 0x000ee40000300800 */
[----:B------:R-:W3:Y:S02]  /*3e580*/  LDL.LU R16, [R1+0x8a0] ;  /* 0x0008a00001107983 */ /* 0x000ee40000300800 */
[----:B------:R-:W3:Y:S01]  /*3e590*/  LDL.LU R5, [R1+0x8a4] ;  /* 0x0008a40001057983 */ /* 0x000ee20000300800 */
[----:B------:R-:W-:Y:S01]  /*3e5a0*/  MOV R27, R3 ;  /* 0x00000003001b7202 */ /* 0x000fe20000000f00 */
[----:B--2---:R-:W-:Y:S01]  /*3e5b0*/  HMMA.16816.F32 R12, R12, R6, R8 ;  /* 0x000000060c0c723c */ /* 0x004fe20000001808 */
[----:B------:R-:W2:Y:S01]  /*3e5c0*/  LDL.LU.64 R10, [R1+0x1990] ;  /* 0x00199000010a7983 */ /* 0x000ea20000300a00 */
[----:B------:R-:W2:Y:S11]  /*3e5d0*/  LDL.LU.64 R8, [R1+0x1988] ;  /* 0x0019880001087983 */ /* 0x000eb60000300a00 */
[----:B------:R-:W-:Y:S10]  /*3e5e0*/  @!UPT UIADD3 URZ, URZ, URZ, URZ ;  /* 0x0000003f3f3ff290 */ /* 0x000ff4000fffe03f */
[----:B------:R-:W-:Y:S01]  /*3e5f0*/  STL.64 [R1+0x710], R12 ;  /* 0x0007100c01007387 */ /* 0x000fe20000100a00 */
[----:B------:R-:W-:Y:S01]  /*3e600*/  STL.64 [R1+0x718], R14 ;  /* 0x0007180e01007387 */ /* 0x000fe20000100a00 */
        /* <DEDUP_REMOVED lines=36> */
[----:B------:R-:W2:Y:S01]  /*3e850*/  LDL.LU.64 R22, [R1+0x1908] ;  /* 0x0019080001167983 */ /* 0x000ea20000300a00 */
[----:B------:R-:W3:Y:S11]  /*3e860*/  LDL.LU.64 R20, [R1+0x1900] ;  /* 0x0019000001147983 */ /* 0x000ef60000300a00 */
[----:B------:R-:W-:Y:S10]  /*3e870*/  @!UPT UIADD3 URZ, URZ, URZ, URZ ;  /* 0x0000003f3f3ff290 */ /* 0x000ff4000fffe03f */
[----:B------:R-:W-:Y:S01]  /*3e880*/  STL.64 [R1+0x770], R24 ;  /* 0x0007701801007387 */ /* 0x000fe20000100a00 */
[----:B------:R0:W-:Y:S03]  /*3e890*/  STL.64 [R1+0x778], R26 ;  /* 0x0007781a01007387 */ /* 0x0001e60000100a00 */
[----:B0-----:R-:W2:Y:S01]  /*3e8a0*/  LDL.LU.64 R26, [R1+0x18f8] ;  /* 0x0018f800011a7983 */ /* 0x001ea20000300a00 */
[----:B------:R-:W2:Y:S02]  /*3e8b0*/  LDL.LU.64 R24, [R1+0x18f0] ;  /* 0x0018f00001187983 */ /* 0x000ea40000300a00 */
[----:B------:R-:W-:Y:S01]  /*3e8c0*/  IMAD.MOV.U32 R4, RZ, RZ, R18 ;  /* 0x000000ffff047224 */ /* 0x000fe200078e0012 */
[----:B------:R-:W-:-:S04]  /*3e8d0*/  MOV R3, R19 ;  /* 0x0000001300037202 */ /* 0x000fc80000000f00 */
[----:B------:R-:W-:Y:S01]  /*3e8e0*/  MOV R14, R4 ;  /* 0x00000004000e7202 */ /* 0x000fe20000000f00 */
[----:B------:R-:W-:-:S07]  /*3e8f0*/  IMAD.MOV.U32 R15, RZ, RZ, R3 ;  /* 0x000000ffff0f7224 */ /* 0x000fce00078e0003 */
[----:B--2---:R-:W-:Y:S01]  /*3e900*/  HMMA.16816.F32 R12, R8, R14, R24 ;  /* 0x0000000e080c723c */ /* 0x004fe20000001818 */
[----:B------:R-:W2:Y:S01]  /*3e910*/  LDL.LU.64 R26, [R1+0x18e8] ;  /* 0x0018e800011a7983 */ /* 0x000ea20000300a00 */
[----:B------:R-:W2:Y:S02]  /*3e920*/  LDL.LU.64 R24, [R1+0x18e0] ;  /* 0x0018e00001187983 */ /* 0x000ea40000300a00 */
[----:B---3--:R-:W-:Y:S02]  /*3e930*/  FFMA R17, R21, R17, R20 ;  /* 0x0000001115117223 */ /* 0x008fe40000000014 */
[----:B------:R-:W-:Y:S02]  /*3e940*/  FFMA R5, R29, R5, R28 ;  /* 0x000000051d057223 */ /* 0x000fe4000000001c */
[----:B------:R-:W-:Y:S01]  /*3e950*/  FFMA R16, R23, R16, R22 ;  /* 0x0000001017107223 */ /* 0x000fe20000000016 */
[----:B------:R-:W-:-:S05]  /*3e960*/  MOV R3, 0x80 ;  /* 0x0000008000037802 */ /* 0x000fca0000000f00 */
[C---:B----4-:R-:W-:Y:S02]  /*3e970*/  IMAD R0, R3.reuse, c[0x0][0x1a4], R0 ;  /* 0x0000690003007a24 */ /* 0x050fe400078e0200 */
[----:B------:R-:W-:-:S07]  /*3e980*/  IMAD R2, R3, c[0x0][0x1b4], R2 ;  /* 0x00006d0003027a24 */ /* 0x000fce00078e0202 */
[----:B------:R-:W-:Y:S01]  /*3e990*/  STL.64 [R1+0x780], R12 ;  /* 0x0007800c01007387 */ /* 0x000fe20000100a00 */
[----:B------:R-:W-:Y:S01]  /*3e9a0*/  STL.64 [R1+0x788], R14 ;  /* 0x0007880e01007387 */ /* 0x000fe20000100a00 */
[----:B--2---:R-:W-:Y:S11]  /*3e9b0*/  HMMA.16816.F32 R8, R8, R6, R24 ;  /* 0x000000060808723c */ /* 0x004ff60000001818 */
[----:B------:R-:W-:Y:S11]  /*3e9c0*/  @!UPT UIADD3 URZ, URZ, URZ, URZ ;  /* 0x0000003f3f3ff290 */ /* 0x000ff6000fffe03f */
[----:B------:R-:W-:Y:S01]  /*3e9d0*/  @!UPT UIADD3 URZ, URZ, URZ, URZ ;  /* 0x0000003f3f3ff290 */ /* 0x000fe2000fffe03f */
[----:B------:R-:W-:Y:S01]  /*3e9e0*/  STL.64 [R1+0x790], R8 ;  /* 0x0007900801007387 */ /* 0x000fe20000100a00 */
[----:B------:R-:W-:Y:S02]  /*3e9f0*/  STL.64 [R1+0x798], R10 ;  /* 0x0007980a01007387 */ /* 0x000fe40000100a00 */
[----:B------:R-:W-:Y:S02]  /*3ea00*/  STL [R1+0x89c], R17 ;  /* 0x00089c1101007387 */ /* 0x000fe40000100800 */
[----:B------:R0:W-:Y:S01]  /*3ea10*/  STL [R1+0x8a4], R5 ;  /* 0x0008a40501007387 */ /* 0x0001e20000100800 */
[----:B------:R-:W-:Y:S01]  /*3ea20*/  STL [R1+0x8a0], R16 ;  /* 0x0008a01001007387 */ /* 0x000fe20000100800 */
[----:B------:R-:W2:Y:S03]  /*3ea30*/  LDL R3, [R1+0x3e0] ;  /* 0x0003e00001037983 */ /* 0x000ea60000100800 */
[----:B0-----:R-:W3:Y:S04]  /*3ea40*/  LDL R5, [R1+0x3e4] ;  /* 0x0003e40001057983 */ /* 0x001ee80000100800 */
[----:B------:R-:W0:Y:S01]  /*3ea50*/  S2R R4, SR_CTAID.X ;  /* 0x0000000000047919 */ /* 0x000e220000002500 */
[----:B------:R-:W-:Y:S01]  /*3ea60*/  UIADD3 UR4, UR4, 0x80, URZ ;  /* 0x0000008004047890 */ /* 0x000fe2000fffe03f */
[----:B0-----:R-:W-:-:S04]  /*3ea70*/  SHF.L.U32 R4, R4, 0x6, RZ ;  /* 0x0000000604047819 */ /* 0x001fc800000006ff */
[----:B------:R-:W-:-:S04]  /*3ea80*/  IADD3 R4, R4, 0x40, RZ ;  /* 0x0000004004047810 */ /* 0x000fc80007ffe0ff */
[----:B------:R-:W-:Y:S01]  /*3ea90*/  ISETP.LE.AND P1, PT, R4, UR4, PT ;  /* 0x0000000404007c0c */ /* 0x000fe2000bf23270 */
[----:B---3--:R-:W-:Y:S01]  /*3eaa0*/  STL [R1+0x3b4], R5 ;  /* 0x0003b40501007387 */ /* 0x008fe20000100800 */
[----:B------:R-:W3:Y:S02]  /*3eab0*/  LDL R4, [R1+0x3dc] ;  /* 0x0003dc0001047983 */ /* 0x000ee40000100800 */
[----:B--2---:R0:W-:Y:S02]  /*3eac0*/  STL [R1+0x3ec], R3 ;  /* 0x0003ec0301007387 */ /* 0x0041e40000100800 */
[----:B0-----:R-:W2:Y:S04]  /*3ead0*/  LDL R3, [R1+0x3d8] ;  /* 0x0003d80001037983 */ /* 0x001ea80000100800 */
[----:B---3--:R0:W-:Y:S04]  /*3eae0*/  STL [R1+0x3fc], R4 ;  /* 0x0003fc0401007387 */ /* 0x0081e80000100800 */
[----:B0-----:R-:W3:Y:S01]  /*3eaf0*/  LDL R4, [R1+0x3d4] ;  /* 0x0003d40001047983 */ /* 0x001ee20000100800 */
[----:B--2---:R0:W-:Y:S03]  /*3eb00*/  STL [R1+0x40c], R3 ;  /* 0x00040c0301007387 */ /* 0x0041e60000100800 */
[----:B0-----:R-:W2:Y:S04]  /*3eb10*/  LDL R3, [R1+0x3d0] ;  /* 0x0003d00001037983 */ /* 0x001ea80000100800 */
[----:B---3--:R0:W-:Y:S04]  /*3eb20*/  STL [R1+0x410], R4 ;  /* 0x0004100401007387 */ /* 0x0081e80000100800 */
[----:B0-----:R-:W3:Y:S01]  /*3eb30*/  LDL R4, [R1+0x3cc] ;  /* 0x0003cc0001047983 */ /* 0x001ee20000100800 */
[----:B--2---:R0:W-:Y:S03]  /*3eb40*/  STL [R1+0x414], R3 ;  /* 0x0004140301007387 */ /* 0x0041e60000100800 */
[----:B0-----:R-:W2:Y:S04]  /*3eb50*/  LDL R3, [R1+0x3c4] ;  /* 0x0003c40001037983 */ /* 0x001ea80000100800 */
[----:B---3--:R0:W-:Y:S04]  /*3eb60*/  STL [R1+0x418], R4 ;  /* 0x0004180401007387 */ /* 0x0081e80000100800 */
[----:B--2---:R0:W-:Y:S01]  /*3eb70*/  STL [R1+0x41c], R3 ;  /* 0x00041c0301007387 */ /* 0x0041e20000100800 */
[----:B------:R-:W-:Y:S01]  /*3eb80*/  @P1 CALL.REL.NOINC `(.L_x_0) ;  /* 0x0000001000001944 */ /* 0x000fe20003c00000 */
[----:B------:R-:W-:Y:S05]  /*3eb90*/  BRA `(.L_x_19) ;  /* 0xfffce45000007947 */ /* 0x000fea000383ffff */
.L_x_0:
[----:B-1----:R-:W2:Y:S04]  /*3eba0*/  LDL.LU R2, [R1+0x580] ;  /* 0x0005800001027983 */ /* 0x002ea80000300800 */
[----:B------:R-:W3:Y:S04]  /*3ebb0*/  LDL.LU R0, [R1+0x584] ;  /* 0x0005840001007983 */ /* 0x000ee80000300800 */
[----:B0-----:R-:W0:Y:S04]  /*3ebc0*/  S2R R3, SR_CTAID.X ;  /* 0x0000000000037919 */ /* 0x001e280000002500 */
[----:B------:R-:W1:Y:S04]  /*3ebd0*/  S2R R22, SR_TID.X ;  /* 0x0000000000167919 */ /* 0x000e680000002100 */
[----:B------:R-:W4:Y:S04]  /*3ebe0*/  S2R R23, SR_TID.X ;  /* 0x0000000000177919 */ /* 0x000f280000002100 */
[----:B------:R-:W-:Y:S06]  /*3ebf0*/  BAR.SYNC.DEFER_BLOCKING 0x0 ;  /* 0x0000000000007b1d */ /* 0x000fec0000010000 */
[----:B--2---:R2:W-:Y:S04]  /*3ec00*/  STL [R1+0x1cc], R2 ;  /* 0x0001cc0201007387 */ /* 0x0045e80000100800 */
[----:B--2---:R-:W2:Y:S04]  /*3ec10*/  LDL.LU R2, [R1+0x588] ;  /* 0x0005880001027983 */ /* 0x004ea80000300800 */
[----:B---3--:R3:W-:Y:S04]  /*3ec20*/  STL [R1+0x1d0], R0 ;  /* 0x0001d00001007387 */ /* 0x0087e80000100800 */
[----:B---3--:R-:W3:Y:S04]  /*3ec30*/  LDL.LU R0, [R1+0x58c] ;  /* 0x00058c0001007983 */ /* 0x008ee80000300800 */
        /* <DEDUP_REMOVED lines=77> */
[----:B------:R-:W5:Y:S04]  /*3f110*/  LDL.LU R26, [R1+0x638] ;  /* 0x00063800011a7983 */ /* 0x000f680000300800 */
[----:B---3--:R3:W-:Y:S04]  /*3f120*/  STL [R1+0x114], R0 ;  /* 0x0001140001007387 */ /* 0x0087e80000100800 */
[----:B------:R-:W4:Y:S04]  /*3f130*/  LDL.LU R27, [R1+0x63c] ;  /* 0x00063c00011b7983 */ /* 0x000f280000300800 */
[----:B--2---:R-:W2:Y:S04]  /*3f140*/  LDL.LU R2, [R1+0x620] ;  /* 0x0006200001027983 */ /* 0x004ea80000300800 */
[----:B---3--:R-:W3:Y:S04]  /*3f150*/  LDL.LU R0, [R1+0x624] ;  /* 0x0006240001007983 */ /* 0x008ee80000300800 */
[----:B--2---:R2:W-:Y:S04]  /*3f160*/  STL [R1+0x108], R2 ;  /* 0x0001080201007387 */ /* 0x0045e80000100800 */
[----:B--2---:R-:W2:Y:S04]  /*3f170*/  LDL.LU R2, [R1+0x628] ;  /* 0x0006280001027983 */ /* 0x004ea80000300800 */
[----:B---3--:R3:W-:Y:S04]  /*3f180*/  STL [R1+0x104], R0 ;  /* 0x0001040001007387 */ /* 0x0087e80000100800 */
[----:B---3--:R-:W3:Y:S04]  /*3f190*/  LDL.LU R0, [R1+0x62c] ;  /* 0x00062c0001007983 */ /* 0x008ee80000300800 */
[----:B--2---:R-:W-:Y:S04]  /*3f1a0*/  STL [R1+0x100], R2 ;  /* 0x0001000201007387 */ /* 0x004fe80000100800 */
[----:B------:R-:W2:Y:S04]  /*3f1b0*/  LDL.LU R21, [R1+0x660] ;  /* 0x0006600001157983 */ /* 0x000ea80000300800 */
[----:B---3--:R-:W-:Y:S04]  /*3f1c0*/  STL [R1+0xfc], R0 ;  /* 0x0000fc0001007387 */ /* 0x008fe80000100800 */
[----:B--2---:R-:W-:Y:S04]  /*3f1d0*/  STL [R1+0x1c98], R21 ;  /* 0x001c981501007387 */ /* 0x004fe80000100800 */
[----:B------:R-:W2:Y:S04]  /*3f1e0*/  LDL.LU R20, [R1+0x664] ;  /* 0x0006640001147983 */ /* 0x000ea80000300800 */
[----:B--2---:R2:W-:Y:S04]  /*3f1f0*/  STL [R1+0x1c9c], R20 ;  /* 0x001c9c1401007387 */ /* 0x0045e80000100800 */
[----:B------:R-:W3:Y:S04]  /*3f200*/  LDL.LU R19, [R1+0x668] ;  /* 0x0006680001137983 */ /* 0x000ee80000300800 */
[----:B---3--:R-:W-:Y:S04]  /*3f210*/  STL [R1+0x1ca4], R19 ;  /* 0x001ca41301007387 */ /* 0x008fe80000100800 */
[----:B------:R-:W3:Y:S04]  /*3f220*/  LDL.LU R18, [R1+0x66c] ;  /* 0x00066c0001127983 */ /* 0x000ee80000300800 */
[----:B---3--:R-:W-:Y:S04]  /*3f230*/  STL [R1+0x1ca8], R18 ;  /* 0x001ca81201007387 */ /* 0x008fe80000100800 */
[----:B------:R-:W3:Y:S04]  /*3f240*/  LDL.LU R17, [R1+0x670] ;  /* 0x0006700001117983 */ /* 0x000ee80000300800 */
[----:B---3--:R3:W-:Y:S04]  /*3f250*/  STL [R1+0x1ca0], R17 ;  /* 0x001ca01101007387 */ /* 0x0087e80000100800 */
[----:B------:R-:W2:Y:S04]  /*3f260*/  LDL.LU R16, [R1+0x674] ;  /* 0x0006740001107983 */ /* 0x000ea80000300800 */
[----:B--2---:R-:W-:Y:S04]  /*3f270*/  STL [R1+0x1cac], R16 ;  /* 0x001cac1001007387 */ /* 0x004fe80000100800 */
        /* <DEDUP_REMOVED lines=18> */
[----:B---3--:R-:W2:Y:S04]  /*3f3a0*/  LDL.LU R17, [R1+0x69c] ;  /* 0x00069c0001117983 */ /* 0x008ea80000300800 */
[----:B--2---:R-:W-:Y:S04]  /*3f3b0*/  STL [R1+0x1cd4], R17 ;  /* 0x001cd41101007387 */ /* 0x004fe80000100800 */
[----:B------:R-:W2:Y:S04]  /*3f3c0*/  LDL.LU R7, [R1+0x6a0] ;  /* 0x0006a00001077983 */ /* 0x000ea80000300800 */
[----:B--2---:R2:W-:Y:S04]  /*3f3d0*/  STL [R1+0x1cd8], R7 ;  /* 0x001cd80701007387 */ /* 0x0045e80000100800 */
[----:B------:R-:W3:Y:S04]  /*3f3e0*/  LDL.LU R6, [R1+0x6a4] ;  /* 0x0006a40001067983 */ /* 0x000ee80000300800 */
[----:B---3--:R3:W-:Y:S04]  /*3f3f0*/  STL [R1+0x1cdc], R6 ;  /* 0x001cdc0601007387 */ /* 0x0087e80000100800 */
[----:B------:R-:W2:Y:S04]  /*3f400*/  LDL.LU R5, [R1+0x6a8] ;  /* 0x0006a80001057983 */ /* 0x000ea80000300800 */
[----:B--2---:R-:W-:Y:S04]  /*3f410*/  STL [R1+0x1d10], R5 ;  /* 0x001d100501007387 */ /* 0x004fe80000100800 */
[----:B------:R-:W2:Y:S04]  /*3f420*/  LDL.LU R4, [R1+0x6ac] ;  /* 0x0006ac0001047983 */ /* 0x000ea80000300800 */
[----:B--2---:R-:W-:Y:S04]  /*3f430*/  STL [R1+0x1d14], R4 ;  /* 0x001d140401007387 */ /* 0x004fe80000100800 */
[----:B------:R-:W2:Y:S04]  /*3f440*/  LDL.LU R19, [R1+0x6b0] ;  /* 0x0006b00001137983 */ /* 0x000ea80000300800 */
[----:B--2---:R2:W-:Y:S04]  /*3f450*/  STL [R1+0x1ce0], R19 ;  /* 0x001ce01301007387 */ /* 0x0045e80000100800 */
[----:B------:R-:W2:Y:S04]  /*3f460*/  LDL.LU R18, [R1+0x6b4] ;  /* 0x0006b40001127983 */ /* 0x000ea80000300800 */
[----:B--2---:R2:W-:Y:S04]  /*3f470*/  STL [R1+0x1ce4], R18 ;  /* 0x001ce41201007387 */ /* 0x0045e80000100800 */
        /* <DEDUP_REMOVED lines=47> */
[----:B------:R-:W3:Y:S04]  /*3f770*/  LDL.LU R8, [R1+0x718] ;  /* 0x0007180001087983 */ /* 0x000ee80000300800 */
[----:B--2---:R-:W-:Y:S04]  /*3f780*/  STL [R1+0xec], R0 ;  /* 0x0000ec0001007387 */ /* 0x004fe80000100800 */
[----:B---3--:R-:W-:Y:S04]  /*3f790*/  STL [R1+0x1d4c], R8 ;  /* 0x001d4c0801007387 */ /* 0x008fe80000100800 */
[----:B------:R-:W2:Y:S04]  /*3f7a0*/  LDL.LU R20, [R1+0x71c] ;  /* 0x00071c0001147983 */ /* 0x000ea80000300800 */
[----:B--2---:R2:W-:Y:S04]  /*3f7b0*/  STL [R1+0x1d50], R20 ;  /* 0x001d501401007387 */ /* 0x0045e80000100800 */
[----:B------:R-:W3:Y:S04]  /*3f7c0*/  LDL.LU R5, [R1+0x720] ;  /* 0x0007200001057983 */ /* 0x000ee80000300800 */
[----:B---3--:R3:W-:Y:S04]  /*3f7d0*/  STL [R1+0x1d54], R5 ;  /* 0x001d540501007387 */ /* 0x0087e80000100800 */
        /* <DEDUP_REMOVED lines=18> */
[----:B---3--:R-:W3:Y:S04]  /*3f900*/  LDL.LU R6, [R1+0x748] ;  /* 0x0007480001067983 */ /* 0x008ee80000300800 */
[----:B---3--:R-:W-:Y:S04]  /*3f910*/  STL [R1+0x1da0], R6 ;  /* 0x001da00601007387 */ /* 0x008fe80000100800 */
[----:B------:R-:W3:Y:S04]  /*3f920*/  LDL.LU R19, [R1+0x74c] ;  /* 0x00074c0001137983 */ /* 0x000ee80000300800 */
[----:B---3--:R-:W-:Y:S04]  /*3f930*/  STL [R1+0x1da4], R19 ;  /* 0x001da41301007387 */ /* 0x008fe80000100800 */
[----:B------:R-:W3:Y:S04]  /*3f940*/  LDL.LU R16, [R1+0x750] ;  /* 0x0007500001107983 */ /* 0x000ee80000300800 */
[----:B---3--:R3:W-:Y:S04]  /*3f950*/  STL [R1+0x1d6c], R16 ;  /* 0x001d6c1001007387 */ /* 0x0087e80000100800 */
[----:B------:R-:W2:Y:S04]  /*3f960*/  LDL.LU R15, [R1+0x754] ;  /* 0x00075400010f7983 */ /* 0x000ea80000300800 */
[----:B--2---:R2:W-:Y:S04]  /*3f970*/  STL [R1+0x1d70], R15 ;  /* 0x001d700f01007387 */ /* 0x0045e80000100800 */
[----:B------:R-:W2:Y:S04]  /*3f980*/  LDL.LU R18, [R1+0x758] ;  /* 0x0007580001127983 */ /* 0x000ea80000300800 */
[----:B--2---:R-:W-:Y:S04]  /*3f990*/  STL [R1+0x1da8], R18 ;  /* 0x001da81201007387 */ /* 0x004fe80000100800 */
[----:B---3--:R-:W2:Y:S01]  /*3f9a0*/  LDL.LU R16, [R1+0x75c] ;  /* 0x00075c0001107983 */ /* 0x008ea20000300800 */
[----:B0-----:R-:W-:-:S03]  /*3f9b0*/  IMAD.SHL.U32 R3, R3, 0x40, RZ ;  /* 0x0000004003037824 */ /* 0x001fc600078e00ff */
[----:B--2---:R-:W-:Y:S04]  /*3f9c0*/  STL [R1+0x1dac], R16 ;  /* 0x001dac1001007387 */ /* 0x004fe80000100800 */
[----:B------:R-:W2:Y:S01]  /*3f9d0*/  LDL.LU R14, [R1+0x760] ;  /* 0x00076000010e7983 */ /* 0x000ea20000300800 */
[----:B-1----:R-:W-:-:S03]  /*3f9e0*/  LOP3.LUT R2, R3, 0x3f, R22, 0xf8, !PT ;  /* 0x0000003f03027812 */ /* 0x002fc600078ef816 */
[----:B------:R-:W0:Y:S04]  /*3f9f0*/  S2R R0, SR_CTAID.Y ;  /* 0x0000000000007919 */ /* 0x000e280000002600 */
[----:B--2---:R1:W-:Y:S04]  /*3fa00*/  STL [R1+0x1d74], R14 ;  /* 0x001d740e01007387 */ /* 0x0043e80000100800 */
[----:B------:R-:W2:Y:S01]  /*3fa10*/  LDL.LU R13, [R1+0x764] ;  /* 0x00076400010d7983 */ /* 0x000ea20000300800 */
[----:B0-----:R-:W-:Y:S02]  /*3fa20*/  IMAD R0, R0, c[0x0][0x1c0], RZ ;  /* 0x0000700000007a24 */ /* 0x001fe400078e02ff */
[----:B------:R-:W-:Y:S01]  /*3fa30*/  IMAD R3, R2, c[0x0][0x1c4], RZ ;  /* 0x0000710002037a24 */ /* 0x000fe200078e02ff */
[----:B--2---:R0:W-:Y:S04]  /*3fa40*/  STL [R1+0x1d78], R13 ;  /* 0x001d780d01007387 */ /* 0x0041e80000100800 */
[----:B------:R-:W2:Y:S04]  /*3fa50*/  LDL.LU R15, [R1+0x768] ;  /* 0x00076800010f7983 */ /* 0x000ea80000300800 */
[----:B--2---:R-:W-:Y:S04]  /*3fa60*/  STL [R1+0x1db0], R15 ;  /* 0x001db00f01007387 */ /* 0x004fe80000100800 */
[----:B-1----:R-:W2:Y:S04]  /*3fa70*/  LDL.LU R14, [R1+0x76c] ;  /* 0x00076c00010e7983 */ /* 0x002ea80000300800 */
[----:B--2---:R-:W-:Y:S04]  /*3fa80*/  STL [R1+0x1db4], R14 ;  /* 0x001db40e01007387 */ /* 0x004fe80000100800 */
[----:B------:R-:W2:Y:S01]  /*3fa90*/  LDL.LU R12, [R1+0x770] ;  /* 0x00077000010c7983 */ /* 0x000ea20000300800 */
[----:B------:R-:W-:-:S02]  /*3faa0*/  SHF.L.U32 R22, R0, 0x1, RZ ;  /* 0x0000000100167819 */ /* 0x000fc400000006ff */
[----:B------:R-:W-:Y:S01]  /*3fab0*/  SHF.L.U32 R2, R3, 0x1, RZ ;  /* 0x0000000103027819 */ /* 0x000fe200000006ff */
[----:B--2---:R1:W-:Y:S04]  /*3fac0*/  STL [R1+0x1d7c], R12 ;  /* 0x001d7c0c01007387 */ /* 0x0043e80000100800 */
[----:B------:R-:W2:Y:S04]  /*3fad0*/  LDL.LU R11, [R1+0x774] ;  /* 0x00077400010b7983 */ /* 0x000ea80000300800 */
[----:B--2---:R2:W-:Y:S04]  /*3fae0*/  STL [R1+0x1d80], R11 ;  /* 0x001d800b01007387 */ /* 0x0045e80000100800 */
[----:B0-----:R-:W3:Y:S01]  /*3faf0*/  LDL.LU R13, [R1+0x778] ;  /* 0x00077800010d7983 */ /* 0x001ee20000300800 */
[----:B------:R-:W-:-:S03]  /*3fb00*/  IADD3 R2, P0, P1, R2, c[0x0][0x178], R22 ;  /* 0x00005e0002027a10 */ /* 0x000fc6000791e016 */
[----:B---3--:R-:W-:Y:S04]  /*3fb10*/  STL [R1+0x1db8], R13 ;  /* 0x001db80d01007387 */ /* 0x008fe80000100800 */
[----:B-1----:R-:W3:Y:S04]  /*3fb20*/  LDL.LU R12, [R1+0x77c] ;  /* 0x00077c00010c7983 */ /* 0x002ee80000300800 */
[----:B---3--:R-:W-:Y:S04]  /*3fb30*/  STL [R1+0x1dbc], R12 ;  /* 0x001dbc0c01007387 */ /* 0x008fe80000100800 */
[----:B------:R0:W-:Y:S04]  /*3fb40*/  STL [R1+0x1c38], R2 ;  /* 0x001c380201007387 */ /* 0x0001e80000100800 */
[----:B------:R-:W3:Y:S01]  /*3fb50*/  LDL.LU R10, [R1+0x780] ;  /* 0x00078000010a7983 */ /* 0x000ee20000300800 */
[----:B----4-:R-:W-:-:S03]  /*3fb60*/  LOP3.LUT R4, R23, 0x3, RZ, 0xc0, !PT ;  /* 0x0000000317047812 */ /* 0x010fc600078ec0ff */
[----:B---3--:R1:W-:Y:S04]  /*3fb70*/  STL [R1+0x1d84], R10 ;  /* 0x001d840a01007387 */ /* 0x0083e80000100800 */
[----:B------:R-:W3:Y:S04]  /*3fb80*/  LDL.LU R22, [R1+0x86c] ;  /* 0x00086c0001167983 */ /* 0x000ee80000300800 */
[----:B------:R-:W4:Y:S01]  /*3fb90*/  LDL.LU R9, [R1+0x784] ;  /* 0x0007840001097983 */ /* 0x000f220000300800 */
[----:B------:R-:W-:Y:S01]  /*3fba0*/  LOP3.LUT R23, R23, 0x1c, RZ, 0xc0, !PT ;  /* 0x0000001c17177812 */ /* 0x000fe200078ec0ff */
[----:B------:R-:W-:-:S02]  /*3fbb0*/  IMAD.SHL.U32 R24, R4, 0x20, RZ ;  /* 0x0000002004187824 */ /* 0x000fc400078e00ff */
[----:B------:R-:W-:Y:S01]  /*3fbc0*/  IMAD.HI R25, R0, 0x2, RZ ;  /* 0x0000000200197827 */ /* 0x000fe200078e02ff */
[----:B------:R-:W-:-:S03]  /*3fbd0*/  SHF.L.U32 R4, R23, 0x2, RZ ;  /* 0x0000000217047819 */ /* 0x000fc600000006ff */
[----:B------:R-:W-:Y:S01]  /*3fbe0*/  IMAD.HI R3, R3, 0x2, RZ ;  /* 0x0000000203037827 */ /* 0x000fe200078e02ff */
[----:B------:R-:W-:-:S03]  /*3fbf0*/  LOP3.LUT R6, R24, R4, RZ, 0x3c, !PT ;  /* 0x0000000418067212 */ /* 0x000fc600078e3cff */
[C---:B---3--:R-:W-:Y:S01]  /*3fc00*/  FMUL R0, R22.reuse, 8388608 ;  /* 0x4b00000016007820 */ /* 0x048fe20000400000 */
[----:B------:R-:W-:Y:S01]  /*3fc10*/  FSETP.GEU.AND P6, PT, R22, 1.175494350822287508e-38, PT ;  /* 0x008000001600780b */ /* 0x000fe20003fce000 */
[----:B----4-:R-:W-:Y:S04]  /*3fc20*/  STL [R1+0x1d88], R9 ;  /* 0x001d880901007387 */ /* 0x010fe80000100800 */
[----:B--2---:R-:W2:Y:S04]  /*3fc30*/  LDL.LU R11, [R1+0x788] ;  /* 0x00078800010b7983 */ /* 0x004ea80000300800 */
[----:B------:R-:W3:Y:S01]  /*3fc40*/  LDL.LU R23, [R1+0x870] ;  /* 0x0008700001177983 */ /* 0x000ee20000300800 */
[----:B0-----:R-:W-:-:S02]  /*3fc50*/  FSEL R2, R0, R22, !P6 ;  /* 0x0000001600027208 */ /* 0x001fc40007000000 */
[----:B------:R-:W-:Y:S01]  /*3fc60*/  IADD3.X R0, R3, c[0x0][0x17c], R25, P0, P1 ;  /* 0x00005f0003007a10 */ /* 0x000fe200007e2419 */
[----:B-1----:R-:W4:Y:S01]  /*3fc70*/  LDL.LU R10, [R1+0x78c] ;  /* 0x00078c00010a7983 */ /* 0x002f220000300800 */
[----:B------:R-:W-:Y:S01]  /*3fc80*/  IADD3 R25, R2, -0x3f3504f3, RZ ;  /* 0xc0cafb0d02197810 */ /* 0x000fe20007ffe0ff */
[----:B-----5:R-:W-:Y:S01]  /*3fc90*/  IMAD.MOV.U32 R21, RZ, RZ, R26 ;  /* 0x000000ffff157224 */ /* 0x020fe200078e001a */
[----:B------:R-:W-:Y:S01]  /*3fca0*/  MOV R5, R27 ;  /* 0x0000001b00057202 */ /* 0x000fe20000000f00 */
[----:B------:R-:W-:Y:S04]  /*3fcb0*/  STL [R1+0x1d8c], R22 ;  /* 0x001d8c1601007387 */ /* 0x000fe80000100800 */
[----:B------:R0:W-:Y:S04]  /*3fcc0*/  STL [R1+0x1c30], R0 ;  /* 0x001c300001007387 */ /* 0x0001e80000100800 */
[----:B------:R1:W-:Y:S04]  /*3fcd0*/  STL [R1+0x164], R2 ;  /* 0x0001640201007387 */ /* 0x0003e80000100800 */
[----:B------:R-:W5:Y:S01]  /*3fce0*/  LDL.LU R24, [R1+0x874] ;  /* 0x0008740001187983 */ /* 0x000f620000300800 */
[----:B0-----:R-:W-:-:S03]  /*3fcf0*/  LOP3.LUT R0, R25, 0xff800000, RZ, 0xc0, !PT ;  /* 0xff80000019007812 */ /* 0x001fc600078ec0ff */
[----:B------:R-:W2:Y:S01]  /*3fd00*/  LDL.LU R17, [R1+0x790] ;  /* 0x0007900001117983 */ /* 0x000ea20000300800 */
[----:B------:R0:W0:Y:S01]  /*3fd10*/  I2F R20, R0 ;  /* 0x0000000000147306 */ /* 0x0000220000201400 */
[C---:B---3--:R-:W-:Y:S01]  /*3fd20*/  FMUL R3, R23.reuse, 8388608 ;  /* 0x4b00000017037820 */ /* 0x048fe20000400000 */
[----:B------:R-:W-:-:S04]  /*3fd30*/  FSETP.GEU.AND P0, PT, R23, 1.175494350822287508e-38, PT ;  /* 0x008000001700780b */ /* 0x000fc80003f0e000 */
[----:B-1----:R-:W-:-:S05]  /*3fd40*/  FSEL R2, R3, R23, !P0 ;  /* 0x0000001703027208 */ /* 0x002fca0004000000 */
[----:B------:R-:W-:Y:S04]  /*3fd50*/  STL [R1+0x15c], R2 ;  /* 0x00015c0201007387 */ /* 0x000fe80000100800 */
[----:B------:R0:W-:Y:S01]  /*3fd60*/  STL [R1+0x208], R0 ;  /* 0x0002080001007387 */ /* 0x0001e20000100800 */
[----:B------:R-:W-:-:S03]  /*3fd70*/  IADD3 R26, R2, -0x3f3504f3, RZ ;  /* 0xc0cafb0d021a7810 */ /* 0x000fc60007ffe0ff */
[----:B------:R-:W3:Y:S01]  /*3fd80*/  LDL.LU R25, [R1+0x878] ;  /* 0x0008780001197983 */ /* 0x000ee20000300800 */
[C---:B-----5:R-:W-:Y:S01]  /*3fd90*/  FMUL R3, R24.reuse, 8388608 ;  /* 0x4b00000018037820 */ /* 0x060fe20000400000 */
[----:B------:R-:W-:Y:S02]  /*3fda0*/  FSETP.GEU.AND P1, PT, R24, 1.175494350822287508e-38, PT ;  /* 0x008000001800780b */ /* 0x000fe40003f2e000 */
[----:B------:R-:W5:Y:S01]  /*3fdb0*/  LDL.LU R8, [R1+0x794] ;  /* 0x0007940001087983 */ /* 0x000f620000300800 */
[----:B0-----:R-:W-:Y:S02]  /*3fdc0*/  LOP3.LUT R0, R26, 0xff800000, RZ, 0xc0, !PT ;  /* 0xff8000001a007812 */ /* 0x001fe400078ec0ff */
[----:B------:R-:W-:-:S05]  /*3fdd0*/  FSEL R2, R3, R24, !P1 ;  /* 0x0000001803027208 */ /* 0x000fca0004800000 */
[----:B------:R-:W-:Y:S04]  /*3fde0*/  STL [R1+0x158], R2 ;  /* 0x0001580201007387 */ /* 0x000fe80000100800 */
[----:B------:R0:W-:Y:S04]  /*3fdf0*/  STL [R1+0x204], R0 ;  /* 0x0002040001007387 */ /* 0x0001e80000100800 */
[----:B------:R-:W2:Y:S01]  /*3fe00*/  LDL.LU R26, [R1+0x898] ;  /* 0x00089800011a7983 */ /* 0x000ea20000300800 */
[----:B------:R-:W-:Y:S01]  /*3fe10*/  IADD3 R27, R2, -0x3f3504f3, RZ ;  /* 0xc0cafb0d021b7810 */ /* 0x000fe20007ffe0ff */
[----:B------:R0:W1:Y:S02]  /*3fe20*/  I2F R15, R0 ;  /* 0x00000000000f7306 */ /* 0x0000640000201400 */
[----:B------:R-:W4:Y:S01]  /*3fe30*/  LDL.LU R9, [R1+0x798] ;  /* 0x0007980001097983 */ /* 0x000f220000300800 */
[----:B0-----:R-:W-:-:S05]  /*3fe40*/  LOP3.LUT R0, R27, 0xff800000, RZ, 0xc0, !PT ;  /* 0xff8000001b007812 */ /* 0x001fca00078ec0ff */
[----:B------:R0:W0:Y:S01]  /*3fe50*/  I2F R4, R0 ;  /* 0x0000000000047306 */ /* 0x0000220000201400 */
[C---:B---3--:R-:W-:Y:S01]  /*3fe60*/  FMUL R3, R25.reuse, 8388608 ;  /* 0x4b00000019037820 */ /* 0x048fe20000400000 */
[----:B------:R-:W-:-:S04]  /*3fe70*/  FSETP.GEU.AND P2, PT, R25, 1.175494350822287508e-38, PT ;  /* 0x008000001900780b */ /* 0x000fc80003f4e000 */
[----:B------:R-:W-:-:S05]  /*3fe80*/  FSEL R2, R3, R25, !P2 ;  /* 0x0000001903027208 */ /* 0x000fca0005000000 */
[----:B------:R-:W-:Y:S04]  /*3fe90*/  STL [R1+0x14c], R2 ;  /* 0x00014c0201007387 */ /* 0x000fe80000100800 */
[----:B------:R0:W-:Y:S01]  /*3fea0*/  STL [R1+0x21c], R0 ;  /* 0x00021c0001007387 */ /* 0x0001e20000100800 */
[----:B------:R-:W-:-:S03]  /*3feb0*/  IADD3 R29, R2, -0x3f3504f3, RZ ;  /* 0xc0cafb0d021d7810 */ /* 0x000fc60007ffe0ff */
[----:B------:R-:W3:Y:S01]  /*3fec0*/  LDL.LU R27, [R1+0x89c] ;  /* 0x00089c00011b7983 */ /* 0x000ee20000300800 */
[C---:B--2---:R-:W-:Y:S01]  /*3fed0*/  FMUL R3, R26.reuse, 8388608 ;  /* 0x4b0000001a037820 */ /* 0x044fe20000400000 */
[----:B------:R-:W-:Y:S02]  /*3fee0*/  FSETP.GEU.AND P3, PT, R26, 1.175494350822287508e-38, PT ;  /* 0x008000001a00780b */ /* 0x000fe40003f6e000 */
[----:B------:R-:W2:Y:S01]  /*3fef0*/  LDL.LU R28, [R1+0x8a0] ;  /* 0x0008a000011c7983 */ /* 0x000ea20000300800 */
[----:B0-----:R-:W-:Y:S02]  /*3ff00*/  LOP3.LUT R0, R29, 0xff800000, RZ, 0xc0, !PT ;  /* 0xff8000001d007812 */ /* 0x001fe400078ec0ff */
[----:B------:R-:W-:-:S05]  /*3ff10*/  FSEL R2, R3, R26, !P3 ;  /* 0x0000001a03027208 */ /* 0x000fca0005800000 */
[----:B------:R-:W-:Y:S04]  /*3ff20*/  STL [R1+0x148], R2 ;  /* 0x0001480201007387 */ /* 0x000fe80000100800 */
[----:B------:R-:W-:Y:S04]  /*3ff30*/  STL [R1+0x218], R0 ;  /* 0x0002180001007387 */ /* 0x000fe80000100800 */
[----:B------:R-:W4:Y:S01]  /*3ff40*/  LDL.LU R29, [R1+0x8a4] ;  /* 0x0008a400011d7983 */ /* 0x000f220000300800 */
[----:B------:R-:W-:Y:S02]  /*3ff50*/  MOV R18, R5 ;  /* 0x0000000500127202 */ /* 0x000fe40000000f00 */
[----:B------:R-:W-:-:S04]  /*3ff60*/  IADD3 R5, R2, -0x3f3504f3, RZ ;  /* 0xc0cafb0d02057810 */ /* 0x000fc80007ffe0ff */
[----:B------:R-:W-:Y:S02]  /*3ff70*/  LOP3.LUT R13, R5, 0xff800000, RZ, 0xc0, !PT ;  /* 0xff800000050d7812 */ /* 0x000fe400078ec0ff */
[----:B------:R-:W0:Y:S04]  /*3ff80*/  S2R R5, SR_TID.X ;  /* 0x0000000000057919 */ /* 0x000e280000002100 */
[----:B------:R-:W1:Y:S01]  /*3ff90*/  S2R R12, SR_TID.X ;  /* 0x00000000000c7919 */ /* 0x000e620000002100 */
[----:B------:R0:W0:Y:S03]  /*3ffa0*/  I2F R19, R13 ;  /* 0x0000000d00137306 */ /* 0x0000260000201400 */
[----:B------:R0:W-:Y:S05]  /*3ffb0*/  STL [R1+0x214], R13 ;  /* 0x0002140d01007387 */ /* 0x0001ea0000100800 */
[----:B------:R1:W2:Y:S01]  /*3ffc0*/  I2F R16, R0 ;  /* 0x0000000000107306 */ /* 0x0002a20000201400 */
[----:B------:R-:W-:-:S02]  /*3ffd0*/  FSEL R14, RZ, -23, P6 ;  /* 0xc1b80000ff0e7808 */ /* 0x000fc40003000000 */
[----:B0-----:R-:W-:Y:S02]  /*3ffe0*/  LOP3.LUT R13, R5, 0x60, RZ, 0xc0, !PT ;  /* 0x00000060050d7812 */ /* 0x001fe400078ec0ff */
[----:B-1----:R-:W-:Y:S02]  /*3fff0*/  LOP3.LUT R0, R12, 0x18, RZ, 0xc0, !PT ;  /* 0x000000180c007812 */ /* 0x002fe400078ec0ff */
[----:B------:R-:W-:Y:S01]  /*40000*/  SHF.L.U32 R13, R13, 0x6, RZ ;  /* 0x000000060d0d7819 */ /* 0x000fe200000006ff */
[----:B------:R-:W-:Y:S02]  /*40010*/  FFMA.FTZ R20, R20, 1.1920928955078125e-07, R14 ;  /* 0x3400000014147823 */ /* 0x000fe4000001000e */
[C---:B---3--:R-:W-:Y:S01]  /*40020*/  FMUL R3, R27.reuse, 8388608 ;  /* 0x4b0000001b037820 */ /* 0x048fe20000400000 */
[----:B------:R-:W-:-:S04]  /*40030*/  FSETP.GEU.AND P4, PT, R27, 1.175494350822287508e-38, PT ;  /* 0x008000001b00780b */ /* 0x000fc80003f8e000 */
[----:B------:R-:W-:Y:S01]  /*40040*/  FSEL R2, R3, R27, !P4 ;  /* 0x0000001b03027208 */ /* 0x000fe20006000000 */
[C---:B--2---:R-:W-:Y:S01]  /*40050*/  FMUL R3, R28.reuse, 8388608 ;  /* 0x4b0000001c037820 */ /* 0x044fe20000400000 */
[----:B------:R-:W-:-:S04]  /*40060*/  FSETP.GEU.AND P5, PT, R28, 1.175494350822287508e-38, PT ;  /* 0x008000001c00780b */ /* 0x000fc80003fae000 */
[----:B------:R-:W-:Y:S01]  /*40070*/  FSEL R5, R3, R28, !P5 ;  /* 0x0000001c03057208 */ /* 0x000fe20006800000 */
[----:B------:R-:W-:-:S05]  /*40080*/  IMAD R3, R0, 0x400, R13 ;  /* 0x0000040000037824 */ /* 0x000fca00078e020d */
[----:B------:R-:W-:Y:S01]  /*40090*/  IADD3 R3, R6, R3, RZ ;  /* 0x0000000306037210 */ /* 0x000fe20007ffe0ff */
[C---:B----4-:R-:W-:Y:S01]  /*400a0*/  FMUL R0, R29.reuse, 8388608 ;  /* 0x4b0000001d007820 */ /* 0x050fe20000400000 */
[----:B------:R-:W-:Y:S01]  /*400b0*/  FSETP.GEU.AND P6, PT, R29, 1.175494350822287508e-38, PT ;  /* 0x008000001d00780b */ /* 0x000fe20003fce000 */
[----:B------:R0:W-:Y:S03]  /*400c0*/  STL [R1+0x1e0], R5 ;  /* 0x0001e00501007387 */ /* 0x0001e60000100800 */
[----:B------:R-:W-:Y:S01]  /*400d0*/  FSEL R0, R0, R29, !P6 ;  /* 0x0000001d00007208 */ /* 0x000fe20007000000 */
[----:B------:R-:W2:Y:S01]  /*400e0*/  LDL.LU R22, [R1+0x79c] ;  /* 0x00079c0001167983 */ /* 0x000ea20000300800 */
[----:B------:R-:W-:-:S03]  /*400f0*/  SHF.L.U32 R6, R12, 0xc, RZ ;  /* 0x0000000c0c067819 */ /* 0x000fc600000006ff */
[----:B------:R1:W-:Y:S01]  /*40100*/  STL [R1+0x1c80], R3 ;  /* 0x001c800301007387 */ /* 0x0003e20000100800 */
[----:B------:R-:W-:Y:S02]  /*40110*/  IADD3 R7, R2, -0x3f3504f3, RZ ;  /* 0xc0cafb0d02077810 */ /* 0x000fe40007ffe0ff */
[----:B0-----:R-:W-:Y:S01]  /*40120*/  IADD3 R5, R5, -0x3f3504f3, RZ ;  /* 0xc0cafb0d05057810 */ /* 0x001fe20007ffe0ff */
[----:B------:R0:W-:Y:S01]  /*40130*/  STL [R1+0x32c], R0 ;  /* 0x00032c0001007387 */ /* 0x0001e20000100800 */
[----:B------:R-:W-:Y:S02]  /*40140*/  LOP3.LUT R13, R12, 0x7f, RZ, 0xc0, !PT ;  /* 0x0000007f0c0d7812 */ /* 0x000fe400078ec0ff */
[----:B------:R-:W-:Y:S02]  /*40150*/  LOP3.LUT R12, R6, 0x6000, RZ, 0xc0, !PT ;  /* 0x00006000060c7812 */ /* 0x000fe400078ec0ff */
[----:B------:R-:W-:Y:S01]  /*40160*/  LOP3.LUT R5, R5, 0xff800000, RZ, 0xc0, !PT ;  /* 0xff80000005057812 */ /* 0x000fe200078ec0ff */
[----:B-1----:R-:W-:Y:S01]  /*40170*/  IMAD.MOV.U32 R3, RZ, RZ, R18 ;  /* 0x000000ffff037224 */ /* 0x002fe200078e0012 */
[----:B------:R-:W-:-:S02]  /*40180*/  FSEL R18, RZ, -23, P0 ;  /* 0xc1b80000ff127808 */ /* 0x000fc40000000000 */
[----:B0-----:R-:W-:Y:S02]  /*40190*/  IADD3 R0, R0, -0x3f3504f3, RZ ;  /* 0xc0cafb0d00007810 */ /* 0x001fe40007ffe0ff */
[----:B------:R-:W-:Y:S02]  /*401a0*/  LOP3.LUT R7, R7, 0xff800000, RZ, 0xc0, !PT ;  /* 0xff80000007077812 */ /* 0x000fe400078ec0ff */
[C---:B------:R-:W-:Y:S02]  /*401b0*/  ISETP.GE.U32.AND P0, PT, R13.reuse, 0x40, PT ;  /* 0x000000400d00780c */ /* 0x040fe40003f06070 */
[----:B------:R-:W-:Y:S02]  /*401c0*/  LOP3.LUT R0, R0, 0xff800000, RZ, 0xc0, !PT ;  /* 0xff80000000007812 */ /* 0x000fe400078ec0ff */
[----:B------:R-:W-:Y:S01]  /*401d0*/  LEA R13, R13, R12, 0x4 ;  /* 0x0000000c0d0d7211 */ /* 0x000fe200078e20ff */
[----:B------:R-:W-:Y:S01]  /*401e0*/  STL [R1+0x238], R5 ;  /* 0x0002380501007387 */ /* 0x000fe20000100800 */
[----:B------:R-:W-:Y:S01]  /*401f0*/  FFMA.FTZ R15, R15, 1.1920928955078125e-07, R18 ;  /* 0x340000000f0f7823 */ /* 0x000fe20000010012 */
[----:B------:R-:W0:Y:S02]  /*40200*/  I2F R7, R7 ;  /* 0x0000000700077306 */ /* 0x000e240000201400 */
[----:B------:R-:W-:Y:S01]  /*40210*/  STL [R1+0x20c], R0 ;  /* 0x00020c0001007387 */ /* 0x000fe20000100800 */
[----:B------:R-:W-:-:S03]  /*40220*/  FSEL R6, RZ, -23, P1 ;  /* 0xc1b80000ff067808 */ /* 0x000fc60000800000 */
[----:B------:R-:W3:Y:S04]  /*40230*/  LDL.LU R12, [R1+0x1dbc] ;  /* 0x001dbc00010c7983 */ /* 0x000ee80000300800 */
[----:B------:R-:W4:Y:S04]  /*40240*/  LDL.LU R13, [R1+0x1db8] ;  /* 0x001db800010d7983 */ /* 0x000f280000300800 */
[----:B------:R-:W5:Y:S04]  /*40250*/  LDL.LU R14, [R1+0x1db4] ;  /* 0x001db400010e7983 */ /* 0x000f680000300800 */
[----:B------:R-:W-:Y:S04]  /*40260*/  STL [R1+0x2cc], R20 ;  /* 0x0002cc1401007387 */ /* 0x000fe80000100800 */
[----:B------:R1:W-:Y:S01]  /*40270*/  STL [R1+0x2c8], R15 ;  /* 0x0002c80f01007387 */ /* 0x0003e20000100800 */
[----:B------:R-:W-:Y:S01]  /*40280*/  FFMA.FTZ R4, R4, 1.1920928955078125e-07, R6 ;  /* 0x3400000004047823 */ /* 0x000fe20000010006 */
[----:B------:R-:W-:-:S02]  /*40290*/  FSEL R18, RZ, -23, P3 ;  /* 0xc1b80000ff127808 */ /* 0x000fc40001800000 */
[----:B------:R-:W-:Y:S02]  /*402a0*/  FSEL R6, RZ, -23, P4 ;  /* 0xc1b80000ff067808 */ /* 0x000fe40002000000 */
[----:B-1----:R-:W-:Y:S01]  /*402b0*/  FSEL R15, RZ, -23, P2 ;  /* 0xc1b80000ff0f7808 */ /* 0x002fe20001000000 */
[----:B------:R-:W-:Y:S01]  /*402c0*/  STL [R1+0x2c4], R4 ;  /* 0x0002c40401007387 */ /* 0x000fe20000100800 */
[----:B------:R-:W-:-:S03]  /*402d0*/  FFMA.FTZ R19, R19, 1.1920928955078125e-07, R18 ;  /* 0x3400000013137823 */ /* 0x000fc60000010012 */
[----:B------:R-:W-:Y:S02]  /*402e0*/  FFMA.FTZ R16, R16, 1.1920928955078125e-07, R15 ;  /* 0x3400000010107823 */ /* 0x000fe4000001000f */
[----:B------:R-:W5:Y:S01]  /*402f0*/  LDL.LU R15, [R1+0x1db0] ;  /* 0x001db000010f7983 */ /* 0x000f620000300800 */
[----:B0-----:R-:W-:-:S03]  /*40300*/  FFMA.FTZ R7, R7, 1.1920928955078125e-07, R6 ;  /* 0x3400000007077823 */ /* 0x001fc60000010006 */
[----:B------:R0:W-:Y:S04]  /*40310*/  STL [R1+0x2c0], R16 ;  /* 0x0002c01001007387 */ /* 0x0001e80000100800 */
[----:B0-----:R-:W5:Y:S04]  /*40320*/  LDL.LU R16, [R1+0x1dac] ;  /* 0x001dac0001107983 */ /* 0x001f680000300800 */
[----:B------:R-:W5:Y:S04]  /*40330*/  LDL.LU R18, [R1+0x1da8] ;  /* 0x001da80001127983 */ /* 0x000f680000300800 */
[----:B------:R0:W-:Y:S04]  /*40340*/  STL [R1+0x2bc], R19 ;  /* 0x0002bc1301007387 */ /* 0x0001e80000100800 */
[----:B0-----:R-:W5:Y:S04]  /*40350*/  LDL.LU R19, [R1+0x1da4] ;  /* 0x001da40001137983 */ /* 0x001f680000300800 */
[----:B------:R-:W5:Y:S04]  /*40360*/  LDL.LU R6, [R1+0x1da0] ;  /* 0x001da00001067983 */ /* 0x000f680000300800 */
[----:B------:R0:W-:Y:S04]  /*40370*/  STL [R1+0x2b8], R7 ;  /* 0x0002b80701007387 */ /* 0x0001e80000100800 */
[----:B0-----:R-:W5:Y:S04]  /*40380*/  LDL.LU R7, [R1+0x1d9c] ;  /* 0x001d9c0001077983 */ /* 0x001f680000300800 */
[----:B------:R0:W-:Y:S04]  /*40390*/  STL [R1+0x1c40], R2 ;  /* 0x001c400201007387 */ /* 0x0001e80000100800 */
[----:B0-----:R-:W5:Y:S01]  /*403a0*/  LDL.LU R2, [R1+0x100] ;  /* 0x0001000001027983 */ /* 0x001f620000300800 */
[----:B------:R-:W-:-:S02]  /*403b0*/  FSETP.GT.AND P1, PT, |R29|, 8.50705917302346158658e+37, PT ;  /* 0x7e8000001d00780b */ /* 0x000fc40003f24200 */
[----:B------:R-:W-:Y:S01]  /*403c0*/  FSETP.GEU.AND P3, PT, |R29|, 1.175494350822287508e-38, PT ;  /* 0x008000001d00780b */ /* 0x000fe20003f6e200 */
[----:B------:R-:W0:Y:S01]  /*403d0*/  I2F R5, R5 ;  /* 0x0000000500057306 */ /* 0x000e220000201400 */
[----:B------:R-:W-:-:S09]  /*403e0*/  FSEL R4, RZ, -23, P5 ;  /* 0xc1b80000ff047808 */ /* 0x000fd20002800000 */
[----:B------:R-:W-:Y:S01]  /*403f0*/  @P1 FMUL R29, R29, 0.25 ;  /* 0x3e8000001d1d1820 */ /* 0x000fe20000400000 */
[----:B------:R-:W1:Y:S03]  /*40400*/  I2F R0, R0 ;  /* 0x0000000000007306 */ /* 0x000e660000201400 */
[----:B------:R-:W-:Y:S02]  /*40410*/  @!P3 FMUL R29, R29, 16777216 ;  /* 0x4b8000001d1db820 */ /* 0x000fe40000400000 */
[----:B0-----:R-:W-:Y:S02]  /*40420*/  FFMA.FTZ R5, R5, 1.1920928955078125e-07, R4 ;  /* 0x3400000005057823 */ /* 0x001fe40000010004 */
[----:B------:R-:W5:Y:S02]  /*40430*/  LDL.LU R4, [R1+0x1d98] ;  /* 0x001d980001047983 */ /* 0x000f640000300800 */
[----:B------:R-:W0:Y:S01]  /*40440*/  MUFU.RCP R29, R29 ;  /* 0x0000001d001d7308 */ /* 0x000e220000001000 */
[----:B------:R-:W-:Y:S01]  /*40450*/  FSEL R20, RZ, -23, P6 ;  /* 0xc1b80000ff147808 */ /* 0x000fe20003000000 */
[----:B------:R0:W-:Y:S04]  /*40460*/  STL [R1+0x2d4], R5 ;  /* 0x0002d40501007387 */ /* 0x0001e80000100800 */
[----:B-1----:R-:W-:Y:S01]  /*40470*/  FFMA.FTZ R0, R0, 1.1920928955078125e-07, R20 ;  /* 0x3400000000007823 */ /* 0x002fe20000010014 */
[----:B0-----:R-:W5:Y:S01]  /*40480*/  LDL.LU R5, [R1+0x1d94] ;  /* 0x001d940001057983 */ /* 0x001f620000300800 */
[----:B------:R-:W-:-:S03]  /*40490*/  @P1 FMUL R9, R9, 0.25 ;  /* 0x3e80000009091820 */ /* 0x000fc60000400000 */
[----:B------:R-:W5:Y:S04]  /*404a0*/  LDL.LU R20, [R1+0x1d90] ;  /* 0x001d900001147983 */ /* 0x000f680000300800 */
[----:B------:R0:W-:Y:S01]  /*404b0*/  STL [R1+0x1c3c], R0 ;  /* 0x001c3c0001007387 */ /* 0x0001e20000100800 */
[----:B------:R-:W-:Y:S02]  /*404c0*/  @!P3 FMUL R9, R9, 16777216 ;  /* 0x4b8000000909b820 */ /* 0x000fe40000400000 */
[----:B------:R-:W-:Y:S02]  /*404d0*/  @P1 FMUL R10, R10, 0.25 ;  /* 0x3e8000000a0a1820 */ /* 0x000fe40000400000 */
[----:B------:R-:W-:Y:S02]  /*404e0*/  @P1 FMUL R11, R11, 0.25 ;  /* 0x3e8000000b0b1820 */ /* 0x000fe40000400000 */
[----:B------:R-:W-:-:S02]  /*404f0*/  @!P3 FMUL R10, R10, 16777216 ;  /* 0x4b8000000a0ab820 */ /* 0x000fc40000400000 */
[----:B------:R-:W-:Y:S02]  /*40500*/  @!P3 FMUL R11, R11, 16777216 ;  /* 0x4b8000000b0bb820 */ /* 0x000fe40000400000 */
[----:B--2---:R-:W-:-:S04]  /*40510*/  @P1 FMUL R22, R22, 0.25 ;  /* 0x3e80000016161820 */ /* 0x004fc80000400000 */
[----:B------:R-:W-:Y:S02]  /*40520*/  @!P3 FMUL R22, R22, 16777216 ;  /* 0x4b8000001616b820 */ /* 0x000fe40000400000 */
[----:B---3--:R-:W-:-:S04]  /*40530*/  @P1 FMUL R12, R12, 0.25 ;  /* 0x3e8000000c0c1820 */ /* 0x008fc80000400000 */
[----:B------:R-:W-:Y:S02]  /*40540*/  @!P3 FMUL R12, R12, 16777216 ;  /* 0x4b8000000c0cb820 */ /* 0x000fe40000400000 */
[----:B----4-:R-:W-:-:S04]  /*40550*/  @P1 FMUL R13, R13, 0.25 ;  /* 0x3e8000000d0d1820 */ /* 0x010fc80000400000 */
[----:B------:R-:W-:Y:S02]  /*40560*/  @!P3 FMUL R13, R13, 16777216 ;  /* 0x4b8000000d0db820 */ /* 0x000fe40000400000 */
[----:B-----5:R-:W-:-:S04]  /*40570*/  @P1 FMUL R14, R14, 0.25 ;  /* 0x3e8000000e0e1820 */ /* 0x020fc80000400000 */
[----:B------:R-:W-:-:S04]  /*40580*/  @!P3 FMUL R14, R14, 16777216 ;  /* 0x4b8000000e0eb820 */ /* 0x000fc80000400000 */
[----:B------:R-:W-:Y:S02]  /*40590*/  FMUL R14, R29, R14 ;  /* 0x0000000e1d0e7220 */ /* 0x000fe40000400000 */
[----:B------:R-:W-:Y:S01]  /*405a0*/  @P1 FMUL R15, R15, 0.25 ;  /* 0x3e8000000f0f1820 */ /* 0x000fe20000400000 */
[----:B0-----:R-:W-:Y:S01]  /*405b0*/  MOV R0, R2 ;  /* 0x0000000200007202 */ /* 0x001fe20000000f00 */
[C---:B------:R-:W-:Y:S02]  /*405c0*/  FMUL R2, R29.reuse, R22 ;  /* 0x000000161d027220 */ /* 0x040fe40000400000 */
[----:B------:R-:W2:Y:S04]  /*405d0*/  LDL.LU R22, [R1+0x1d8c] ;  /* 0x001d8c0001167983 */ /* 0x000ea80000300800 */
[----:B------:R0:W-:Y:S02]  /*405e0*/  STL [R1+0x2b4], R2 ;  /* 0x0002b40201007387 */ /* 0x0001e40000100800 */
[----:B0-----:R-:W-:-:S02]  /*405f0*/  FMUL R2, R29, R9 ;  /* 0x000000091d027220 */ /* 0x001fc40000400000 */
[----:B------:R-:W3:Y:S04]  /*40600*/  LDL.LU R9, [R1+0x1d88] ;  /* 0x001d880001097983 */ /* 0x000ee80000300800 */
[----:B------:R0:W-:Y:S02]  /*40610*/  STL [R1+0x2b0], R2 ;  /* 0x0002b00201007387 */ /* 0x0001e40000100800 */
[C---:B0-----:R-:W-:Y:S02]  /*40620*/  FMUL R2, R29.reuse, R10 ;  /* 0x0000000a1d027220 */ /* 0x041fe40000400000 */
[----:B------:R-:W4:Y:S04]  /*40630*/  LDL.LU R10, [R1+0x1d84] ;  /* 0x001d8400010a7983 */ /* 0x000f280000300800 */
[----:B------:R0:W-:Y:S02]  /*40640*/  STL [R1+0x1c44], R2 ;  /* 0x001c440201007387 */ /* 0x0001e40000100800 */
[----:B0-----:R-:W-:-:S02]  /*40650*/  FMUL R2, R29, R11 ;  /* 0x0000000b1d027220 */ /* 0x001fc40000400000 */
[----:B------:R-:W5:Y:S04]  /*40660*/  LDL.LU R11, [R1+0x1d80] ;  /* 0x001d8000010b7983 */ /* 0x000f680000300800 */
[----:B------:R0:W-:Y:S02]  /*40670*/  STL [R1+0x2a8], R2 ;  /* 0x0002a80201007387 */ /* 0x0001e40000100800 */
[C---:B0-----:R-:W-:Y:S02]  /*40680*/  FMUL R2, R29.reuse, R12 ;  /* 0x0000000c1d027220 */ /* 0x041fe40000400000 */
[----:B------:R-:W2:Y:S04]  /*40690*/  LDL.LU R12, [R1+0x1d7c] ;  /* 0x001d7c00010c7983 */ /* 0x000ea80000300800 */
[----:B------:R0:W-:Y:S02]  /*406a0*/  STL [R1+0x2a4], R2 ;  /* 0x0002a40201007387 */ /* 0x0001e40000100800 */
[----:B0-----:R-:W-:-:S02]  /*406b0*/  FMUL R2, R29, R13 ;  /* 0x0000000d1d027220 */ /* 0x001fc40000400000 */
[----:B------:R-:W2:Y:S04]  /*406c0*/  LDL.LU R13, [R1+0x1d78] ;  /* 0x001d7800010d7983 */ /* 0x000ea80000300800 */
[----:B------:R0:W-:Y:S04]  /*406d0*/  STL [R1+0x1c48], R2 ;  /* 0x001c480201007387 */ /* 0x0001e80000100800 */
[----:B0-----:R-:W2:Y:S01]  /*406e0*/  LDL.LU R2, [R1+0xfc] ;  /* 0x0000fc0001027983 */ /* 0x001ea20000300800 */
[----:B------:R-:W-:Y:S02]  /*406f0*/  @!P3 FMUL R15, R15, 16777216 ;  /* 0x4b8000000f0fb820 */ /* 0x000fe40000400000 */
[----:B------:R-:W-:Y:S01]  /*40700*/  @P1 FMUL R16, R16, 0.25 ;  /* 0x3e80000010101820 */ /* 0x000fe20000400000 */
[----:B------:R0:W-:Y:S01]  /*40710*/  STL [R1+0x2a0], R14 ;  /* 0x0002a00e01007387 */ /* 0x0001e20000100800 */
[----:B------:R-:W-:-:S02]  /*40720*/  FMUL R15, R29, R15 ;  /* 0x0000000f1d0f7220 */ /* 0x000fc40000400000 */
[----:B------:R-:W-:Y:S02]  /*40730*/  @!P3 FMUL R16, R16, 16777216 ;  /* 0x4b8000001010b820 */ /* 0x000fe40000400000 */
[----:B------:R-:W-:Y:S01]  /*40740*/  @P1 FMUL R18, R18, 0.25 ;  /* 0x3e80000012121820 */ /* 0x000fe20000400000 */
[----:B0-----:R-:W2:Y:S01]  /*40750*/  LDL.LU R14, [R1+0x1d74] ;  /* 0x001d7400010e7983 */ /* 0x001ea20000300800 */
[----:B------:R-:W-:-:S03]  /*40760*/  FMUL R16, R29, R16 ;  /* 0x000000101d107220 */ /* 0x000fc60000400000 */
[----:B------:R0:W-:Y:S01]  /*40770*/  STL [R1+0x298], R15 ;  /* 0x0002980f01007387 */ /* 0x0001e20000100800 */
[----:B------:R-:W-:Y:S02]  /*40780*/  @!P3 FMUL R18, R18, 16777216 ;  /* 0x4b8000001212b820 */ /* 0x000fe40000400000 */
[----:B------:R-:W-:Y:S01]  /*40790*/  @P1 FMUL R19, R19, 0.25 ;  /* 0x3e80000013131820 */ /* 0x000fe20000400000 */
[----:B0-----:R-:W2:Y:S01]  /*407a0*/  LDL.LU R15, [R1+0x1d70] ;  /* 0x001d7000010f7983 */ /* 0x001ea20000300800 */
[----:B------:R-:W-:-:S03]  /*407b0*/  FMUL R18, R29, R18 ;  /* 0x000000121d127220 */ /* 0x000fc60000400000 */
[----:B------:R0:W-:Y:S01]  /*407c0*/  STL [R1+0x294], R16 ;  /* 0x0002941001007387 */ /* 0x0001e20000100800 */
[----:B------:R-:W-:-:S04]  /*407d0*/  @!P3 FMUL R19, R19, 16777216 ;  /* 0x4b8000001313b820 */ /* 0x000fc80000400000 */
[----:B------:R-:W-:Y:S01]  /*407e0*/  FMUL R19, R29, R19 ;  /* 0x000000131d137220 */ /* 0x000fe20000400000 */
[----:B0-----:R-:W2:Y:S04]  /*407f0*/  LDL.LU R16, [R1+0x1d6c] ;  /* 0x001d6c0001107983 */ /* 0x001ea80000300800 */
[----:B------:R0:W-:Y:S04]  /*40800*/  STL [R1+0x28c], R18 ;  /* 0x00028c1201007387 */ /* 0x0001e80000100800 */
[----:B0-----:R-:W2:Y:S04]  /*40810*/  LDL.LU R18, [R1+0x1d68] ;  /* 0x001d680001127983 */ /* 0x001ea80000300800 */
[----:B------:R0:W-:Y:S04]  /*40820*/  STL [R1+0x288], R19 ;  /* 0x0002881301007387 */ /* 0x0001e80000100800 */
[----:B0-----:R-:W2:Y:S01]  /*40830*/  LDL.LU R19, [R1+0x1d64] ;  /* 0x001d640001137983 */ /* 0x001ea20000300800 */
[----:B------:R-:W-:-:S02]  /*40840*/  @P1 FMUL R6, R6, 0.25 ;  /* 0x3e80000006061820 */ /* 0x000fc40000400000 */
[----:B------:R-:W-:Y:S02]  /*40850*/  @P1 FMUL R7, R7, 0.25 ;  /* 0x3e80000007071820 */ /* 0x000fe40000400000 */
[----:B------:R-:W-:Y:S02]  /*40860*/  @!P3 FMUL R6, R6, 16777216 ;  /* 0x4b8000000606b820 */ /* 0x000fe40000400000 */
[----:B------:R-:W-:Y:S02]  /*40870*/  @!P3 FMUL R7, R7, 16777216 ;  /* 0x4b8000000707b820 */ /* 0x000fe40000400000 */
[C---:B------:R-:W-:Y:S02]  /*40880*/  FMUL R6, R29.reuse, R6 ;  /* 0x000000061d067220 */ /* 0x040fe40000400000 */
[----:B------:R-:W-:Y:S02]  /*40890*/  @P1 FMUL R4, R4, 0.25 ;  /* 0x3e80000004041820 */ /* 0x000fe40000400000 */
[----:B------:R-:W-:Y:S01]  /*408a0*/  FMUL R7, R29, R7 ;  /* 0x000000071d077220 */ /* 0x000fe20000400000 */
[----:B------:R0:W-:Y:S01]  /*408b0*/  STL [R1+0x280], R6 ;  /* 0x0002800601007387 */ /* 0x0001e20000100800 */
[----:B------:R-:W-:-:S02]  /*408c0*/  @!P3 FMUL R4, R4, 16777216 ;  /* 0x4b8000000404b820 */ /* 0x000fc40000400000 */
[----:B------:R-:W-:Y:S01]  /*408d0*/  @P1 FMUL R5, R5, 0.25 ;  /* 0x3e80000005051820 */ /* 0x000fe20000400000 */
[----:B0-----:R-:W2:Y:S01]  /*408e0*/  LDL.LU R6, [R1+0x1d60] ;  /* 0x001d600001067983 */ /* 0x001ea20000300800 */
[----:B------:R-:W-:-:S03]  /*408f0*/  FMUL R4, R29, R4 ;  /* 0x000000041d047220 */ /* 0x000fc60000400000 */
[----:B------:R0:W-:Y:S01]  /*40900*/  STL [R1+0x27c], R7 ;  /* 0x00027c0701007387 */ /* 0x0001e20000100800 */
[----:B------:R-:W-:Y:S01]  /*40910*/  @!P3 FMUL R5, R5, 16777216 ;  /* 0x4b8000000505b820 */ /* 0x000fe20000400000 */
[----:B------:R-:W-:Y:S01]  /*40920*/  FSETP.GT.AND P2, PT, |R28|, 8.50705917302346158658e+37, PT ;  /* 0x7e8000001c00780b */ /* 0x000fe20003f44200 */
[----:B------:R-:W-:Y:S02]  /*40930*/  @P1 FMUL R20, R20, 0.25 ;  /* 0x3e80000014141820 */ /* 0x000fe40000400000 */
[----:B------:R-:W-:Y:S01]  /*40940*/  FMUL R5, R29, R5 ;  /* 0x000000051d057220 */ /* 0x000fe20000400000 */
[----:B0-----:R-:W2:Y:S01]  /*40950*/  LDL.LU R7, [R1+0x1d5c] ;  /* 0x001d5c0001077983 */ /* 0x001ea20000300800 */
[----:B------:R-:W-:-:S03]  /*40960*/  @!P3 FMUL R20, R20, 16777216 ;  /* 0x4b8000001414b820 */ /* 0x000fc60000400000 */
[----:B------:R0:W-:Y:S01]  /*40970*/  STL [R1+0x26c], R4 ;  /* 0x00026c0401007387 */ /* 0x0001e20000100800 */
[----:B------:R-:W-:-:S03]  /*40980*/  FSETP.GEU.AND P3, PT, |R28|, 1.175494350822287508e-38, PT ;  /* 0x008000001c00780b */ /* 0x000fc60003f6e200 */
[----:B0-----:R-:W2:Y:S04]  /*40990*/  LDL.LU R4, [R1+0x1d58] ;  /* 0x001d580001047983 */ /* 0x001ea80000300800 */
[----:B------:R0:W-:Y:S01]  /*409a0*/  STL [R1+0x274], R5 ;  /* 0x0002740501007387 */ /* 0x0001e20000100800 */
[----:B------:R-:W-:-:S03]  /*409b0*/  @P2 FMUL R28, R28, 0.25 ;  /* 0x3e8000001c1c2820 */ /* 0x000fc60000400000 */
[----:B0-----:R-:W2:Y:S02]  /*409c0*/  LDL.LU R5, [R1+0x1d54] ;  /* 0x001d540001057983 */ /* 0x001ea40000300800 */
[----:B------:R-:W-:-:S06]  /*409d0*/  @!P3 FMUL R28, R28, 16777216 ;  /* 0x4b8000001c1cb820 */ /* 0x000fcc0000400000 */
[----:B------:R-:W0:Y:S01]  /*409e0*/  MUFU.RCP R28, R28 ;  /* 0x0000001c001c7308 */ /* 0x000e220000001000 */
[----:B------:R-:W-:Y:S02]  /*409f0*/  @P2 FMUL R8, R8, 0.25 ;  /* 0x3e80000008082820 */ /* 0x000fe40000400000 */
[----:B------:R-:W-:Y:S02]  /*40a00*/  FMUL R29, R29, R20 ;  /* 0x000000141d1d7220 */ /* 0x000fe40000400000 */
[----:B------:R-:W-:Y:S01]  /*40a10*/  @!P3 FMUL R8, R8, 16777216 ;  /* 0x4b8000000808b820 */ /* 0x000fe20000400000 */
[----:B------:R-:W2:Y:S01]  /*40a20*/  LDL.LU R20, [R1+0x1d50] ;  /* 0x001d500001147983 */ /* 0x000ea20000300800 */
[----:B------:R-:W-:-:S03]  /*40a30*/  @P2 FMUL R17, R17, 0.25 ;  /* 0x3e80000011112820 */ /* 0x000fc60000400000 */
[----:B------:R1:W-:Y:S01]  /*40a40*/  STL [R1+0x268], R29 ;  /* 0x0002681d01007387 */ /* 0x0003e20000100800 */
[----:B------:R-:W-:Y:S02]  /*40a50*/  @!P3 FMUL R17, R17, 16777216 ;  /* 0x4b8000001111b820 */ /* 0x000fe40000400000 */
[----:B---3--:R-:W-:-:S04]  /*40a60*/  @P2 FMUL R9, R9, 0.25 ;  /* 0x3e80000009092820 */ /* 0x008fc80000400000 */
[----:B------:R-:W-:Y:S02]  /*40a70*/  @!P3 FMUL R9, R9, 16777216 ;  /* 0x4b8000000909b820 */ /* 0x000fe40000400000 */
[----:B----4-:R-:W-:-:S04]  /*40a80*/  @P2 FMUL R10, R10, 0.25 ;  /* 0x3e8000000a0a2820 */ /* 0x010fc80000400000 */
[----:B------:R-:W-:Y:S02]  /*40a90*/  @!P3 FMUL R10, R10, 16777216 ;  /* 0x4b8000000a0ab820 */ /* 0x000fe40000400000 */
[----:B-----5:R-:W-:-:S04]  /*40aa0*/  @P2 FMUL R11, R11, 0.25 ;  /* 0x3e8000000b0b2820 */ /* 0x020fc80000400000 */
[----:B------:R-:W-:Y:S02]  /*40ab0*/  @!P3 FMUL R11, R11, 16777216 ;  /* 0x4b8000000b0bb820 */ /* 0x000fe40000400000 */
[----:B--2---:R-:W-:Y:S02]  /*40ac0*/  @P2 FMUL R12, R12, 0.25 ;  /* 0x3e8000000c0c2820 */ /* 0x004fe40000400000 */
[----:B-1----:R-:W-:Y:S02]  /*40ad0*/  IMAD.MOV.U32 R29, RZ, RZ, R2 ;  /* 0x000000ffff1d7224 */ /* 0x002fe400078e0002 */
[C---:B0-----:R-:W-:Y:S02]  /*40ae0*/  FMUL R2, R28.reuse, R8 ;  /* 0x000000081c027220 */ /* 0x041fe40000400000 */
[----:B------:R-:W2:Y:S04]  /*40af0*/  LDL.LU R8, [R1+0x1d4c] ;  /* 0x001d4c0001087983 */ /* 0x000ea80000300800 */
[----:B------:R0:W-:Y:S02]  /*40b00*/  STL [R1+0x290], R2 ;  /* 0x0002900201007387 */ /* 0x0001e40000100800 */
[----:B0-----:R-:W-:-:S02]  /*40b10*/  FMUL R2, R28, R17 ;  /* 0x000000111c027220 */ /* 0x001fc40000400000 */
[----:B------:R-:W3:Y:S04]  /*40b20*/  LDL.LU R17, [R1+0x1d48] ;  /* 0x001d480001117983 */ /* 0x000ee80000300800 */
[----:B------:R0:W-:Y:S02]  /*40b30*/  STL [R1+0x25c], R2 ;  /* 0x00025c0201007387 */ /* 0x0001e40000100800 */
[----:B0-----:R-:W-:Y:S02]  /*40b40*/  FMUL R2, R28, R9 ;  /* 0x000000091c027220 */ /* 0x001fe40000400000 */
[----:B------:R-:W4:Y:S04]  /*40b50*/  LDL.LU R9, [R1+0x1d44] ;  /* 0x001d440001097983 */ /* 0x000f280000300800 */
[----:B------:R0:W-:Y:S01]  /*40b60*/  STL [R1+0x284], R2 ;  /* 0x0002840201007387 */ /* 0x0001e20000100800 */
[----:B------:R-:W-:-:S02]  /*40b70*/  @!P3 FMUL R12, R12, 16777216 ;  /* 0x4b8000000c0cb820 */ /* 0x000fc40000400000 */
[C---:B0-----:R-:W-:Y:S02]  /*40b80*/  FMUL R2, R28.reuse, R10 ;  /* 0x0000000a1c027220 */ /* 0x041fe40000400000 */
[----:B------:R-:W5:Y:S04]  /*40b90*/  LDL.LU R10, [R1+0x1d40] ;  /* 0x001d4000010a7983 */ /* 0x000f680000300800 */
[----:B------:R0:W-:Y:S01]  /*40ba0*/  STL [R1+0x258], R2 ;  /* 0x0002580201007387 */ /* 0x0001e20000100800 */
[----:B------:R-:W-:Y:S02]  /*40bb0*/  @P2 FMUL R13, R13, 0.25 ;  /* 0x3e8000000d0d2820 */ /* 0x000fe40000400000 */
[----:B0-----:R-:W-:Y:S02]  /*40bc0*/  FMUL R2, R28, R11 ;  /* 0x0000000b1c027220 */ /* 0x001fe40000400000 */
[----:B------:R-:W3:Y:S01]  /*40bd0*/  LDL.LU R11, [R1+0x1d3c] ;  /* 0x001d3c00010b7983 */ /* 0x000ee20000300800 */
[----:B------:R-:W-:-:S03]  /*40be0*/  @!P3 FMUL R13, R13, 16777216 ;  /* 0x4b8000000d0db820 */ /* 0x000fc60000400000 */
        /* <DEDUP_REMOVED lines=25> */
[----:B------:R0:W-:Y:S02]  /*40d80*/  STL [R1+0x244], R2 ;  /* 0x0002440201007387 */ /* 0x0001e40000100800 */
[C---:B0-----:R-:W-:Y:S02]  /*40d90*/  FMUL R2, R28.reuse, R18 ;  /* 0x000000121c027220 */ /* 0x041fe40000400000 */
[----:B------:R-:W3:Y:S04]  /*40da0*/  LDL.LU R18, [R1+0x1d24] ;  /* 0x001d240001127983 */ /* 0x000ee80000300800 */
[----:B------:R0:W-:Y:S02]  /*40db0*/  STL [R1+0x260], R2 ;  /* 0x0002600201007387 */ /* 0x0001e40000100800 */
[----:B0-----:R-:W-:-:S02]  /*40dc0*/  FMUL R2, R28, R19 ;  /* 0x000000131c027220 */ /* 0x001fc40000400000 */
[----:B------:R-:W3:Y:S01]  /*40dd0*/  LDL.LU R19, [R1+0x1d20] ;  /* 0x001d200001137983 */ /* 0x000ee20000300800 */
[----:B------:R-:W-:Y:S02]  /*40de0*/  @P2 FMUL R6, R6, 0.25 ;  /* 0x3e80000006062820 */ /* 0x000fe40000400000 */
[----:B------:R-:W-:Y:S02]  /*40df0*/  @P2 FMUL R7, R7, 0.25 ;  /* 0x3e80000007072820 */ /* 0x000fe40000400000 */
[----:B------:R-:W-:Y:S01]  /*40e00*/  @!P3 FMUL R6, R6, 16777216 ;  /* 0x4b8000000606b820 */ /* 0x000fe20000400000 */
[----:B------:R0:W-:Y:S01]  /*40e10*/  STL [R1+0x240], R2 ;  /* 0x0002400201007387 */ /* 0x0001e20000100800 */
[----:B------:R-:W-:Y:S02]  /*40e20*/  @!P3 FMUL R7, R7, 16777216 ;  /* 0x4b8000000707b820 */ /* 0x000fe40000400000 */
[----:B------:R-:W-:Y:S02]  /*40e30*/  @P2 FMUL R4, R4, 0.25 ;  /* 0x3e80000004042820 */ /* 0x000fe40000400000 */
[----:B0-----:R-:W-:-:S02]  /*40e40*/  FMUL R2, R28, R6 ;  /* 0x000000061c027220 */ /* 0x001fc40000400000 */
[----:B------:R-:W3:Y:S01]  /*40e50*/  LDL.LU R6, [R1+0x1d1c] ;  /* 0x001d1c0001067983 */ /* 0x000ee20000300800 */
[----:B------:R-:W-:-:S03]  /*40e60*/  @!P3 FMUL R4, R4, 16777216 ;  /* 0x4b8000000404b820 */ /* 0x000fc60000400000 */
[----:B------:R0:W-:Y:S01]  /*40e70*/  STL [R1+0x254], R2 ;  /* 0x0002540201007387 */ /* 0x0001e20000100800 */
[----:B------:R-:W-:Y:S01]  /*40e80*/  @P2 FMUL R5, R5, 0.25 ;  /* 0x3e80000005052820 */ /* 0x000fe20000400000 */
[----:B------:R-:W-:Y:S01]  /*40e90*/  FSETP.GT.AND P1, PT, |R27|, 8.50705917302346158658e+37, PT ;  /* 0x7e8000001b00780b */ /* 0x000fe20003f24200 */
[----:B0-----:R-:W-:Y:S02]  /*40ea0*/  FMUL R2, R28, R7 ;  /* 0x000000071c027220 */ /* 0x001fe40000400000 */
[----:B------:R-:W3:Y:S01]  /*40eb0*/  LDL.LU R7, [R1+0x1d18] ;  /* 0x001d180001077983 */ /* 0x000ee20000300800 */
[----:B------:R-:W-:-:S03]  /*40ec0*/  @!P3 FMUL R5, R5, 16777216 ;  /* 0x4b8000000505b820 */ /* 0x000fc60000400000 */
[----:B------:R0:W-:Y:S01]  /*40ed0*/  STL [R1+0x23c], R2 ;  /* 0x00023c0201007387 */ /* 0x0001e20000100800 */
[C---:B------:R-:W-:Y:S01]  /*40ee0*/  FSETP.GEU.AND P3, PT, |R27|.reuse, 1.175494350822287508e-38, PT ;  /* 0x008000001b00780b */ /* 0x040fe20003f6e200 */
[C---:B0-----:R-:W-:Y:S02]  /*40ef0*/  FMUL R2, R28.reuse, R4 ;  /* 0x000000041c027220 */ /* 0x041fe40000400000 */
[----:B------:R-:W3:Y:S04]  /*40f00*/  LDL.LU R4, [R1+0x1d14] ;  /* 0x001d140001047983 */ /* 0x000ee80000300800 */
[----:B------:R0:W-:Y:S01]  /*40f10*/  STL [R1+0x24c], R2 ;  /* 0x00024c0201007387 */ /* 0x0001e20000100800 */
[----:B------:R-:W-:Y:S02]  /*40f20*/  @P1 FMUL R27, R27, 0.25 ;  /* 0x3e8000001b1b1820 */ /* 0x000fe40000400000 */
[----:B0-----:R-:W-:-:S02]  /*40f30*/  FMUL R2, R28, R5 ;  /* 0x000000051c027220 */ /* 0x001fc40000400000 */
[----:B------:R-:W3:Y:S01]  /*40f40*/  LDL.LU R5, [R1+0x1d10] ;  /* 0x001d100001057983 */ /* 0x000ee20000300800 */
[----:B------:R-:W-:-:S06]  /*40f50*/  @!P3 FMUL R27, R27, 16777216 ;  /* 0x4b8000001b1bb820 */ /* 0x000fcc0000400000 */
[----:B------:R-:W0:Y:S01]  /*40f60*/  MUFU.RCP R27, R27 ;  /* 0x0000001b001b7308 */ /* 0x000e220000001000 */
[----:B------:R-:W-:Y:S01]  /*40f70*/  @P1 FMUL R20, R20, 0.25 ;  /* 0x3e80000014141820 */ /* 0x000fe20000400000 */
[----:B------:R1:W-:Y:S03]  /*40f80*/  STL [R1+0x234], R2 ;  /* 0x0002340201007387 */ /* 0x0003e60000100800 */
[----:B------:R-:W-:Y:S01]  /*40f90*/  @!P3 FMUL R20, R20, 16777216 ;  /* 0x4b8000001414b820 */ /* 0x000fe20000400000 */
[----:B-1----:R-:W3:Y:S03]  /*40fa0*/  LDL.LU R2, [R1+0xec] ;  /* 0x0000ec0001027983 */ /* 0x002ee60000300800 */
[----:B0-----:R-:W-:Y:S02]  /*40fb0*/  FMUL R28, R27, R20 ;  /* 0x000000141b1c7220 */ /* 0x001fe40000400000 */
[----:B------:R-:W3:Y:S04]  /*40fc0*/  LDL.LU R20, [R1+0x1d0c] ;  /* 0x001d0c0001147983 */ /* 0x000ee80000300800 */
[----:B------:R0:W-:Y:S01]  /*40fd0*/  STL [R1+0x230], R28 ;  /* 0x0002301c01007387 */ /* 0x0001e20000100800 */
[----:B--2---:R-:W-:-:S04]  /*40fe0*/  @P1 FMUL R8, R8, 0.25 ;  /* 0x3e80000008081820 */ /* 0x004fc80000400000 */
[----:B------:R-:W-:-:S04]  /*40ff0*/  @!P3 FMUL R8, R8, 16777216 ;  /* 0x4b8000000808b820 */ /* 0x000fc80000400000 */
[----:B0-----:R-:W-:Y:S02]  /*41000*/  FMUL R28, R27, R8 ;  /* 0x000000081b1c7220 */ /* 0x001fe40000400000 */
[----:B------:R-:W2:Y:S04]  /*41010*/  LDL.LU R8, [R1+0x1d08] ;  /* 0x001d080001087983 */ /* 0x000ea80000300800 */
[----:B------:R0:W-:Y:S01]  /*41020*/  STL [R1+0x228], R28 ;  /* 0x0002281c01007387 */ /* 0x0001e20000100800 */
[----:B----4-:R-:W-:-:S04]  /*41030*/  @P1 FMUL R9, R9, 0.25 ;  /* 0x3e80000009091820 */ /* 0x010fc80000400000 */
[----:B------:R-:W-:-:S04]  /*41040*/  @!P3 FMUL R9, R9, 16777216 ;  /* 0x4b8000000909b820 */ /* 0x000fc80000400000 */
[----:B0-----:R-:W-:Y:S02]  /*41050*/  FMUL R28, R27, R9 ;  /* 0x000000091b1c7220 */ /* 0x001fe40000400000 */
[----:B------:R-:W4:Y:S01]  /*41060*/  LDL.LU R9, [R1+0x1d04] ;  /* 0x001d040001097983 */ /* 0x000f220000300800 */
[----:B-----5:R-:W-:-:S03]  /*41070*/  @P1 FMUL R10, R10, 0.25 ;  /* 0x3e8000000a0a1820 */ /* 0x020fc60000400000 */
[----:B------:R0:W-:Y:S01]  /*41080*/  STL [R1+0x22c], R28 ;  /* 0x00022c1c01007387 */ /* 0x0001e20000100800 */
[----:B------:R-:W-:-:S04]  /*41090*/  @!P3 FMUL R10, R10, 16777216 ;  /* 0x4b8000000a0ab820 */ /* 0x000fc80000400000 */
[----:B0-----:R-:W-:Y:S02]  /*410a0*/  FMUL R28, R27, R10 ;  /* 0x0000000a1b1c7220 */ /* 0x001fe40000400000 */
[----:B------:R-:W5:Y:S01]  /*410b0*/  LDL.LU R10, [R1+0x1d00] ;  /* 0x001d0000010a7983 */ /* 0x000f620000300800 */
[----:B---3--:R-:W-:-:S03]  /*410c0*/  @P1 FMUL R11, R11, 0.25 ;  /* 0x3e8000000b0b1820 */ /* 0x008fc60000400000 */
[----:B------:R0:W-:Y:S01]  /*410d0*/  STL [R1+0x224], R28 ;  /* 0x0002241c01007387 */ /* 0x0001e20000100800 */
[----:B------:R-:W-:-:S04]  /*410e0*/  @!P3 FMUL R11, R11, 16777216 ;  /* 0x4b8000000b0bb820 */ /* 0x000fc80000400000 */
[----:B0-----:R-:W-:Y:S02]  /*410f0*/  FMUL R28, R27, R11 ;  /* 0x0000000b1b1c7220 */ /* 0x001fe40000400000 */
[----:B------:R-:W3:Y:S01]  /*41100*/  LDL.LU R11, [R1+0x1cfc] ;  /* 0x001cfc00010b7983 */ /* 0x000ee20000300800 */
[----:B------:R-:W-:-:S03]  /*41110*/  @P1 FMUL R12, R12, 0.25 ;  /* 0x3e8000000c0c1820 */ /* 0x000fc60000400000 */
        /* <DEDUP_REMOVED lines=29> */
[----:B------:R-:W-:-:S04]  /*412f0*/  @P1 FMUL R19, R19, 0.25 ;  /* 0x3e80000013131820 */ /* 0x000fc80000400000 */
[----:B------:R-:W-:Y:S01]  /*41300*/  @!P3 FMUL R19, R19, 16777216 ;  /* 0x4b8000001313b820 */ /* 0x000fe20000400000 */
[----:B------:R0:W-:Y:S03]  /*41310*/  STL [R1+0x1ec], R28 ;  /* 0x0001ec1c01007387 */ /* 0x0001e60000100800 */
[----:B0-----:R-:W-:Y:S02]  /*41320*/  FMUL R28, R27, R19 ;  /* 0x000000131b1c7220 */ /* 0x001fe40000400000 */
[----:B------:R-:W3:Y:S01]  /*41330*/  LDL.LU R19, [R1+0x1ce0] ;  /* 0x001ce00001137983 */ /* 0x000ee20000300800 */
[----:B------:R-:W-:Y:S01]  /*41340*/  @P1 FMUL R6, R6, 0.25 ;  /* 0x3e80000006061820 */ /* 0x000fe20000400000 */
[----:B------:R-:W-:-:S03]  /*41350*/  FSETP.GT.AND P2, PT, |R26|, 8.50705917302346158658e+37, PT ;  /* 0x7e8000001a00780b */ /* 0x000fc60003f44200 */
[----:B------:R-:W-:Y:S02]  /*41360*/  @!P3 FMUL R6, R6, 16777216 ;  /* 0x4b8000000606b820 */ /* 0x000fe40000400000 */
[----:B------:R-:W-:-:S04]  /*41370*/  @P1 FMUL R7, R7, 0.25 ;  /* 0x3e80000007071820 */ /* 0x000fc80000400000 */
[----:B------:R-:W-:Y:S02]  /*41380*/  @!P3 FMUL R7, R7, 16777216 ;  /* 0x4b8000000707b820 */ /* 0x000fe40000400000 */
[----:B------:R-:W-:-:S04]  /*41390*/  @P1 FMUL R4, R4, 0.25 ;  /* 0x3e80000004041820 */ /* 0x000fc80000400000 */
[----:B------:R-:W-:Y:S02]  /*413a0*/  @!P3 FMUL R4, R4, 16777216 ;  /* 0x4b8000000404b820 */ /* 0x000fe40000400000 */
[----:B------:R-:W-:-:S04]  /*413b0*/  @P1 FMUL R5, R5, 0.25 ;  /* 0x3e80000005051820 */ /* 0x000fc80000400000 */
[----:B------:R-:W-:Y:S01]  /*413c0*/  @!P3 FMUL R5, R5, 16777216 ;  /* 0x4b8000000505b820 */ /* 0x000fe20000400000 */
[C---:B------:R-:W-:Y:S01]  /*413d0*/  FSETP.GEU.AND P3, PT, |R26|.reuse, 1.175494350822287508e-38, PT ;  /* 0x008000001a00780b */ /* 0x040fe20003f6e200 */
[----:B------:R-:W-:Y:S01]  /*413e0*/  @P2 FMUL R26, R26, 0.25 ;  /* 0x3e8000001a1a2820 */ /* 0x000fe20000400000 */
[----:B------:R0:W-:Y:S11]  /*413f0*/  STL [R1+0x1e8], R28 ;  /* 0x0001e81c01007387 */ /* 0x0001f60000100800 */
[----:B------:R-:W-:-:S02]  /*41400*/  @!P3 FMUL R26, R26, 16777216 ;  /* 0x4b8000001a1ab820 */ /* 0x000fc40000400000 */
[----:B0-----:R-:W-:Y:S02]  /*41410*/  FMUL R28, R27, R6 ;  /* 0x000000061b1c7220 */ /* 0x001fe40000400000 */
[----:B------:R-:W3:Y:S02]  /*41420*/  LDL.LU R6, [R1+0x1cdc] ;  /* 0x001cdc0001067983 */ /* 0x000ee40000300800 */
[----:B------:R-:W0:Y:S02]  /*41430*/  MUFU.RCP R26, R26 ;  /* 0x0000001a001a7308 */ /* 0x000e240000001000 */
[----:B------:R1:W-:Y:S01]  /*41440*/  STL [R1+0x1e4], R28 ;  /* 0x0001e41c01007387 */ /* 0x0003e20000100800 */
[----:B------:R-:W-:Y:S02]  /*41450*/  @P2 FMUL R2, R2, 0.25 ;  /* 0x3e80000002022820 */ /* 0x000fe40000400000 */
[----:B------:R-:W-:Y:S02]  /*41460*/  @P2 FMUL R17, R17, 0.25 ;  /* 0x3e80000011112820 */ /* 0x000fe40000400000 */
[----:B------:R-:W-:-:S02]  /*41470*/  @!P3 FMUL R2, R2, 16777216 ;  /* 0x4b8000000202b820 */ /* 0x000fc40000400000 */
[----:B-1----:R-:W-:Y:S02]  /*41480*/  FMUL R28, R27, R7 ;  /* 0x000000071b1c7220 */ /* 0x002fe40000400000 */
[----:B------:R-:W3:Y:S01]  /*41490*/  LDL.LU R7, [R1+0x1cd8] ;  /* 0x001cd80001077983 */ /* 0x000ee20000300800 */
[----:B------:R-:W-:-:S03]  /*414a0*/  @P2 FMUL R20, R20, 0.25 ;  /* 0x3e80000014142820 */ /* 0x000fc60000400000 */
[----:B------:R1:W-:Y:S01]  /*414b0*/  STL [R1+0x1dc], R28 ;  /* 0x0001dc1c01007387 */ /* 0x0003e20000100800 */
[----:B------:R-:W-:Y:S02]  /*414c0*/  @!P3 FMUL R17, R17, 16777216 ;  /* 0x4b8000001111b820 */ /* 0x000fe40000400000 */
[----:B0-----:R-:W-:Y:S02]  /*414d0*/  FMUL R2, R26, R2 ;  /* 0x000000021a027220 */ /* 0x001fe40000400000 */
[----:B------:R-:W-:Y:S02]  /*414e0*/  @!P3 FMUL R20, R20, 16777216 ;  /* 0x4b8000001414b820 */ /* 0x000fe40000400000 */
[C---:B-1----:R-:W-:Y:S02]  /*414f0*/  FMUL R28, R27.reuse, R4 ;  /* 0x000000041b1c7220 */ /* 0x042fe40000400000 */
[----:B------:R-:W-:-:S03]  /*41500*/  FMUL R4, R27, R5 ;  /* 0x000000051b047220 */ /* 0x000fc60000400000 */
[----:B------:R-:W-:Y:S04]  /*41510*/  STL [R1+0x1d8], R28 ;  /* 0x0001d81c01007387 */ /* 0x000fe80000100800 */
[----:B------:R0:W-:Y:S01]  /*41520*/  STL [R1+0x1d4], R4 ;  /* 0x0001d40401007387 */ /* 0x0001e20000100800 */
[----:B--2---:R-:W-:-:S03]  /*41530*/  @P2 FMUL R8, R8, 0.25 ;  /* 0x3e80000008082820 */ /* 0x004fc60000400000 */
[----:B------:R1:W-:Y:S01]  /*41540*/  STL [R1+0xec], R2 ;  /* 0x0000ec0201007387 */ /* 0x0003e20000100800 */
[----:B0-----:R-:W-:Y:S02]  /*41550*/  FMUL R4, R26, R17 ;  /* 0x000000111a047220 */ /* 0x001fe40000400000 */
[----:B------:R-:W-:Y:S01]  /*41560*/  @!P3 FMUL R8, R8, 16777216 ;  /* 0x4b8000000808b820 */ /* 0x000fe20000400000 */
[----:B------:R-:W2:Y:S01]  /*41570*/  LDL.LU R17, [R1+0x1cd4] ;  /* 0x001cd40001117983 */ /* 0x000ea20000300800 */
[----:B------:R-:W-:Y:S01]  /*41580*/  MOV R28, R0 ;  /* 0x00000000001c7202 */ /* 0x000fe20000000f00 */
[C---:B-1----:R-:W-:Y:S02]  /*41590*/  FMUL R2, R26.reuse, R20 ;  /* 0x000000141a027220 */ /* 0x042fe40000400000 */
[----:B------:R-:W-:Y:S01]  /*415a0*/  STL [R1+0xe8], R4 ;  /* 0x0000e80401007387 */ /* 0x000fe20000100800 */
[----:B------:R-:W-:-:S03]  /*415b0*/  FMUL R0, R26, R8 ;  /* 0x000000081a007220 */ /* 0x000fc60000400000 */
[----:B------:R-:W2:Y:S01]  /*415c0*/  LDL.LU R20, [R1+0x1cd0] ;  /* 0x001cd00001147983 */ /* 0x000ea20000300800 */
[----:B------:R-:W-:-:S03]  /*415d0*/  IMAD.MOV.U32 R5, RZ, RZ, R21 ;  /* 0x000000ffff057224 */ /* 0x000fc600078e0015 */
[----:B------:R0:W-:Y:S04]  /*415e0*/  STL [R1+0x1c50], R2 ;  /* 0x001c500201007387 */ /* 0x0001e80000100800 */
[----:B------:R-:W2:Y:S04]  /*415f0*/  LDL.LU R8, [R1+0x1ccc] ;  /* 0x001ccc0001087983 */ /* 0x000ea80000300800 */
[----:B------:R-:W2:Y:S01]  /*41600*/  LDL.LU R21, [R1+0x11c] ;  /* 0x00011c0001157983 */ /* 0x000ea20000300800 */
[----:B----4-:R-:W-:-:S04]  /*41610*/  @P2 FMUL R9, R9, 0.25 ;  /* 0x3e80000009092820 */ /* 0x010fc80000400000 */
[----:B------:R-:W-:Y:S01]  /*41620*/  @!P3 FMUL R9, R9, 16777216 ;  /* 0x4b8000000909b820 */ /* 0x000fe20000400000 */
[----:B------:R1:W-:Y:S03]  /*41630*/  STL [R1+0xe0], R0 ;  /* 0x0000e00001007387 */ /* 0x0003e60000100800 */
[----:B------:R-:W-:Y:S01]  /*41640*/  FMUL R27, R26, R9 ;  /* 0x000000091a1b7220 */ /* 0x000fe20000400000 */
[----:B0-----:R-:W4:Y:S01]  /*41650*/  LDL.LU R2, [R1+0x120] ;  /* 0x0001200001027983 */ /* 0x001f220000300800 */
[----:B------:R-:W-:-:S03]  /*41660*/  MOV R4, R3 ;  /* 0x0000000300047202 */ /* 0x000fc60000000f00 */
[----:B------:R-:W4:Y:S04]  /*41670*/  LDL.LU R9, [R1+0x1cc8] ;  /* 0x001cc80001097983 */ /* 0x000f280000300800 */
[----:B-1----:R-:W4:Y:S01]  /*41680*/  LDL.LU R0, [R1+0x12c] ;  /* 0x00012c0001007983 */ /* 0x002f220000300800 */
[----:B-----5:R-:W-:-:S03]  /*41690*/  @P2 FMUL R10, R10, 0.25 ;  /* 0x3e8000000a0a2820 */ /* 0x020fc60000400000 */
[----:B------:R-:W5:Y:S01]  /*416a0*/  LDL.LU R3, [R1+0x130] ;  /* 0x0001300001037983 */ /* 0x000f620000300800 */
[----:B------:R-:W-:-:S03]  /*416b0*/  @!P3 FMUL R10, R10, 16777216 ;  /* 0x4b8000000a0ab820 */ /* 0x000fc60000400000 */
[----:B------:R0:W-:Y:S01]  /*416c0*/  STL [R1+0xdc], R27 ;  /* 0x0000dc1b01007387 */ /* 0x0001e20000100800 */
[----:B---3--:R-:W-:Y:S02]  /*416d0*/  @P2 FMUL R11, R11, 0.25 ;  /* 0x3e8000000b0b2820 */ /* 0x008fe40000400000 */
[----:B0-----:R-:W-:Y:S02]  /*416e0*/  FMUL R27, R26, R10 ;  /* 0x0000000a1a1b7220 */ /* 0x001fe40000400000 */
[----:B------:R-:W-:Y:S01]  /*416f0*/  @!P3 FMUL R11, R11, 16777216 ;  /* 0x4b8000000b0bb820 */ /* 0x000fe20000400000 */
[----:B------:R-:W3:Y:S04]  /*41700*/  LDL.LU R10, [R1+0x1cc4] ;  /* 0x001cc400010a7983 */ /* 0x000ee80000300800 */
[----:B------:R0:W-:Y:S01]  /*41710*/  STL [R1+0xd8], R27 ;  /* 0x0000d81b01007387 */ /* 0x0001e20000100800 */
[----:B------:R-:W-:-:S02]  /*41720*/  @P2 FMUL R12, R12, 0.25 ;  /* 0x3e8000000c0c2820 */ /* 0x000fc40000400000 */
[----:B0-----:R-:W-:Y:S02]  /*41730*/  FMUL R27, R26, R11 ;  /* 0x0000000b1a1b7220 */ /* 0x001fe40000400000 */
[----:B------:R-:W-:Y:S01]  /*41740*/  @!P3 FMUL R12, R12, 16777216 ;  /* 0x4b8000000c0cb820 */ /* 0x000fe20000400000 */
[----:B------:R-:W4:Y:S04]  /*41750*/  LDL.LU R11, [R1+0x1cc0] ;  /* 0x001cc000010b7983 */ /* 0x000f280000300800 */
[----:B------:R0:W-:Y:S01]  /*41760*/  STL [R1+0xd4], R27 ;  /* 0x0000d41b01007387 */ /* 0x0001e20000100800 */
[----:B------:R-:W-:Y:S02]  /*41770*/  @P2 FMUL R13, R13, 0.25 ;  /* 0x3e8000000d0d2820 */ /* 0x000fe40000400000 */
[----:B0-----:R-:W-:-:S02]  /*41780*/  FMUL R27, R26, R12 ;  /* 0x0000000c1a1b7220 */ /* 0x001fc40000400000 */
[----:B------:R-:W-:Y:S01]  /*41790*/  @!P3 FMUL R13, R13, 16777216 ;  /* 0x4b8000000d0db820 */ /* 0x000fe20000400000 */
[----:B------:R-:W5:Y:S04]  /*417a0*/  LDL.LU R12, [R1+0x1cbc] ;  /* 0x001cbc00010c7983 */ /* 0x000f680000300800 */
[----:B------:R0:W-:Y:S01]  /*417b0*/  STL [R1+0xb8], R27 ;  /* 0x0000b81b01007387 */ /* 0x0001e20000100800 */
[----:B------:R-:W-:Y:S02]  /*417c0*/  @P2 FMUL R14, R14, 0.25 ;  /* 0x3e8000000e0e2820 */ /* 0x000fe40000400000 */
[----:B0-----:R-:W-:Y:S02]  /*417d0*/  FMUL R27, R26, R13 ;  /* 0x0000000d1a1b7220 */ /* 0x001fe40000400000 */
[----:B------:R-:W-:Y:S01]  /*417e0*/  @!P3 FMUL R14, R14, 16777216 ;  /* 0x4b8000000e0eb820 */ /* 0x000fe20000400000 */
[----:B------:R-:W5:Y:S04]  /*417f0*/  LDL.LU R13, [R1+0x1cb8] ;  /* 0x001cb800010d7983 */ /* 0x000f680000300800 */
[----:B------:R0:W-:Y:S01]  /*41800*/  STL [R1+0xb4], R27 ;  /* 0x0000b41b01007387 */ /* 0x0001e20000100800 */
[----:B------:R-:W-:-:S04]  /*41810*/  @P2 FMUL R15, R15, 0.25 ;  /* 0x3e8000000f0f2820 */ /* 0x000fc80000400000 */
[----:B------:R-:W-:Y:S02]  /*41820*/  @!P3 FMUL R15, R15, 16777216 ;  /* 0x4b8000000f0fb820 */ /* 0x000fe40000400000 */
[----:B0-----:R-:W-:Y:S02]  /*41830*/  FMUL R27, R26, R14 ;  /* 0x0000000e1a1b7220 */ /* 0x001fe40000400000 */
        /* <DEDUP_REMOVED lines=9> */
[C---:B0-----:R-:W-:Y:S02]  /*418d0*/  FMUL R27, R26.reuse, R16 ;  /* 0x000000101a1b7220 */ /* 0x041fe40000400000 */
[----:B------:R-:W5:Y:S04]  /*418e0*/  LDL.LU R16, [R1+0x1cac] ;  /* 0x001cac0001107983 */ /* 0x000f680000300800 */
[----:B------:R0:W-:Y:S01]  /*418f0*/  STL [R1+0xa8], R27 ;  /* 0x0000a81b01007387 */ /* 0x0001e20000100800 */
[----:B------:R-:W-:Y:S02]  /*41900*/  @P2 FMUL R19, R19, 0.25 ;  /* 0x3e80000013132820 */ /* 0x000fe40000400000 */
[----:B0-----:R-:W-:-:S02]  /*41910*/  FMUL R27, R26, R18 ;  /* 0x000000121a1b7220 */ /* 0x001fc40000400000 */
[----:B------:R-:W-:Y:S01]  /*41920*/  @!P3 FMUL R19, R19, 16777216 ;  /* 0x4b8000001313b820 */ /* 0x000fe20000400000 */
[----:B------:R-:W5:Y:S04]  /*41930*/  LDL.LU R18, [R1+0x1ca8] ;  /* 0x001ca80001127983 */ /* 0x000f680000300800 */
[----:B------:R0:W-:Y:S02]  /*41940*/  STL [R1+0xa4], R27 ;  /* 0x0000a41b01007387 */ /* 0x0001e40000100800 */
[----:B0-----:R-:W-:Y:S02]  /*41950*/  FMUL R27, R26, R19 ;  /* 0x000000131a1b7220 */ /* 0x001fe40000400000 */
[----:B------:R-:W5:Y:S01]  /*41960*/  LDL.LU R19, [R1+0x1ca4] ;  /* 0x001ca40001137983 */ /* 0x000f620000300800 */
[----:B------:R-:W-:-:S03]  /*41970*/  FSETP.GT.AND P1, PT, |R25|, 8.50705917302346158658e+37, PT ;  /* 0x7e8000001900780b */ /* 0x000fc60003f24200 */
[----:B------:R0:W-:Y:S01]  /*41980*/  STL [R1+0xa0], R27 ;  /* 0x0000a01b01007387 */ /* 0x0001e20000100800 */
[----:B------:R-:W-:-:S04]  /*41990*/  @P2 FMUL R6, R6, 0.25 ;  /* 0x3e80000006062820 */ /* 0x000fc80000400000 */
[----:B------:R-:W-:Y:S02]  /*419a0*/  @!P3 FMUL R6, R6, 16777216 ;  /* 0x4b8000000606b820 */ /* 0x000fe40000400000 */
[----:B------:R-:W-:-:S04]  /*419b0*/  @P2 FMUL R7, R7, 0.25 ;  /* 0x3e80000007072820 */ /* 0x000fc80000400000 */
[----:B------:R-:W-:Y:S01]  /*419c0*/  @!P3 FMUL R7, R7, 16777216 ;  /* 0x4b8000000707b820 */ /* 0x000fe20000400000 */
[C---:B------:R-:W-:Y:S01]  /*419d0*/  FSETP.GEU.AND P3, PT, |R25|.reuse, 1.175494350822287508e-38, PT ;  /* 0x008000001900780b */ /* 0x040fe20003f6e200 */
[----:B------:R-:W-:-:S12]  /*419e0*/  @P1 FMUL R25, R25, 0.25 ;  /* 0x3e80000019191820 */ /* 0x000fd80000400000 */
[----:B------:R-:W-:-:S06]  /*419f0*/  @!P3 FMUL R25, R25, 16777216 ;  /* 0x4b8000001919b820 */ /* 0x000fcc0000400000 */
[----:B------:R-:W1:Y:S01]  /*41a00*/  MUFU.RCP R25, R25 ;  /* 0x0000001900197308 */ /* 0x000e620000001000 */
[C---:B0-----:R-:W-:Y:S02]  /*41a10*/  FMUL R27, R26.reuse, R6 ;  /* 0x000000061a1b7220 */ /* 0x041fe40000400000 */
[----:B------:R-:W-:Y:S02]  /*41a20*/  FMUL R6, R26, R7 ;  /* 0x000000071a067220 */ /* 0x000fe40000400000 */
[----:B------:R-:W-:Y:S01]  /*41a30*/  @P1 FMUL R5, R5, 0.25 ;  /* 0x3e80000005051820 */ /* 0x000fe20000400000 */
[----:B------:R-:W-:Y:S01]  /*41a40*/  STL [R1+0x9c], R27 ;  /* 0x00009c1b01007387 */ /* 0x000fe20000100800 */
[----:B--2---:R-:W-:-:S03]  /*41a50*/  @P1 FMUL R17, R17, 0.25 ;  /* 0x3e80000011111820 */ /* 0x004fc60000400000 */
[----:B------:R1:W-:Y:S01]  /*41a60*/  STL [R1+0x98], R6 ;  /* 0x0000980601007387 */ /* 0x0003e20000100800 */
[----:B------:R-:W-:Y:S02]  /*41a70*/  @!P3 FMUL R17, R17, 16777216 ;  /* 0x4b8000001111b820 */ /* 0x000fe40000400000 */
[----:B------:R-:W-:Y:S02]  /*41a80*/  @P1 FMUL R20, R20, 0.25 ;  /* 0x3e80000014141820 */ /* 0x000fe40000400000 */
[----:B-1----:R-:W-:Y:S02]  /*41a90*/  FMUL R6, R25, R17 ;  /* 0x0000001119067220 */ /* 0x002fe40000400000 */
[----:B------:R-:W-:Y:S01]  /*41aa0*/  @!P3 FMUL R20, R20, 16777216 ;  /* 0x4b8000001414b820 */ /* 0x000fe20000400000 */
[----:B------:R-:W2:Y:S01]  /*41ab0*/  LDL.LU R17, [R1+0x1ca0] ;  /* 0x001ca00001117983 */ /* 0x000ea20000300800 */
[----:B------:R-:W-:Y:S02]  /*41ac0*/  @P1 FMUL R4, R4, 0.25 ;  /* 0x3e80000004041820 */ /* 0x000fe40000400000 */
[----:B------:R-:W-:-:S02]  /*41ad0*/  @!P3 FMUL R5, R5, 16777216 ;  /* 0x4b8000000505b820 */ /* 0x000fc40000400000 */
[----:B------:R-:W-:Y:S02]  /*41ae0*/  FMUL R7, R25, R20 ;  /* 0x0000001419077220 */ /* 0x000fe40000400000 */
[----:B------:R-:W2:Y:S01]  /*41af0*/  LDL.LU R20, [R1+0x1c9c] ;  /* 0x001c9c0001147983 */ /* 0x000ea20000300800 */
[----:B------:R-:W-:Y:S02]  /*41b00*/  @P1 FMUL R28, R28, 0.25 ;  /* 0x3e8000001c1c1820 */ /* 0x000fe40000400000 */
[----:B------:R-:W-:Y:S01]  /*41b10*/  @!P3 FMUL R4, R4, 16777216 ;  /* 0x4b8000000404b820 */ /* 0x000fe20000400000 */
[----:B------:R0:W-:Y:S01]  /*41b20*/  STL [R1+0x94], R6 ;  /* 0x0000940601007387 */ /* 0x0001e20000100800 */
[----:B------:R-:W-:Y:S02]  /*41b30*/  @P1 FMUL R29, R29, 0.25 ;  /* 0x3e8000001d1d1820 */ /* 0x000fe40000400000 */
[----:B------:R-:W-:Y:S01]  /*41b40*/  @!P3 FMUL R28, R28, 16777216 ;  /* 0x4b8000001c1cb820 */ /* 0x000fe20000400000 */
[----:B------:R1:W-:Y:S01]  /*41b50*/  STL [R1+0x90], R7 ;  /* 0x0000900701007387 */ /* 0x0003e20000100800 */
[----:B------:R-:W-:-:S02]  /*41b60*/  @!P3 FMUL R29, R29, 16777216 ;  /* 0x4b8000001d1db820 */ /* 0x000fc40000400000 */
[----:B------:R-:W-:-:S04]  /*41b70*/  @P1 FMUL R21, R21, 0.25 ;  /* 0x3e80000015151820 */ /* 0x000fc80000400000 */
[----:B------:R-:W-:Y:S02]  /*41b80*/  @!P3 FMUL R21, R21, 16777216 ;  /* 0x4b8000001515b820 */ /* 0x000fe40000400000 */
[----:B---3--:R-:W-:-:S04]  /*41b90*/  @P1 FMUL R10, R10, 0.25 ;  /* 0x3e8000000a0a1820 */ /* 0x008fc80000400000 */
[----:B------:R-:W-:-:S04]  /*41ba0*/  @!P3 FMUL R10, R10, 16777216 ;  /* 0x4b8000000a0ab820 */ /* 0x000fc80000400000 */
[----:B0-----:R-:W-:Y:S01]  /*41bb0*/  FMUL R6, R25, R10 ;  /* 0x0000000a19067220 */ /* 0x001fe20000400000 */
[----:B------:R-:W-:Y:S01]  /*41bc0*/  MOV R10, R5 ;  /* 0x00000005000a7202 */ /* 0x000fe20000000f00 */
[----:B----4-:R-:W-:-:S04]  /*41bd0*/  @P1 FMUL R11, R11, 0.25 ;  /* 0x3e8000000b0b1820 */ /* 0x010fc80000400000 */
[----:B------:R-:W-:Y:S01]  /*41be0*/  @!P3 FMUL R11, R11, 16777216 ;  /* 0x4b8000000b0bb820 */ /* 0x000fe20000400000 */
[----:B------:R0:W-:Y:S03]  /*41bf0*/  STL [R1+0x8c], R6 ;  /* 0x00008c0601007387 */ /* 0x0001e60000100800 */
[----:B------:R-:W-:Y:S01]  /*41c00*/  FMUL R5, R25, R11 ;  /* 0x0000000b19057220 */ /* 0x000fe20000400000 */
[----:B------:R-:W-:Y:S01]  /*41c10*/  MOV R11, R4 ;  /* 0x00000004000b7202 */ /* 0x000fe20000000f00 */
[----:B------:R-:W3:Y:S04]  /*41c20*/  LDL.LU R26, [R1+0x104] ;  /* 0x00010400011a7983 */ /* 0x000ee80000300800 */
[----:B------:R4:W-:Y:S04]  /*41c30*/  STL [R1+0x88], R5 ;  /* 0x0000880501007387 */ /* 0x0009e80000100800 */
[----:B-1----:R-:W3:Y:S04]  /*41c40*/  LDL.LU R7, [R1+0x108] ;  /* 0x0001080001077983 */ /* 0x002ee80000300800 */
[----:B0-----:R-:W3:Y:S04]  /*41c50*/  LDL.LU R6, [R1+0x114] ;  /* 0x0001140001067983 */ /* 0x001ee80000300800 */
[----:B------:R-:W3:Y:S01]  /*41c60*/  LDL.LU R27, [R1+0x118] ;  /* 0x00011800011b7983 */ /* 0x000ee20000300800 */
[----:B-----5:R-:W-:-:S04]  /*41c70*/  @P1 FMUL R14, R14, 0.25 ;  /* 0x3e8000000e0e1820 */ /* 0x020fc80000400000 */
[----:B------:R-:W-:-:S04]  /*41c80*/  @!P3 FMUL R14, R14, 16777216 ;  /* 0x4b8000000e0eb820 */ /* 0x000fc80000400000 */
[----:B------:R-:W-:Y:S02]  /*41c90*/  FMUL R4, R25, R14 ;  /* 0x0000000e19047220 */ /* 0x000fe40000400000 */
[----:B------:R-:W-:-:S04]  /*41ca0*/  @P1 FMUL R15, R15, 0.25 ;  /* 0x3e8000000f0f1820 */ /* 0x000fc80000400000 */
[----:B------:R-:W-:Y:S02]  /*41cb0*/  @!P3 FMUL R15, R15, 16777216 ;  /* 0x4b8000000f0fb820 */ /* 0x000fe40000400000 */
[----:B------:R-:W-:Y:S02]  /*41cc0*/  IMAD.MOV.U32 R14, RZ, RZ, R28 ;  /* 0x000000ffff0e7224 */ /* 0x000fe400078e001c */
[----:B------:R-:W-:Y:S01]  /*41cd0*/  FMUL R28, R25, R15 ;  /* 0x0000000f191c7220 */ /* 0x000fe20000400000 */
[----:B------:R0:W-:Y:S01]  /*41ce0*/  STL [R1+0x84], R4 ;  /* 0x0000840401007387 */ /* 0x0001e20000100800 */
[----:B------:R-:W-:-:S03]  /*41cf0*/  MOV R15, R29 ;  /* 0x0000001d000f7202 */ /* 0x000fc60000000f00 */
[----:B----4-:R-:W4:Y:S04]  /*41d00*/  LDL.LU R5, [R1+0x124] ;  /* 0x0001240001057983 */ /* 0x010f280000300800 */
[----:B0-----:R-:W5:Y:S04]  /*41d10*/  LDL.LU R4, [R1+0x128] ;  /* 0x0001280001047983 */ /* 0x001f680000300800 */
[----:B------:R0:W-:Y:S01]  /*41d20*/  STL [R1+0x80], R28 ;  /* 0x0000801c01007387 */ /* 0x0001e20000100800 */
[----:B------:R-:W-:-:S03]  /*41d30*/  @P1 FMUL R18, R18, 0.25 ;  /* 0x3e80000012121820 */ /* 0x000fc60000400000 */
[----:B0-----:R-:W5:Y:S01]  /*41d40*/  LDL.LU R28, [R1+0x134] ;  /* 0x00013400011c7983 */ /* 0x001f620000300800 */
[----:B------:R-:W-:-:S03]  /*41d50*/  @!P3 FMUL R18, R18, 16777216 ;  /* 0x4b8000001212b820 */ /* 0x000fc60000400000 */
[----:B------:R-:W5:Y:S01]  /*41d60*/  LDL.LU R29, [R1+0x138] ;  /* 0x00013800011d7983 */ /* 0x000f620000300800 */
[----:B------:R-:W-:Y:S02]  /*41d70*/  FMUL R18, R25, R18 ;  /* 0x0000001219127220 */ /* 0x000fe40000400000 */
[----:B------:R-:W-:-:S04]  /*41d80*/  @P1 FMUL R19, R19, 0.25 ;  /* 0x3e80000013131820 */ /* 0x000fc80000400000 */
[----:B------:R-:W-:Y:S01]  /*41d90*/  @!P3 FMUL R19, R19, 16777216 ;  /* 0x4b8000001313b820 */ /* 0x000fe20000400000 */
[----:B------:R0:W-:Y:S03]  /*41da0*/  STL [R1+0x7c], R18 ;  /* 0x00007c1201007387 */ /* 0x0001e60000100800 */
[C---:B------:R-:W-:Y:S02]  /*41db0*/  FMUL R19, R25.reuse, R19 ;  /* 0x0000001319137220 */ /* 0x040fe40000400000 */
[C---:B0-----:R-:W-:Y:S02]  /*41dc0*/  FMUL R18, R25.reuse, R15 ;  /* 0x0000000f19127220 */ /* 0x041fe40000400000 */
[C---:B------:R-:W-:Y:S02]  /*41dd0*/  FMUL R15, R25.reuse, R14 ;  /* 0x0000000e190f7220 */ /* 0x040fe40000400000 */
[C---:B------:R-:W-:Y:S01]  /*41de0*/  FMUL R14, R25.reuse, R11 ;  /* 0x0000000b190e7220 */ /* 0x040fe20000400000 */
[----:B------:R-:W-:Y:S01]  /*41df0*/  STL [R1+0x78], R19 ;  /* 0x0000781301007387 */ /* 0x000fe20000100800 */
[----:B------:R-:W-:-:S03]  /*41e00*/  FMUL R11, R25, R21 ;  /* 0x00000015190b7220 */ /* 0x000fc60000400000 */
[----:B------:R-:W-:Y:S04]  /*41e10*/  STL [R1+0x74], R18 ;  /* 0x0000741201007387 */ /* 0x000fe80000100800 */
[----:B------:R-:W-:Y:S04]  /*41e20*/  STL [R1+0x70], R15 ;  /* 0x0000700f01007387 */ /* 0x000fe80000100800 */
[----:B------:R-:W-:Y:S04]  /*41e30*/  STL [R1+0x6c], R14 ;  /* 0x00006c0e01007387 */ /* 0x000fe80000100800 */
[----:B------:R-:W5:Y:S01]  /*41e40*/  LDL.LU R21, [R1+0x1c98] ;  /* 0x001c980001157983 */ /* 0x000f620000300800 */
[----:B------:R-:W-:Y:S01]  /*41e50*/  @P1 FMUL R2, R2, 0.25 ;  /* 0x3e80000002021820 */ /* 0x000fe20000400000 */
[----:B------:R-:W-:Y:S01]  /*41e60*/  FSETP.GT.AND P2, PT, |R24|, 8.50705917302346158658e+37, PT ;  /* 0x7e8000001800780b */ /* 0x000fe20003f44200 */
[----:B------:R-:W-:-:S02]  /*41e70*/  @P1 FMUL R0, R0, 0.25 ;  /* 0x3e80000000001820 */ /* 0x000fc40000400000 */
[----:B------:R-:W-:Y:S02]  /*41e80*/  @P1 FMUL R3, R3, 0.25 ;  /* 0x3e80000003031820 */ /* 0x000fe40000400000 */
[----:B------:R-:W-:Y:S02]  /*41e90*/  @!P3 FMUL R2, R2, 16777216 ;  /* 0x4b8000000202b820 */ /* 0x000fe40000400000 */
[----:B------:R-:W-:Y:S02]  /*41ea0*/  @!P3 FMUL R0, R0, 16777216 ;  /* 0x4b8000000000b820 */ /* 0x000fe40000400000 */
[----:B------:R-:W-:Y:S01]  /*41eb0*/  @!P3 FMUL R3, R3, 16777216 ;  /* 0x4b8000000303b820 */ /* 0x000fe20000400000 */
[----:B------:R-:W-:-:S03]  /*41ec0*/  FSETP.GEU.AND P3, PT, |R24|, 1.175494350822287508e-38, PT ;  /* 0x008000001800780b */ /* 0x000fc60003f6e200 */
[----:B------:R-:W-:-:S10]  /*41ed0*/  @P2 FMUL R24, R24, 0.25 ;  /* 0x3e80000018182820 */ /* 0x000fd40000400000 */
[----:B------:R-:W-:Y:S02]  /*41ee0*/  @!P3 FMUL R24, R24, 16777216 ;  /* 0x4b8000001818b820 */ /* 0x000fe40000400000 */
[----:B------:R-:W-:-:S04]  /*41ef0*/  FMUL R10, R25, R10 ;  /* 0x0000000a190a7220 */ /* 0x000fc80000400000 */
[----:B------:R-:W0:Y:S01]  /*41f00*/  MUFU.RCP R24, R24 ;  /* 0x0000001800187308 */ /* 0x000e220000001000 */
[----:B------:R1:W-:Y:S01]  /*41f10*/  STL [R1+0x68], R10 ;  /* 0x0000680a01007387 */ /* 0x0003e20000100800 */
[----:B------:R-:W-:Y:S02]  /*41f20*/  @P2 FMUL R9, R9, 0.25 ;  /* 0x3e80000009092820 */ /* 0x000fe40000400000 */
[----:B------:R-:W-:Y:S02]  /*41f30*/  @P2 FMUL R8, R8, 0.25 ;  /* 0x3e80000008082820 */ /* 0x000fe40000400000 */
[----:B------:R-:W-:Y:S02]  /*41f40*/  @!P3 FMUL R9, R9, 16777216 ;  /* 0x4b8000000909b820 */ /* 0x000fe40000400000 */
[C---:B-1----:R-:W-:Y:S02]  /*41f50*/  FMUL R10, R25.reuse, R2 ;  /* 0x00000002190a7220 */ /* 0x042fe40000400000 */
[----:B------:R-:W-:-:S02]  /*41f60*/  FMUL R2, R25, R0 ;  /* 0x0000000019027220 */ /* 0x000fc40000400000 */
[----:B------:R-:W-:Y:S01]  /*41f70*/  FMUL R0, R25, R3 ;  /* 0x0000000319007220 */ /* 0x000fe20000400000 */
[----:B------:R-:W-:Y:S01]  /*41f80*/  STL [R1+0x60], R11 ;  /* 0x0000600b01007387 */ /* 0x000fe20000100800 */
[----:B------:R-:W-:Y:S02]  /*41f90*/  @!P3 FMUL R8, R8, 16777216 ;  /* 0x4b8000000808b820 */ /* 0x000fe40000400000 */
[----:B------:R-:W-:Y:S01]  /*41fa0*/  @P2 FMUL R13, R13, 0.25 ;  /* 0x3e8000000d0d2820 */ /* 0x000fe20000400000 */
[----:B------:R-:W-:Y:S01]  /*41fb0*/  STL [R1+0x58], R10 ;  /* 0x0000580a01007387 */ /* 0x000fe20000100800 */
[----:B------:R-:W-:Y:S02]  /*41fc0*/  @P2 FMUL R12, R12, 0.25 ;  /* 0x3e8000000c0c2820 */ /* 0x000fe40000400000 */
[----:B0-----:R-:W-:Y:S01]  /*41fd0*/  FMUL R3, R24, R9 ;  /* 0x0000000918037220 */ /* 0x001fe20000400000 */
[----:B------:R0:W-:Y:S01]  /*41fe0*/  STL [R1+0x1c7c], R0 ;  /* 0x001c7c0001007387 */ /* 0x0001e20000100800 */
[----:B------:R-:W-:-:S02]  /*41ff0*/  @!P3 FMUL R13, R13, 16777216 ;  /* 0x4b8000000d0db820 */ /* 0x000fc40000400000 */
[----:B------:R-:W-:Y:S01]  /*42000*/  @P2 FMUL R16, R16, 0.25 ;  /* 0x3e80000010102820 */ /* 0x000fe20000400000 */
[----:B------:R1:W-:Y:S01]  /*42010*/  STL [R1+0x54], R2 ;  /* 0x0000540201007387 */ /* 0x0003e20000100800 */
[----:B------:R-:W-:Y:S02]  /*42020*/  @!P3 FMUL R12, R12, 16777216 ;  /* 0x4b8000000c0cb820 */ /* 0x000fe40000400000 */
[----:B0-----:R-:W-:Y:S01]  /*42030*/  FMUL R0, R24, R8 ;  /* 0x0000000818007220 */ /* 0x001fe20000400000 */
[----:B------:R-:W-:Y:S01]  /*42040*/  STL [R1+0x1c88], R3 ;  /* 0x001c880301007387 */ /* 0x000fe20000100800 */
[----:B------:R-:W-:Y:S02]  /*42050*/  @!P3 FMUL R16, R16, 16777216 ;  /* 0x4b8000001010b820 */ /* 0x000fe40000400000 */
[----:B-1----:R-:W-:Y:S01]  /*42060*/  FMUL R2, R24, R13 ;  /* 0x0000000d18027220 */ /* 0x002fe20000400000 */
[----:B------:R0:W-:Y:S04]  /*42070*/  STL [R1+0x64], R0 ;  /* 0x0000640001007387 */ /* 0x0001e80000100800 */
[----:B------:R1:W-:Y:S01]  /*42080*/  STL [R1+0x1c8c], R2 ;  /* 0x001c8c0201007387 */ /* 0x0003e20000100800 */
[----:B--2---:R-:W-:-:S02]  /*42090*/  @P2 FMUL R17, R17, 0.25 ;  /* 0x3e80000011112820 */ /* 0x004fc40000400000 */
[----:B0-----:R-:W-:Y:S02]  /*420a0*/  FMUL R0, R24, R12 ;  /* 0x0000000c18007220 */ /* 0x001fe40000400000 */
[----:B------:R-:W-:Y:S02]  /*420b0*/  @!P3 FMUL R17, R17, 16777216 ;  /* 0x4b8000001111b820 */ /* 0x000fe40000400000 */
[----:B------:R-:W-:Y:S01]  /*420c0*/  @P2 FMUL R20, R20, 0.25 ;  /* 0x3e80000014142820 */ /* 0x000fe20000400000 */
[----:B------:R0:W-:Y:S01]  /*420d0*/  STL [R1+0x5c], R0 ;  /* 0x00005c0001007387 */ /* 0x0001e20000100800 */
[----:B------:R-:W-:Y:S02]  /*420e0*/  FMUL R3, R24, R16 ;  /* 0x0000001018037220 */ /* 0x000fe40000400000 */
[----:B------:R-:W-:Y:S02]  /*420f0*/  @!P3 FMUL R20, R20, 16777216 ;  /* 0x4b8000001414b820 */ /* 0x000fe40000400000 */
[C---:B-1----:R-:W-:Y:S01]  /*42100*/  FMUL R2, R24.reuse, R17 ;  /* 0x0000001118027220 */ /* 0x042fe20000400000 */
[----:B------:R-:W-:Y:S01]  /*42110*/  STL [R1+0x4c], R3 ;  /* 0x00004c0301007387 */ /* 0x000fe20000100800 */
[----:B0-----:R-:W-:-:S03]  /*42120*/  FMUL R0, R24, R20 ;  /* 0x0000001418007220 */ /* 0x001fc60000400000 */
[----:B------:R0:W-:Y:S04]  /*42130*/  STL [R1+0x38], R2 ;  /* 0x0000380201007387 */ /* 0x0001e80000100800 */
[----:B------:R1:W-:Y:S01]  /*42140*/  STL [R1+0x48], R0 ;  /* 0x0000480001007387 */ /* 0x0003e20000100800 */
[----:B---3--:R-:W-:-:S04]  /*42150*/  @P2 FMUL R26, R26, 0.25 ;  /* 0x3e8000001a1a2820 */ /* 0x008fc80000400000 */
[----:B------:R-:W-:Y:S02]  /*42160*/  @!P3 FMUL R26, R26, 16777216 ;  /* 0x4b8000001a1ab820 */ /* 0x000fe40000400000 */
[----:B------:R-:W-:-:S04]  /*42170*/  @P2 FMUL R7, R7, 0.25 ;  /* 0x3e80000007072820 */ /* 0x000fc80000400000 */
[----:B------:R-:W-:Y:S02]  /*42180*/  @!P3 FMUL R7, R7, 16777216 ;  /* 0x4b8000000707b820 */ /* 0x000fe40000400000 */
[----:B------:R-:W-:Y:S02]  /*42190*/  @P2 FMUL R6, R6, 0.25 ;  /* 0x3e80000006062820 */ /* 0x000fe40000400000 */
[----:B------:R-:W-:Y:S02]  /*421a0*/  @P2 FMUL R27, R27, 0.25 ;  /* 0x3e8000001b1b2820 */ /* 0x000fe40000400000 */
[C---:B0-----:R-:W-:Y:S02]  /*421b0*/  FMUL R2, R24.reuse, R26 ;  /* 0x0000001a18027220 */ /* 0x041fe40000400000 */
[----:B-1----:R-:W-:Y:S02]  /*421c0*/  FMUL R0, R24, R7 ;  /* 0x0000000718007220 */ /* 0x002fe40000400000 */
[----:B------:R-:W-:-:S02]  /*421d0*/  @!P3 FMUL R6, R6, 16777216 ;  /* 0x4b8000000606b820 */ /* 0x000fc40000400000 */
[----:B------:R-:W-:Y:S02]  /*421e0*/  @!P3 FMUL R27, R27, 16777216 ;  /* 0x4b8000001b1bb820 */ /* 0x000fe40000400000 */
[----:B----4-:R-:W-:-:S04]  /*421f0*/  @P2 FMUL R5, R5, 0.25 ;  /* 0x3e80000005052820 */ /* 0x010fc80000400000 */
[----:B------:R-:W-:Y:S02]  /*42200*/  @!P3 FMUL R5, R5, 16777216 ;  /* 0x4b8000000505b820 */ /* 0x000fe40000400000 */
[----:B-----5:R-:W-:-:S04]  /*42210*/  @P2 FMUL R4, R4, 0.25 ;  /* 0x3e80000004042820 */ /* 0x020fc80000400000 */
[----:B------:R-:W-:Y:S02]  /*42220*/  @!P3 FMUL R4, R4, 16777216 ;  /* 0x4b8000000404b820 */ /* 0x000fe40000400000 */
[----:B------:R-:W-:-:S04]  /*42230*/  @P2 FMUL R21, R21, 0.25 ;  /* 0x3e80000015152820 */ /* 0x000fc80000400000 */
[----:B------:R-:W-:-:S04]  /*42240*/  @!P3 FMUL R21, R21, 16777216 ;  /* 0x4b8000001515b820 */ /* 0x000fc80000400000 */
[----:B------:R-:W-:-:S05]  /*42250*/  FMUL R3, R24, R21 ;  /* 0x0000001518037220 */ /* 0x000fca0000400000 */
[----:B------:R0:W-:Y:S04]  /*42260*/  STL [R1+0x30], R3 ;  /* 0x0000300301007387 */ /* 0x0001e80000100800 */
[----:B------:R1:W-:Y:S04]  /*42270*/  STL [R1+0x3c], R2 ;  /* 0x00003c0201007387 */ /* 0x0003e80000100800 */
[----:B------:R2:W-:Y:S01]  /*42280*/  STL [R1+0x2c], R0 ;  /* 0x00002c0001007387 */ /* 0x0005e20000100800 */
[C---:B0-----:R-:W-:Y:S02]  /*42290*/  FMUL R3, R24.reuse, R6 ;  /* 0x0000000618037220 */ /* 0x041fe40000400000 */
[----:B-1----:R-:W-:-:S02]  /*422a0*/  FMUL R2, R24, R27 ;  /* 0x0000001b18027220 */ /* 0x002fc40000400000 */
[C---:B--2---:R-:W-:Y:S01]  /*422b0*/  FMUL R0, R24.reuse, R5 ;  /* 0x0000000518007220 */ /* 0x044fe20000400000 */
[----:B------:R-:W-:Y:S04]  /*422c0*/  STL [R1+0x34], R3 ;  /* 0x0000340301007387 */ /* 0x000fe80000100800 */
[----:B------:R0:W-:Y:S04]  /*422d0*/  STL [R1+0x1c84], R0 ;  /* 0x001c840001007387 */ /* 0x0001e80000100800 */
[----:B------:R-:W-:Y:S04]  /*422e0*/  STL [R1+0x24], R2 ;  /* 0x0000240201007387 */ /* 0x000fe80000100800 */
[----:B------:R-:W2:Y:S01]  /*422f0*/  LDL.LU R20, [R1+0x140] ;  /* 0x0001400001147983 */ /* 0x000ea20000300800 */
[----:B0-----:R-:W-:-:S03]  /*42300*/  FMUL R0, R24, R4 ;  /* 0x0000000418007220 */ /* 0x001fc60000400000 */
[----:B------:R-:W3:Y:S04]  /*42310*/  LDL.LU R17, [R1+0x144] ;  /* 0x0001440001117983 */ /* 0x000ee80000300800 */
[----:B------:R0:W-:Y:S04]  /*42320*/  STL [R1+0x1c], R0 ;  /* 0x00001c0001007387 */ /* 0x0001e80000100800 */
[----:B------:R-:W4:Y:S04]  /*42330*/  LDL.LU R4, [R1+0x150] ;  /* 0x0001500001047983 */ /* 0x000f280000300800 */
[----:B------:R-:W5:Y:S04]  /*42340*/  LDL.LU R18, [R1+0x154] ;  /* 0x0001540001127983 */ /* 0x000f680000300800 */
[----:B------:R-:W5:Y:S01]  /*42350*/  LDL.LU R27, [R1+0x160] ;  /* 0x00016000011b7983 */ /* 0x000f620000300800 */
[----:B------:R-:W-:Y:S01]  /*42360*/  @P2 FMUL R28, R28, 0.25 ;  /* 0x3e8000001c1c2820 */ /* 0x000fe20000400000 */
[----:B------:R-:W-:Y:S01]  /*42370*/  FSETP.GT.AND P1, PT, |R23|, 8.50705917302346158658e+37, PT ;  /* 0x7e8000001700780b */ /* 0x000fe20003f24200 */
[----:B------:R-:W-:Y:S01]  /*42380*/  @P2 FMUL R29, R29, 0.25 ;  /* 0x3e8000001d1d2820 */ /* 0x000fe20000400000 */
[----:B------:R-:W5:Y:S01]  /*42390*/  LDL.LU R25, [R1+0x168] ;  /* 0x0001680001197983 */ /* 0x000f620000300800 */
[----:B------:R-:W-:-:S02]  /*423a0*/  @!P3 FMUL R28, R28, 16777216 ;  /* 0x4b8000001c1cb820 */ /* 0x000fc40000400000 */
[----:B------:R-:W-:Y:S01]  /*423b0*/  @!P3 FMUL R29, R29, 16777216 ;  /* 0x4b8000001d1db820 */ /* 0x000fe20000400000 */
[----:B------:R-:W-:Y:S01]  /*423c0*/  FSETP.GEU.AND P3, PT, |R23|, 1.175494350822287508e-38, PT ;  /* 0x008000001700780b */ /* 0x000fe20003f6e200 */
[----:B------:R-:W5:Y:S01]  /*423d0*/  LDL.LU R26, [R1+0x16c] ;  /* 0x00016c00011a7983 */ /* 0x000f620000300800 */
[----:B0-----:R-:W-:-:S03]  /*423e0*/  FMUL R0, R24, R28 ;  /* 0x0000001c18007220 */ /* 0x001fc60000400000 */
[----:B------:R-:W5:Y:S02]  /*423f0*/  LDL.LU R13, [R1+0x17c] ;  /* 0x00017c00010d7983 */ /* 0x000f640000300800 */
[----:B------:R-:W-:Y:S02]  /*42400*/  @P1 FMUL R23, R23, 0.25 ;  /* 0x3e80000017171820 */ /* 0x000fe40000400000 */
[----:B------:R-:W5:Y:S04]  /*42410*/  LDL.LU R9, [R1+0x184] ;  /* 0x0001840001097983 */ /* 0x000f680000300800 */
[----:B------:R-:W-:Y:S01]  /*42420*/  @!P3 FMUL R23, R23, 16777216 ;  /* 0x4b8000001717b820 */ /* 0x000fe20000400000 */
[----:B------:R-:W5:Y:S03]  /*42430*/  LDL.LU R7, [R1+0x18c] ;  /* 0x00018c0001077983 */ /* 0x000f660000300800 */
[----:B------:R0:W1:Y:S01]  /*42440*/  MUFU.RCP R16, R23 ;  /* 0x0000001700107308 */ /* 0x0000620000001000 */
[----:B------:R-:W5:Y:S04]  /*42450*/  LDL.LU R10, [R1+0x194] ;  /* 0x00019400010a7983 */ /* 0x000f680000300800 */
[----:B------:R-:W5:Y:S04]  /*42460*/  LDL.LU R12, [R1+0x19c] ;  /* 0x00019c00010c7983 */ /* 0x000f680000300800 */
[----:B------:R0:W-:Y:S04]  /*42470*/  STL [R1+0x20], R0 ;  /* 0x0000200001007387 */ /* 0x0001e80000100800 */
[----:B------:R-:W5:Y:S01]  /*42480*/  LDL.LU R8, [R1+0x1a4] ;  /* 0x0001a40001087983 */ /* 0x000f620000300800 */
[----:B0-----:R-:W-:-:S03]  /*42490*/  FMUL R0, R24, R29 ;  /* 0x0000001d18007220 */ /* 0x001fc60000400000 */
[----:B------:R-:W5:Y:S04]  /*424a0*/  LDL.LU R24, [R1+0x174] ;  /* 0x0001740001187983 */ /* 0x000f680000300800 */
[----:B------:R-:W5:Y:S04]  /*424b0*/  LDL.LU R14, [R1+0x1ac] ;  /* 0x0001ac00010e7983 */ /* 0x000f680000300800 */
[----:B------:R-:W5:Y:S04]  /*424c0*/  LDL.LU R15, [R1+0x1b4] ;  /* 0x0001b400010f7983 */ /* 0x000f680000300800 */
[----:B------:R-:W5:Y:S04]  /*424d0*/  LDL.LU R29, [R1+0x178] ;  /* 0x00017800011d7983 */ /* 0x000f680000300800 */
[----:B------:R0:W-:Y:S04]  /*424e0*/  STL [R1+0x1c90], R0 ;  /* 0x001c900001007387 */ /* 0x0001e80000100800 */
[----:B0-----:R-:W5:Y:S04]  /*424f0*/  LDL.LU R0, [R1+0x180] ;  /* 0x0001800001007983 */ /* 0x001f680000300800 */
        /* <DEDUP_REMOVED lines=8> */
[----:B------:R-:W5:Y:S01]  /*42580*/  LDL.LU R23, [R1+0x190] ;  /* 0x0001900001177983 */ /* 0x000f620000300800 */
[----:B--2---:R-:W-:-:S04]  /*42590*/  @P1 FMUL R20, R20, 0.25 ;  /* 0x3e80000014141820 */ /* 0x004fc80000400000 */
[----:B------:R-:W-:Y:S02]  /*425a0*/  @!P3 FMUL R20, R20, 16777216 ;  /* 0x4b8000001414b820 */ /* 0x000fe40000400000 */
[----:B---3--:R-:W-:Y:S02]  /*425b0*/  @P1 FMUL R17, R17, 0.25 ;  /* 0x3e80000011111820 */ /* 0x008fe40000400000 */
[----:B-1----:R-:W-:Y:S02]  /*425c0*/  FMUL R20, R16, R20 ;  /* 0x0000001410147220 */ /* 0x002fe40000400000 */
[----:B------:R-:W-:Y:S02]  /*425d0*/  @!P3 FMUL R17, R17, 16777216 ;  /* 0x4b8000001111b820 */ /* 0x000fe40000400000 */
[----:B----4-:R-:W-:Y:S01]  /*425e0*/  @P1 FMUL R4, R4, 0.25 ;  /* 0x3e80000004041820 */ /* 0x010fe20000400000 */
[----:B------:R0:W-:Y:S01]  /*425f0*/  STL [R1+0x14], R20 ;  /* 0x0000141401007387 */ /* 0x0001e20000100800 */
[----:B-----5:R-:W-:-:S02]  /*42600*/  @P1 FMUL R18, R18, 0.25 ;  /* 0x3e80000012121820 */ /* 0x020fc40000400000 */
[----:B------:R-:W-:Y:S02]  /*42610*/  @!P3 FMUL R4, R4, 16777216 ;  /* 0x4b8000000404b820 */ /* 0x000fe40000400000 */
[----:B------:R-:W-:Y:S02]  /*42620*/  @P1 FMUL R27, R27, 0.25 ;  /* 0x3e8000001b1b1820 */ /* 0x000fe40000400000 */
[----:B------:R-:W-:Y:S02]  /*42630*/  @!P3 FMUL R18, R18, 16777216 ;  /* 0x4b8000001212b820 */ /* 0x000fe40000400000 */
[C---:B0-----:R-:W-:Y:S02]  /*42640*/  FMUL R20, R16.reuse, R17 ;  /* 0x0000001110147220 */ /* 0x041fe40000400000 */
[----:B------:R-:W-:Y:S02]  /*42650*/  @!P3 FMUL R27, R27, 16777216 ;  /* 0x4b8000001b1bb820 */ /* 0x000fe40000400000 */
[----:B------:R-:W-:-:S02]  /*42660*/  FMUL R17, R16, R4 ;  /* 0x0000000410117220 */ /* 0x000fc40000400000 */
[----:B------:R-:W2:Y:S01]  /*42670*/  LDL.LU R4, [R1+0x1bc] ;  /* 0x0001bc0001047983 */ /* 0x000ea20000300800 */
[C---:B------:R-:W-:Y:S02]  /*42680*/  FMUL R18, R16.reuse, R18 ;  /* 0x0000001210127220 */ /* 0x040fe40000400000 */
[----:B------:R-:W-:Y:S01]  /*42690*/  FMUL R27, R16, R27 ;  /* 0x0000001b101b7220 */ /* 0x000fe20000400000 */
[----:B------:R0:W-:Y:S04]  /*426a0*/  STL [R1+0xc], R20 ;  /* 0x00000c1401007387 */ /* 0x0001e80000100800 */
[----:B0-----:R-:W3:Y:S04]  /*426b0*/  LDL.LU R20, [R1+0x1c4] ;  /* 0x0001c40001147983 */ /* 0x001ee80000300800 */
[----:B------:R0:W-:Y:S04]  /*426c0*/  STL [R1+0x10], R17 ;  /* 0x0000101101007387 */ /* 0x0001e80000100800 */
[----:B0-----:R-:W4:Y:S04]  /*426d0*/  LDL.LU R17, [R1+0x1d0] ;  /* 0x0001d00001117983 */ /* 0x001f280000300800 */
[----:B------:R0:W-:Y:S04]  /*426e0*/  STL [R1+0x8], R18 ;  /* 0x0000081201007387 */ /* 0x0001e80000100800 */
[----:B0-----:R-:W5:Y:S04]  /*426f0*/  LDL.LU R18, [R1+0x1cc] ;  /* 0x0001cc0001127983 */ /* 0x001f680000300800 */
[----:B------:R0:W-:Y:S04]  /*42700*/  STL [R1+0x1c94], R27 ;  /* 0x001c941b01007387 */ /* 0x0001e80000100800 */
[----:B0-----:R-:W5:Y:S01]  /*42710*/  LDL.LU R27, [R1+0x170] ;  /* 0x00017000011b7983 */ /* 0x001f620000300800 */
[----:B------:R-:W-:Y:S01]  /*42720*/  FSETP.GT.AND P2, PT, |R22|, 8.50705917302346158658e+37, PT ;  /* 0x7e8000001600780b */ /* 0x000fe20003f44200 */
[----:B------:R-:W-:-:S02]  /*42730*/  @P1 FMUL R25, R25, 0.25 ;  /* 0x3e80000019191820 */ /* 0x000fc40000400000 */
[----:B------:R-:W-:Y:S02]  /*42740*/  @P1 FMUL R26, R26, 0.25 ;  /* 0x3e8000001a1a1820 */ /* 0x000fe40000400000 */
[----:B------:R-:W-:Y:S02]  /*42750*/  @P1 FMUL R24, R24, 0.25 ;  /* 0x3e80000018181820 */ /* 0x000fe40000400000 */
[----:B------:R-:W-:Y:S02]  /*42760*/  @P1 FMUL R13, R13, 0.25 ;  /* 0x3e8000000d0d1820 */ /* 0x000fe40000400000 */
[----:B------:R-:W-:Y:S02]  /*42770*/  @P1 FMUL R9, R9, 0.25 ;  /* 0x3e80000009091820 */ /* 0x000fe40000400000 */
[----:B------:R-:W-:Y:S02]  /*42780*/  @P1 FMUL R7, R7, 0.25 ;  /* 0x3e80000007071820 */ /* 0x000fe40000400000 */
[----:B------:R-:W-:-:S02]  /*42790*/  @P1 FMUL R10, R10, 0.25 ;  /* 0x3e8000000a0a1820 */ /* 0x000fc40000400000 */
[----:B------:R-:W-:Y:S02]  /*427a0*/  @P1 FMUL R12, R12, 0.25 ;  /* 0x3e8000000c0c1820 */ /* 0x000fe40000400000 */
[----:B------:R-:W-:Y:S02]  /*427b0*/  @P1 FMUL R8, R8, 0.25 ;  /* 0x3e80000008081820 */ /* 0x000fe40000400000 */
[----:B------:R-:W-:Y:S02]  /*427c0*/  @P1 FMUL R14, R14, 0.25 ;  /* 0x3e8000000e0e1820 */ /* 0x000fe40000400000 */
[----:B------:R-:W-:Y:S01]  /*427d0*/  @P1 FMUL R15, R15, 0.25 ;  /* 0x3e8000000f0f1820 */ /* 0x000fe20000400000 */
[C---:B------:R-:W-:Y:S01]  /*427e0*/  FSETP.GEU.AND P1, PT, |R22|.reuse, 1.175494350822287508e-38, PT ;  /* 0x008000001600780b */ /* 0x040fe20003f2e200 */
[----:B------:R-:W-:Y:S02]  /*427f0*/  @P2 FMUL R22, R22, 0.25 ;  /* 0x3e80000016162820 */ /* 0x000fe40000400000 */
[----:B------:R-:W-:-:S02]  /*42800*/  @!P3 FMUL R25, R25, 16777216 ;  /* 0x4b8000001919b820 */ /* 0x000fc40000400000 */
[----:B------:R-:W-:Y:S02]  /*42810*/  @!P3 FMUL R26, R26, 16777216 ;  /* 0x4b8000001a1ab820 */ /* 0x000fe40000400000 */
[----:B------:R-:W-:Y:S02]  /*42820*/  @!P3 FMUL R24, R24, 16777216 ;  /* 0x4b8000001818b820 */ /* 0x000fe40000400000 */
[----:B------:R-:W-:Y:S02]  /*42830*/  @!P3 FMUL R13, R13, 16777216 ;  /* 0x4b8000000d0db820 */ /* 0x000fe40000400000 */
[----:B------:R-:W-:Y:S02]  /*42840*/  @!P3 FMUL R9, R9, 16777216 ;  /* 0x4b8000000909b820 */ /* 0x000fe40000400000 */
[----:B------:R-:W-:Y:S02]  /*42850*/  @!P3 FMUL R7, R7, 16777216 ;  /* 0x4b8000000707b820 */ /* 0x000fe40000400000 */
[----:B------:R-:W-:-:S02]  /*42860*/  @!P3 FMUL R10, R10, 16777216 ;  /* 0x4b8000000a0ab820 */ /* 0x000fc40000400000 */
[----:B------:R-:W-:Y:S02]  /*42870*/  @!P3 FMUL R12, R12, 16777216 ;  /* 0x4b8000000c0cb820 */ /* 0x000fe40000400000 */
[----:B------:R-:W-:Y:S02]  /*42880*/  @!P3 FMUL R8, R8, 16777216 ;  /* 0x4b8000000808b820 */ /* 0x000fe40000400000 */
[----:B------:R-:W-:Y:S02]  /*42890*/  @!P3 FMUL R14, R14, 16777216 ;  /* 0x4b8000000e0eb820 */ /* 0x000fe40000400000 */
[----:B------:R-:W-:Y:S02]  /*428a0*/  @!P3 FMUL R15, R15, 16777216 ;  /* 0x4b8000000f0fb820 */ /* 0x000fe40000400000 */
[----:B------:R-:W-:Y:S02]  /*428b0*/  @!P1 FMUL R22, R22, 16777216 ;  /* 0x4b80000016169820 */ /* 0x000fe40000400000 */
[----:B------:R-:W-:-:S02]  /*428c0*/  FMUL R25, R16, R25 ;  /* 0x0000001910197220 */ /* 0x000fc40000400000 */
[C---:B------:R-:W-:Y:S02]  /*428d0*/  FMUL R26, R16.reuse, R26 ;  /* 0x0000001a101a7220 */ /* 0x040fe40000400000 */
[C---:B------:R-:W-:Y:S02]  /*428e0*/  FMUL R24, R16.reuse, R24 ;  /* 0x0000001810187220 */ /* 0x040fe40000400000 */
[C---:B------:R-:W-:Y:S02]  /*428f0*/  FMUL R13, R16.reuse, R13 ;  /* 0x0000000d100d7220 */ /* 0x040fe40000400000 */
[C---:B------:R-:W-:Y:S02]  /*42900*/  FMUL R9, R16.reuse, R9 ;  /* 0x0000000910097220 */ /* 0x040fe40000400000 */
[C---:B------:R-:W-:Y:S02]  /*42910*/  FMUL R7, R16.reuse, R7 ;  /* 0x0000000710077220 */ /* 0x040fe40000400000 */
[----:B------:R-:W-:-:S02]  /*42920*/  FMUL R10, R16, R10 ;  /* 0x0000000a100a7220 */ /* 0x000fc40000400000 */
[C---:B------:R-:W-:Y:S02]  /*42930*/  FMUL R12, R16.reuse, R12 ;  /* 0x0000000c100c7220 */ /* 0x040fe40000400000 */
[C---:B------:R-:W-:Y:S02]  /*42940*/  FMUL R8, R16.reuse, R8 ;  /* 0x0000000810087220 */ /* 0x040fe40000400000 */
[C---:B------:R-:W-:Y:S02]  /*42950*/  FMUL R14, R16.reuse, R14 ;  /* 0x0000000e100e7220 */ /* 0x040fe40000400000 */
[----:B------:R-:W-:Y:S02]  /*42960*/  FMUL R16, R16, R15 ;  /* 0x0000000f10107220 */ /* 0x000fe40000400000 */
[----:B------:R-:W0:Y:S01]  /*42970*/  MUFU.RCP R15, R22 ;  /* 0x00000016000f7308 */ /* 0x000e220000001000 */
[----:B------:R-:W-:Y:S02]  /*42980*/  @P2 FMUL R0, R0, 0.25 ;  /* 0x3e80000000002820 */ /* 0x000fe40000400000 */
[----:B------:R-:W-:-:S02]  /*42990*/  @P2 FMUL R29, R29, 0.25 ;  /* 0x3e8000001d1d2820 */ /* 0x000fc40000400000 */
[----:B------:R-:W-:Y:S02]  /*429a0*/  @!P1 FMUL R0, R0, 16777216 ;  /* 0x4b80000000009820 */ /* 0x000fe40000400000 */
        /* <DEDUP_REMOVED lines=8> */
[----:B------:R-:W-:Y:S02]  /*42a30*/  @P2 FMUL R3, R3, 0.25 ;  /* 0x3e80000003032820 */ /* 0x000fe40000400000 */
[----:B------:R-:W-:Y:S02]  /*42a40*/  @!P1 FMUL R29, R29, 16777216 ;  /* 0x4b8000001d1d9820 */ /* 0x000fe40000400000 */
        /* <DEDUP_REMOVED lines=9> */
[C---:B0-----:R-:W-:Y:S02]  /*42ae0*/  FMUL R29, R15.reuse, R29 ;  /* 0x0000001d0f1d7220 */ /* 0x041fe40000400000 */
[C---:B------:R-:W-:Y:S02]  /*42af0*/  FMUL R28, R15.reuse, R28 ;  /* 0x0000001c0f1c7220 */ /* 0x040fe40000400000 */
[C---:B------:R-:W-:Y:S02]  /*42b00*/  FMUL R23, R15.reuse, R23 ;  /* 0x000000170f177220 */ /* 0x040fe40000400000 */
[----:B------:R-:W-:-:S02]  /*42b10*/  FMUL R19, R15, R19 ;  /* 0x000000130f137220 */ /* 0x000fc40000400000 */
[C---:B------:R-:W-:Y:S02]  /*42b20*/  FMUL R6, R15.reuse, R6 ;  /* 0x000000060f067220 */ /* 0x040fe40000400000 */
[C---:B------:R-:W-:Y:S02]  /*42b30*/  FMUL R5, R15.reuse, R5 ;  /* 0x000000050f057220 */ /* 0x040fe40000400000 */
[C---:B------:R-:W-:Y:S02]  /*42b40*/  FMUL R21, R15.reuse, R21 ;  /* 0x000000150f157220 */ /* 0x040fe40000400000 */
[----:B------:R-:W-:Y:S01]  /*42b50*/  FMUL R11, R15, R11 ;  /* 0x0000000b0f0b7220 */ /* 0x000fe20000400000 */
[----:B------:R-:W-:Y:S02]  /*42b60*/  F2FP.PACK_AB R8, R8, R16 ;  /* 0x000000100808723e */ /* 0x000fe400000000ff */
[----:B------:R-:W-:Y:S02]  /*42b70*/  F2FP.PACK_AB R13, R13, R7 ;  /* 0x000000070d0d723e */ /* 0x000fe400000000ff */
[----:B------:R-:W-:Y:S01]  /*42b80*/  F2FP.PACK_AB R5, R5, R11 ;  /* 0x0000000b0505723e */ /* 0x000fe200000000ff */
[----:B--2---:R-:W-:-:S04]  /*42b90*/  @P2 FMUL R4, R4, 0.25 ;  /* 0x3e80000004042820 */ /* 0x004fc80000400000 */
[----:B------:R-:W-:Y:S02]  /*42ba0*/  @!P1 FMUL R4, R4, 16777216 ;  /* 0x4b80000004049820 */ /* 0x000fe40000400000 */
[----:B---3--:R-:W-:-:S04]  /*42bb0*/  @P2 FMUL R20, R20, 0.25 ;  /* 0x3e80000014142820 */ /* 0x008fc80000400000 */
[----:B------:R-:W-:Y:S02]  /*42bc0*/  @!P1 FMUL R20, R20, 16777216 ;  /* 0x4b80000014149820 */ /* 0x000fe40000400000 */
[----:B------:R-:W-:Y:S02]  /*42bd0*/  FMUL R4, R15, R4 ;  /* 0x000000040f047220 */ /* 0x000fe40000400000 */
[----:B----4-:R-:W-:-:S04]  /*42be0*/  @P2 FMUL R17, R17, 0.25 ;  /* 0x3e80000011112820 */ /* 0x010fc80000400000 */
[----:B------:R-:W-:Y:S02]  /*42bf0*/  @!P1 FMUL R17, R17, 16777216 ;  /* 0x4b80000011119820 */ /* 0x000fe40000400000 */
[----:B-----5:R-:W-:-:S04]  /*42c00*/  @P2 FMUL R27, R27, 0.25 ;  /* 0x3e8000001b1b2820 */ /* 0x020fc80000400000 */
[----:B------:R-:W-:-:S05]  /*42c10*/  @!P1 FMUL R27, R27, 16777216 ;  /* 0x4b8000001b1b9820 */ /* 0x000fca0000400000 */
[----:B------:R-:W-:Y:S01]  /*42c20*/  MOV R22, R27 ;  /* 0x0000001b00167202 */ /* 0x000fe20000000f00 */
[----:B------:R-:W-:Y:S01]  /*42c30*/  @P2 FMUL R18, R18, 0.25 ;  /* 0x3e80000012122820 */ /* 0x000fe20000400000 */
[----:B------:R-:W2:Y:S03]  /*42c40*/  LDL.LU R27, [R1+0x1c94] ;  /* 0x001c9400011b7983 */ /* 0x000ea60000300800 */
[----:B------:R-:W-:Y:S02]  /*42c50*/  FMUL R22, R15, R22 ;  /* 0x000000160f167220 */ /* 0x000fe40000400000 */
[----:B------:R-:W-:-:S03]  /*42c60*/  @!P1 FMUL R18, R18, 16777216 ;  /* 0x4b80000012129820 */ /* 0x000fc60000400000 */
[----:B------:R0:W-:Y:S01]  /*42c70*/  STL [R1+0x4], R22 ;  /* 0x0000041601007387 */ /* 0x0001e20000100800 */
[C---:B------:R-:W-:Y:S02]  /*42c80*/  FMUL R20, R15.reuse, R20 ;  /* 0x000000140f147220 */ /* 0x040fe40000400000 */
[C---:B------:R-:W-:Y:S02]  /*42c90*/  FMUL R18, R15.reuse, R18 ;  /* 0x000000120f127220 */ /* 0x040fe40000400000 */
[C---:B------:R-:W-:Y:S02]  /*42ca0*/  FMUL R17, R15.reuse, R17 ;  /* 0x000000110f117220 */ /* 0x040fe40000400000 */
[----:B0-----:R-:W-:Y:S02]  /*42cb0*/  FMUL R22, R15, R0 ;  /* 0x000000000f167220 */ /* 0x001fe40000400000 */
[----:B------:R-:W3:Y:S04]  /*42cc0*/  LDL.LU R0, [R1+0x1c90] ;  /* 0x001c900001007983 */ /* 0x000ee80000300800 */
[----:B------:R0:W-:Y:S01]  /*42cd0*/  STL [R1], R22 ;  /* 0x0000001601007387 */ /* 0x0001e20000100800 */
[----:B------:R-:W-:-:S02]  /*42ce0*/  F2FP.PACK_AB R20, R20, R18 ;  /* 0x000000121414723e */ /* 0x000fc400000000ff */
[----:B------:R-:W-:Y:S01]  /*42cf0*/  F2FP.PACK_AB R4, R4, R17 ;  /* 0x000000110404723e */ /* 0x000fe200000000ff */
[C---:B0-----:R-:W-:Y:S02]  /*42d00*/  FMUL R22, R15.reuse, R2 ;  /* 0x000000020f167220 */ /* 0x041fe40000400000 */
[----:B------:R-:W-:Y:S01]  /*42d10*/  FMUL R15, R15, R3 ;  /* 0x000000030f0f7220 */ /* 0x000fe20000400000 */
[----:B------:R-:W4:Y:S04]  /*42d20*/  LDL.LU R2, [R1+0x1c8c] ;  /* 0x001c8c0001027983 */ /* 0x000f280000300800 */
[----:B------:R-:W4:Y:S01]  /*42d30*/  LDL.LU R3, [R1+0x1c88] ;  /* 0x001c880001037983 */ /* 0x000f220000300800 */
[----:B------:R-:W-:-:S03]  /*42d40*/  F2FP.PACK_AB R21, R21, R15 ;  /* 0x0000000f1515723e */ /* 0x000fc600000000ff */
[----:B------:R-:W5:Y:S01]  /*42d50*/  LDL.LU R18, [R1+0x30] ;  /* 0x0000300001127983 */ /* 0x000f620000300800 */
[----:B------:R-:W-:-:S03]  /*42d60*/  F2FP.PACK_AB R22, R22, R6 ;  /* 0x000000061616723e */ /* 0x000fc600000000ff */
[----:B------:R-:W3:Y:S01]  /*42d70*/  LDL.LU R17, [R1+0x24] ;  /* 0x0000240001117983 */ /* 0x000ee20000300800 */
[----:B------:R-:W-:-:S03]  /*42d80*/  F2FP.PACK_AB R6, R23, R19 ;  /* 0x000000131706723e */ /* 0x000fc600000000ff */
[----:B------:R-:W3:Y:S04]  /*42d90*/  LDL.LU R16, [R1+0x1c] ;  /* 0x00001c0001107983 */ /* 0x000ee80000300800 */
[----:B------:R-:W4:Y:S04]  /*42da0*/  LDL.LU R15, [R1+0x10] ;  /* 0x00001000010f7983 */ /* 0x000f280000300800 */
[----:B------:R-:W4:Y:S04]  /*42db0*/  LDL.LU R11, [R1+0x8] ;  /* 0x00000800010b7983 */ /* 0x000f280000300800 */
[----:B------:R-:W4:Y:S04]  /*42dc0*/  LDL.LU R7, [R1] ;  /* 0x0000000001077983 */ /* 0x000f280000300800 */
[----:B------:R-:W5:Y:S01]  /*42dd0*/  LDL.LU R19, [R1+0x38] ;  /* 0x0000380001137983 */ /* 0x000f620000300800 */
[----:B------:R-:W-:-:S02]  /*42de0*/  F2FP.PACK_AB R9, R9, R10 ;  /* 0x0000000a0909723e */ /* 0x000fc400000000ff */
[----:B------:R-:W-:Y:S02]  /*42df0*/  F2FP.PACK_AB R10, R25, R24 ;  /* 0x00000018190a723e */ /* 0x000fe400000000ff */
[----:B------:R-:W-:Y:S01]  /*42e00*/  F2FP.PACK_AB R12, R12, R14 ;  /* 0x0000000e0c0c723e */ /* 0x000fe200000000ff */
[----:B------:R-:W4:Y:S04]  /*42e10*/  LDL.LU R24, [R1+0x14] ;  /* 0x0000140001187983 */ /* 0x000f280000300800 */
[----:B------:R-:W4:Y:S01]  /*42e20*/  LDL.LU R25, [R1+0x2c] ;  /* 0x00002c0001197983 */ /* 0x000f220000300800 */
[----:B------:R-:W-:Y:S02]  /*42e30*/  F2FP.PACK_AB R23, R29, R28 ;  /* 0x0000001c1d17723e */ /* 0x000fe400000000ff */
[----:B--2---:R-:W-:-:S02]  /*42e40*/  F2FP.PACK_AB R14, R27, R26 ;  /* 0x0000001a1b0e723e */ /* 0x004fc400000000ff */
[----:B------:R-:W2:Y:S04]  /*42e50*/  LDL.LU R26, [R1+0x4] ;  /* 0x00000400011a7983 */ /* 0x000ea80000300800 */
[----:B------:R-:W2:Y:S01]  /*42e60*/  LDL.LU R27, [R1+0xc] ;  /* 0x00000c00011b7983 */ /* 0x000ea20000300800 */
[----:B---3--:R-:W-:-:S03]  /*42e70*/  F2FP.PACK_AB R16, R16, R0 ;  /* 0x000000001010723e */ /* 0x008fc600000000ff */
[----:B------:R-:W3:Y:S01]  /*42e80*/  LDL.LU R0, [R1+0x1c84] ;  /* 0x001c840001007983 */ /* 0x000ee20000300800 */
[----:B-----5:R-:W-:Y:S02]  /*42e90*/  F2FP.PACK_AB R18, R19, R18 ;  /* 0x000000121312723e */ /* 0x020fe400000000ff */
[----:B----4-:R-:W-:Y:S02]  /*42ea0*/  F2FP.PACK_AB R19, R3, R2 ;  /* 0x000000020313723e */ /* 0x010fe400000000ff */
[----:B------:R-:W4:Y:S04]  /*42eb0*/  LDL.LU R3, [R1+0x1c80] ;  /* 0x001c800001037983 */ /* 0x000f280000300800 */
[----:B------:R-:W5:Y:S04]  /*42ec0*/  LDL.LU R28, [R1+0xa4] ;  /* 0x0000a400011c7983 */ /* 0x000f680000300800 */
[----:B-----5:R0:W-:Y:S04]  /*42ed0*/  STL [R1+0x1c5c], R28 ;  /* 0x001c5c1c01007387 */ /* 0x0201e80000100800 */
[----:B0-----:R-:W5:Y:S04]  /*42ee0*/  LDL.LU R28, [R1+0x64] ;  /* 0x00006400011c7983 */ /* 0x001f680000300800 */
        /* <DEDUP_REMOVED lines=11> */
[----:B0-----:R-:W5:Y:S01]  /*42fa0*/  LDL.LU R28, [R1+0x3c] ;  /* 0x00003c00011c7983 */ /* 0x001f620000300800 */
[----:B--2---:R-:W-:-:S02]  /*42fb0*/  F2FP.PACK_AB R11, R27, R11 ;  /* 0x0000000b1b0b723e */ /* 0x004fc400000000ff */
[----:B------:R-:W-:Y:S02]  /*42fc0*/  F2FP.PACK_AB R7, R26, R7 ;  /* 0x000000071a07723e */ /* 0x000fe400000000ff */
[----:B------:R-:W-:Y:S02]  /*42fd0*/  F2FP.PACK_AB R15, R24, R15 ;  /* 0x0000000f180f723e */ /* 0x000fe400000000ff */
[----:B------:R-:W-:Y:S01]  /*42fe0*/  F2FP.PACK_AB R17, R25, R17 ;  /* 0x000000111911723e */ /* 0x000fe200000000ff */
[----:B-----5:R0:W-:Y:S04]  /*42ff0*/  STL [R1+0x1c78], R28 ;  /* 0x001c781c01007387 */ /* 0x0201e80000100800 */
[----:B0-----:R-:W2:Y:S04]  /*43000*/  LDL.LU R28, [R1+0x60] ;  /* 0x00006000011c7983 */ /* 0x001ea80000300800 */
[----:B------:R-:W5:Y:S04]  /*43010*/  LDL.LU R27, [R1+0x9c] ;  /* 0x00009c00011b7983 */ /* 0x000f680000300800 */
[----:B------:R-:W2:Y:S04]  /*43020*/  LDL.LU R29, [R1+0xb0] ;  /* 0x0000b000011d7983 */ /* 0x000ea80000300800 */
[----:B------:R-:W2:Y:S04]  /*43030*/  LDL.LU R26, [R1+0xa8] ;  /* 0x0000a800011a7983 */ /* 0x000ea80000300800 */
[----:B------:R-:W2:Y:S04]  /*43040*/  LDL.LU R24, [R1+0xb4] ;  /* 0x0000b40001187983 */ /* 0x000ea80000300800 */
[----:B------:R-:W2:Y:S04]  /*43050*/  LDL.LU R25, [R1+0xac] ;  /* 0x0000ac0001197983 */ /* 0x000ea80000300800 */
[----:B------:R-:W2:Y:S04]  /*43060*/  LDL.LU R2, [R1+0xe8] ;  /* 0x0000e80001027983 */ /* 0x000ea80000300800 */
[----:B--2---:R0:W-:Y:S04]  /*43070*/  STL [R1+0x1c54], R2 ;  /* 0x001c540201007387 */ /* 0x0041e80000100800 */
[----:B0-----:R-:W2:Y:S04]  /*43080*/  LDL.LU R2, [R1+0xdc] ;  /* 0x0000dc0001027983 */ /* 0x001ea80000300800 */
[----:B----4-:R-:W-:Y:S04]  /*43090*/  STS.128 [R3], R20 ;  /* 0x0000001403007388 */ /* 0x010fe80000000c00 */
[----:B------:R-:W-:Y:S04]  /*430a0*/  STS.128 [R3+0x400], R4 ;  /* 0x0004000403007388 */ /* 0x000fe80000000c00 */
[----:B--2---:R0:W-:Y:S04]  /*430b0*/  STL [R1+0x1c58], R2 ;  /* 0x001c580201007387 */ /* 0x0041e80000100800 */
[----:B0-----:R-:W2:Y:S04]  /*430c0*/  LDL.LU R2, [R1+0xd8] ;  /* 0x0000d80001027983 */ /* 0x001ea80000300800 */
[----:B------:R-:W4:Y:S04]  /*430d0*/  LDL.LU R20, [R1+0xa0] ;  /* 0x0000a00001147983 */ /* 0x000f280000300800 */
[----:B------:R-:W4:Y:S04]  /*430e0*/  LDL.LU R21, [R1+0x98] ;  /* 0x0000980001157983 */ /* 0x000f280000300800 */
[----:B------:R-:W2:Y:S04]  /*430f0*/  LDL.LU R22, [R1+0xd4] ;  /* 0x0000d40001167983 */ /* 0x000ea80000300800 */
[----:B------:R-:W2:Y:S04]  /*43100*/  LDL.LU R23, [R1+0xec] ;  /* 0x0000ec0001177983 */ /* 0x000ea80000300800 */
[----:B------:R-:W3:Y:S04]  /*43110*/  LDL.LU R4, [R1+0x20] ;  /* 0x0000200001047983 */ /* 0x000ee80000300800 */
[----:B------:R-:W2:Y:S04]  /*43120*/  LDL.LU R5, [R1+0x34] ;  /* 0x0000340001057983 */ /* 0x000ea80000300800 */
[----:B------:R-:W2:Y:S04]  /*43130*/  LDL.LU R6, [R1+0x48] ;  /* 0x0000480001067983 */ /* 0x000ea80000300800 */
[----:B------:R-:W2:Y:S04]  /*43140*/  LDL.LU R7, [R1+0x5c] ;  /* 0x00005c0001077983 */ /* 0x000ea80000300800 */
[----:B------:R0:W-:Y:S04]  /*43150*/  STS.128 [R3+0x80], R8 ;  /* 0x0000800803007388 */ /* 0x0001e80000000c00 */
[----:B------:R1:W-:Y:S04]  /*43160*/  STS.128 [R3+0x480], R12 ;  /* 0x0004800c03007388 */ /* 0x0003e80000000c00 */
[----:B------:R1:W-:Y:S04]  /*43170*/  STS.128 [R3+0x100], R16 ;  /* 0x0001001003007388 */ /* 0x0003e80000000c00 */
[----:B0-----:R-:W2:Y:S04]  /*43180*/  LDL.LU R8, [R1+0x58] ;  /* 0x0000580001087983 */ /* 0x001ea80000300800 */
[----:B------:R-:W2:Y:S04]  /*43190*/  LDL.LU R9, [R1+0x68] ;  /* 0x0000680001097983 */ /* 0x000ea80000300800 */
[----:B------:R-:W2:Y:S04]  /*431a0*/  LDL.LU R10, [R1+0x78] ;  /* 0x00007800010a7983 */ /* 0x000ea80000300800 */
[----:B------:R-:W2:Y:S04]  /*431b0*/  LDL.LU R11, [R1+0x88] ;  /* 0x00008800010b7983 */ /* 0x000ea80000300800 */
[----:B-1----:R-:W2:Y:S04]  /*431c0*/  LDL.LU R12, [R1+0x54] ;  /* 0x00005400010c7983 */ /* 0x002ea80000300800 */
[----:B------:R-:W4:Y:S04]  /*431d0*/  LDL.LU R13, [R1+0x6c] ;  /* 0x00006c00010d7983 */ /* 0x000f280000300800 */
[----:B------:R-:W4:Y:S04]  /*431e0*/  LDL.LU R14, [R1+0x7c] ;  /* 0x00007c00010e7983 */ /* 0x000f280000300800 */
[----:B------:R-:W4:Y:S04]  /*431f0*/  LDL.LU R15, [R1+0x8c] ;  /* 0x00008c00010f7983 */ /* 0x000f280000300800 */
[----:B------:R-:W4:Y:S04]  /*43200*/  LDL.LU R16, [R1+0x90] ;  /* 0x0000900001107983 */ /* 0x000f280000300800 */
[----:B------:R-:W4:Y:S04]  /*43210*/  LDL.LU R17, [R1+0x94] ;  /* 0x0000940001117983 */ /* 0x000f280000300800 */
[----:B------:R-:W4:Y:S04]  /*43220*/  LDL.LU R18, [R1+0xb8] ;  /* 0x0000b80001127983 */ /* 0x000f280000300800 */
[----:B------:R-:W4:Y:S01]  /*43230*/  LDL R19, [R1+0xe0] ;  /* 0x0000e00001137983 */ /* 0x000f220000100800 */
[----:B---3--:R-:W-:-:S03]  /*43240*/  F2FP.PACK_AB R4, R0, R4 ;  /* 0x000000040004723e */ /* 0x008fc600000000ff */
[----:B------:R-:W3:Y:S01]  /*43250*/  LDL.LU R0, [R1+0x1c7c] ;  /* 0x001c7c0001007983 */ /* 0x000ee20000300800 */
[----:B--2---:R-:W-:Y:S02]  /*43260*/  F2FP.PACK_AB R12, R28, R12 ;  /* 0x0000000c1c0c723e */ /* 0x004fe400000000ff */
[----:B---3--:R-:W-:Y:S02]  /*43270*/  F2FP.PACK_AB R8, R8, R0 ;  /* 0x000000000808723e */ /* 0x008fe400000000ff */
[----:B------:R-:W2:Y:S04]  /*43280*/  LDL.LU R0, [R1+0x15c] ;  /* 0x00015c0001007983 */ /* 0x000ea80000300800 */
[----:B------:R-:W3:Y:S02]  /*43290*/  LDL.LU R28, [R1+0x1c78] ;  /* 0x001c7800011c7983 */ /* 0x000ee40000300800 */
[----:B---3--:R-:W-:-:S02]  /*432a0*/  F2FP.PACK_AB R5, R28, R5 ;  /* 0x000000051c05723e */ /* 0x008fc400000000ff */
[----:B------:R-:W3:Y:S02]  /*432b0*/  LDL.LU R28, [R1+0x1c74] ;  /* 0x001c7400011c7983 */ /* 0x000ee40000300800 */
[----:B---3--:R-:W-:Y:S02]  /*432c0*/  F2FP.PACK_AB R9, R28, R9 ;  /* 0x000000091c09723e */ /* 0x008fe400000000ff */
[----:B------:R-:W4:Y:S02]  /*432d0*/  LDL.LU R28, [R1+0x1c70] ;  /* 0x001c7000011c7983 */ /* 0x000f240000300800 */
[----:B----4-:R-:W-:Y:S02]  /*432e0*/  F2FP.PACK_AB R13, R28, R13 ;  /* 0x0000000d1c0d723e */ /* 0x010fe400000000ff */
[----:B------:R-:W3:Y:S02]  /*432f0*/  LDL.LU R28, [R1+0x1c6c] ;  /* 0x001c6c00011c7983 */ /* 0x000ee40000300800 */
[----:B---3--:R-:W-:-:S02]  /*43300*/  F2FP.PACK_AB R6, R28, R6 ;  /* 0x000000061c06723e */ /* 0x008fc400000000ff */
[----:B------:R-:W3:Y:S02]  /*43310*/  LDL.LU R28, [R1+0x1c68] ;  /* 0x001c6800011c7983 */ /* 0x000ee40000300800 */
[----:B---3--:R-:W-:Y:S02]  /*43320*/  F2FP.PACK_AB R10, R28, R10 ;  /* 0x0000000a1c0a723e */ /* 0x008fe400000000ff */
[----:B------:R-:W3:Y:S02]  /*43330*/  LDL.LU R28, [R1+0x1c64] ;  /* 0x001c6400011c7983 */ /* 0x000ee40000300800 */
[----:B---3--:R-:W-:Y:S02]  /*43340*/  F2FP.PACK_AB R14, R28, R14 ;  /* 0x0000000e1c0e723e */ /* 0x008fe400000000ff */
[----:B------:R-:W3:Y:S01]  /*43350*/  LDL.LU R28, [R1+0x1c60] ;  /* 0x001c6000011c7983 */ /* 0x000ee20000300800 */
[----:B------:R-:W-:Y:S02]  /*43360*/  F2FP.PACK_AB R11, R16, R11 ;  /* 0x0000000b100b723e */ /* 0x000fe400000000ff */
[----:B---3--:R-:W-:-:S02]  /*43370*/  F2FP.PACK_AB R7, R28, R7 ;  /* 0x000000071c07723e */ /* 0x008fc400000000ff */
[----:B------:R-:W5:Y:S01]  /*43380*/  LDL.LU R28, [R1+0x1c5c] ;  /* 0x001c5c00011c7983 */ /* 0x000f620000300800 */
[----:B------:R-:W-:Y:S02]  /*43390*/  F2FP.PACK_AB R16, R20, R21 ;  /* 0x000000151410723e */ /* 0x000fe400000000ff */
[----:B------:R-:W-:Y:S02]  /*433a0*/  F2FP.PACK_AB R21, R24, R25 ;  /* 0x000000191815723e */ /* 0x000fe400000000ff */
[----:B------:R-:W-:Y:S02]  /*433b0*/  F2FP.PACK_AB R15, R17, R15 ;  /* 0x0000000f110f723e */ /* 0x000fe400000000ff */
[----:B------:R-:W-:Y:S02]  /*433c0*/  F2FP.PACK_AB R17, R29, R26 ;  /* 0x0000001a1d11723e */ /* 0x000fe400000000ff */
[----:B------:R-:W-:Y:S02]  /*433d0*/  F2FP.PACK_AB R18, R2, R18 ;  /* 0x000000120212723e */ /* 0x000fe400000000ff */
[----:B-----5:R-:W-:-:S02]  /*433e0*/  F2FP.PACK_AB R20, R28, R27 ;  /* 0x0000001b1c14723e */ /* 0x020fc400000000ff */
[----:B------:R-:W3:Y:S04]  /*433f0*/  LDL.LU R27, [R1+0x224] ;  /* 0x00022400011b7983 */ /* 0x000ee80000300800 */
[----:B------:R-:W4:Y:S04]  /*43400*/  LDL.LU R24, [R1+0x1d4] ;  /* 0x0001d40001187983 */ /* 0x000f280000300800 */
[----:B------:R-:W5:Y:S04]  /*43410*/  LDL.LU R25, [R1+0x1e8] ;  /* 0x0001e80001197983 */ /* 0x000f680000300800 */
[----:B------:R-:W2:Y:S04]  /*43420*/  LDL.LU R26, [R1+0x1f8] ;  /* 0x0001f800011a7983 */ /* 0x000ea80000300800 */
[----:B------:R-:W2:Y:S04]  /*43430*/  LDL.LU R28, [R1+0x244] ;  /* 0x00024400011c7983 */ /* 0x000ea80000300800 */
[----:B------:R-:W2:Y:S04]  /*43440*/  LDL.LU R29, [R1+0x240] ;  /* 0x00024000011d7983 */ /* 0x000ea80000300800 */
[----:B------:R-:W2:Y:S02]  /*43450*/  LDL.LU R2, [R1+0x1c58] ;  /* 0x001c580001027983 */ /* 0x000ea40000300800 */
[----:B--2---:R-:W-:-:S02]  /*43460*/  F2FP.PACK_AB R22, R2, R22 ;  /* 0x000000160216723e */ /* 0x004fc400000000ff */
[----:B------:R-:W2:Y:S02]  /*43470*/  LDL.LU R2, [R1+0x1c54] ;  /* 0x001c540001027983 */ /* 0x000ea40000300800 */
[----:B--2---:R-:W-:Y:S02]  /*43480*/  F2FP.PACK_AB R19, R2, R19 ;  /* 0x000000130213723e */ /* 0x004fe400000000ff */
[----:B------:R-:W2:Y:S04]  /*43490*/  LDL.LU R2, [R1+0x1c50] ;  /* 0x001c500001027983 */ /* 0x000ea80000300800 */
[----:B------:R0:W-:Y:S04]  /*434a0*/  STS.128 [R3+0x500], R4 ;  /* 0x0005000403007388 */ /* 0x0001e80000000c00 */
[----:B------:R1:W-:Y:S04]  /*434b0*/  STS.128 [R3+0x180], R8 ;  /* 0x0001800803007388 */ /* 0x0003e80000000c00 */
[----:B------:R0:W-:Y:S04]  /*434c0*/  STS.128 [R3+0x580], R12 ;  /* 0x0005800c03007388 */ /* 0x0001e80000000c00 */
[----:B------:R0:W-:Y:S01]  /*434d0*/  STS.128 [R3+0x200], R16 ;  /* 0x0002001003007388 */ /* 0x0001e20000000c00 */
[----:B--2---:R-:W-:-:S03]  /*434e0*/  F2FP.PACK_AB R23, R23, R2 ;  /* 0x000000021717723e */ /* 0x004fc600000000ff */
[----:B------:R-:W2:Y:S04]  /*434f0*/  LDL.LU R2, [R1+0x258] ;  /* 0x0002580001027983 */ /* 0x000ea80000300800 */
[----:B0-----:R-:W2:Y:S04]  /*43500*/  LDL.LU R4, [R1+0x1d8] ;  /* 0x0001d80001047983 */ /* 0x001ea80000300800 */
[----:B------:R-:W2:Y:S04]  /*43510*/  LDL.LU R5, [R1+0x1ec] ;  /* 0x0001ec0001057983 */ /* 0x000ea80000300800 */
[----:B------:R-:W2:Y:S04]  /*43520*/  LDL.LU R6, [R1+0x200] ;  /* 0x0002000001067983 */ /* 0x000ea80000300800 */
[----:B------:R-:W2:Y:S04]  /*43530*/  LDL.LU R7, [R1+0x22c] ;  /* 0x00022c0001077983 */ /* 0x000ea80000300800 */
[----:B-1----:R-:W2:Y:S04]  /*43540*/  LDL.LU R8, [R1+0x23c] ;  /* 0x00023c0001087983 */ /* 0x002ea80000300800 */
[----:B------:R-:W2:Y:S04]  /*43550*/  LDL.LU R9, [R1+0x234] ;  /* 0x0002340001097983 */ /* 0x000ea80000300800 */
[----:B------:R-:W3:Y:S04]  /*43560*/  LDL.LU R10, [R1+0x248] ;  /* 0x00024800010a7983 */ /* 0x000ee80000300800 */
[----:B------:R-:W3:Y:S04]  /*43570*/  LDL.LU R11, [R1+0x25c] ;  /* 0x00025c00010b7983 */ /* 0x000ee80000300800 */
[----:B------:R-:W3:Y:S04]  /*43580*/  LDL.LU R12, [R1+0x220] ;  /* 0x00022000010c7983 */ /* 0x000ee80000300800 */
[----:B------:R-:W3:Y:S04]  /*43590*/  LDL.LU R13, [R1+0x228] ;  /* 0x00022800010d7983 */ /* 0x000ee80000300800 */
[----:B------:R-:W3:Y:S04]  /*435a0*/  LDL.LU R14, [R1+0x230] ;  /* 0x00023000010e7983 */ /* 0x000ee80000300800 */
[----:B------:R-:W3:Y:S04]  /*435b0*/  LDL.LU R15, [R1+0x250] ;  /* 0x00025000010f7983 */ /* 0x000ee80000300800 */
[----:B------:R-:W3:Y:S04]  /*435c0*/  LDL.LU R16, [R1+0x1fc] ;  /* 0x0001fc0001107983 */ /* 0x000ee80000300800 */
[----:B------:R-:W4:Y:S04]  /*435d0*/  LDL.LU R17, [R1+0x208] ;  /* 0x0002080001117983 */ /* 0x000f280000300800 */
[----:B------:R-:W4:Y:S04]  /*435e0*/  LDL R18, [R1+0x164] ;  /* 0x0001640001127983 */ /* 0x000f280000100800 */
[----:B------:R-:W5:Y:S04]  /*435f0*/  LDL.LU R19, [R1+0x204] ;  /* 0x0002040001137983 */ /* 0x000f680000300800 */
[----:B------:R0:W-:Y:S04]  /*43600*/  STS.128 [R3+0x600], R20 ;  /* 0x0006001403007388 */ /* 0x0001e80000000c00 */
[----:B0-----:R-:W5:Y:S04]  /*43610*/  LDL.LU R20, [R1+0x1e4] ;  /* 0x0001e40001147983 */ /* 0x001f680000300800 */
[----:B------:R-:W5:Y:S04]  /*43620*/  LDL.LU R21, [R1+0x1f0] ;  /* 0x0001f00001157983 */ /* 0x000f680000300800 */
[----:B------:R-:W5:Y:S04]  /*43630*/  LDL.LU R22, [R1+0x1f4] ;  /* 0x0001f40001167983 */ /* 0x000f680000300800 */
[----:B------:R0:W-:Y:S04]  /*43640*/  STL [R1+0x1be0], R23 ;  /* 0x001be01701007387 */ /* 0x0001e80000100800 */
[----:B0-----:R-:W5:Y:S01]  /*43650*/  LDL.LU R23, [R1+0x1dc] ;  /* 0x0001dc0001177983 */ /* 0x001f620000300800 */
[----:B--2---:R-:W-:-:S02]  /*43660*/  F2FP.PACK_AB R8, R8, R9 ;  /* 0x000000090808723e */ /* 0x004fc400000000ff */
[----:B------:R-:W-:Y:S02]  /*43670*/  F2FP.PACK_AB R9, R28, R29 ;  /* 0x0000001d1c09723e */ /* 0x000fe400000000ff */
[----:B---3--:R-:W-:Y:S01]  /*43680*/  F2FP.PACK_AB R26, R16, R26 ;  /* 0x0000001a101a723e */ /* 0x008fe200000000ff */
[----:B----4-:R-:W-:Y:S02]  /*43690*/  IMAD.IADD R16, R18, 0x1, -R17 ;  /* 0x0000000112107824 */ /* 0x010fe400078e0a11 */
[----:B------:R-:W2:Y:S01]  /*436a0*/  LDL.LU R18, [R1+0x254] ;  /* 0x0002540001127983 */ /* 0x000ea20000300800 */
[----:B-----5:R-:W-:-:S03]  /*436b0*/  IADD3 R17, R0, -R19, RZ ;  /* 0x8000001300117210 */ /* 0x020fc60007ffe0ff */
[----:B------:R-:W2:Y:S04]  /*436c0*/  LDL.LU R19, [R1+0x24c] ;  /* 0x00024c0001137983 */ /* 0x000ea80000300800 */
[----:B------:R-:W3:Y:S04]  /*436d0*/  LDL.LU R28, [R1+0x26c] ;  /* 0x00026c00011c7983 */ /* 0x000ee80000300800 */
[----:B------:R-:W3:Y:S01]  /*436e0*/  LDL.LU R29, [R1+0x268] ;  /* 0x00026800011d7983 */ /* 0x000ee20000300800 */
[----:B------:R-:W-:Y:S02]  /*436f0*/  FADD R16, R16, -1 ;  /* 0xbf80000010107421 */ /* 0x000fe40000000000 */
[----:B------:R-:W-:Y:S01]  /*43700*/  FADD R17, R17, -1 ;  /* 0xbf80000011117421 */ /* 0x000fe20000000000 */
[----:B------:R-:W-:-:S02]  /*43710*/  F2FP.PACK_AB R27, R13, R27 ;  /* 0x0000001b0d1b723e */ /* 0x000fc400000000ff */
[----:B------:R-:W-:Y:S02]  /*43720*/  F2FP.PACK_AB R4, R20, R4 ;  /* 0x000000041404723e */ /* 0x000fe400000000ff */
[----:B------:R-:W-:Y:S02]  /*43730*/  MOV R20, 0x3dc6b27f ;  /* 0x3dc6b27f00147802 */ /* 0x000fe40000000f00 */
[----:B------:R-:W-:Y:S02]  /*43740*/  F2FP.PACK_AB R25, R21, R25 ;  /* 0x000000191519723e */ /* 0x000fe400000000ff */
[----:B------:R-:W-:Y:S02]  /*43750*/  F2FP.PACK_AB R6, R12, R6 ;  /* 0x000000060c06723e */ /* 0x000fe400000000ff */
[----:B------:R-:W-:Y:S01]  /*43760*/  F2FP.PACK_AB R5, R22, R5 ;  /* 0x000000051605723e */ /* 0x000fe200000000ff */
[----:B------:R-:W-:Y:S01]  /*43770*/  FFMA.FTZ R12, R16, R20, -0.16845393180847167969 ;  /* 0xbe2c7f30100c7423 */ /* 0x000fe20000010014 */
[----:B------:R-:W-:Y:S01]  /*43780*/  F2FP.PACK_AB R11, R11, R2 ;  /* 0x000000020b0b723e */ /* 0x000fe200000000ff */
[----:B------:R-:W4:Y:S01]  /*43790*/  LDL.LU R22, [R1+0x260] ;  /* 0x0002600001167983 */ /* 0x000f220000300800 */
[----:B------:R-:W-:Y:S01]  /*437a0*/  FFMA.FTZ R13, R17, R20, -0.16845393180847167969 ;  /* 0xbe2c7f30110d7423 */ /* 0x000fe20000010014 */
[----:B------:R-:W-:-:S02]  /*437b0*/  F2FP.PACK_AB R7, R14, R7 ;  /* 0x000000070e07723e */ /* 0x000fc400000000ff */
[----:B------:R-:W5:Y:S01]  /*437c0*/  LDL.LU R2, [R1+0x28c] ;  /* 0x00028c0001027983 */ /* 0x000f620000300800 */
[----:B------:R-:W-:-:S03]  /*437d0*/  F2FP.PACK_AB R10, R15, R10 ;  /* 0x0000000a0f0a723e */ /* 0x000fc600000000ff */
[----:B------:R-:W4:Y:S01]  /*437e0*/  LDL.LU R20, [R1+0x2a4] ;  /* 0x0002a40001147983 */ /* 0x000f220000300800 */
[----:B------:R-:W-:-:S03]  /*437f0*/  F2FP.PACK_AB R24, R23, R24 ;  /* 0x000000181718723e */ /* 0x000fc600000000ff */
[----:B------:R-:W4:Y:S01]  /*43800*/  LDL.LU R14, [R1+0x2a0] ;  /* 0x0002a000010e7983 */ /* 0x000f220000300800 */
[----:B------:R-:W-:-:S03]  /*43810*/  FFMA.FTZ R12, R16, R12, 0.1716887056827545166 ;  /* 0x3e2fcf2a100c7423 */ /* 0x000fc6000001000c */
[----:B------:R-:W4:Y:S04]  /*43820*/  LDL.LU R15, [R1+0x2b4] ;  /* 0x0002b400010f7983 */ /* 0x000f280000300800 */
[----:B------:R0:W-:Y:S01]  /*43830*/  STS.128 [R3+0x280], R24 ;  /* 0x0002801803007388 */ /* 0x0001e20000000c00 */
[----:B------:R-:W-:-:S03]  /*43840*/  FFMA.FTZ R12, R16, R12, -0.17900948226451873779 ;  /* 0xbe374e43100c7423 */ /* 0x000fc6000001000c */
[----:B------:R-:W-:Y:S01]  /*43850*/  STS.128 [R3+0x680], R4 ;  /* 0x0006800403007388 */ /* 0x000fe20000000c00 */
[----:B------:R-:W-:-:S03]  /*43860*/  FFMA.FTZ R12, R16, R12, 0.20512372255325317383 ;  /* 0x3e520bf4100c7423 */ /* 0x000fc6000001000c */
[----:B------:R-:W-:Y:S04]  /*43870*/  STS.128 [R3+0x300], R8 ;  /* 0x0003000803007388 */ /* 0x000fe80000000c00 */
[----:B0-----:R-:W4:Y:S04]  /*43880*/  LDL.LU R27, [R1+0x264] ;  /* 0x00026400011b7983 */ /* 0x001f280000300800 */
[----:B------:R-:W4:Y:S04]  /*43890*/  LDL.LU R26, [R1+0x2a8] ;  /* 0x0002a800011a7983 */ /* 0x000f280000300800 */
[----:B------:R0:W-:Y:S04]  /*438a0*/  STL [R1+0x1bdc], R24 ;  /* 0x001bdc1801007387 */ /* 0x0001e80000100800 */
[----:B0-----:R-:W4:Y:S04]  /*438b0*/  LDL.LU R24, [R1+0x288] ;  /* 0x0002880001187983 */ /* 0x001f280000300800 */
[----:B------:R0:W-:Y:S04]  /*438c0*/  STL [R1+0x1bd8], R25 ;  /* 0x001bd81901007387 */ /* 0x0001e80000100800 */
[----:B0-----:R-:W4:Y:S04]  /*438d0*/  LDL.LU R25, [R1+0x2b0] ;  /* 0x0002b00001197983 */ /* 0x001f280000300800 */
[----:B------:R-:W4:Y:S04]  /*438e0*/  LDL.LU R5, [R1+0x274] ;  /* 0x0002740001057983 */ /* 0x000f280000300800 */
[----:B------:R-:W4:Y:S04]  /*438f0*/  LDL.LU R6, [R1+0x270] ;  /* 0x0002700001067983 */ /* 0x000f280000300800 */
[----:B------:R-:W4:Y:S04]  /*43900*/  LDL.LU R7, [R1+0x284] ;  /* 0x0002840001077983 */ /* 0x000f280000300800 */
[----:B------:R-:W5:Y:S04]  /*43910*/  LDL.LU R9, [R1+0x280] ;  /* 0x0002800001097983 */ /* 0x000f680000300800 */
[----:B------:R-:W4:Y:S04]  /*43920*/  LDL.LU R10, [R1+0x298] ;  /* 0x00029800010a7983 */ /* 0x000f280000300800 */
[----:B------:R-:W4:Y:S04]  /*43930*/  LDL.LU R11, [R1+0x290] ;  /* 0x00029000010b7983 */ /* 0x000f280000300800 */
[----:B------:R-:W4:Y:S01]  /*43940*/  LDL.LU R21, [R1+0x158] ;  /* 0x0001580001157983 */ /* 0x000f220000300800 */
[----:B--2---:R-:W-:Y:S01]  /*43950*/  F2FP.PACK_AB R4, R18, R19 ;  /* 0x000000131204723e */ /* 0x004fe200000000ff */
[----:B------:R-:W-:Y:S01]  /*43960*/  FFMA.FTZ R19, R16, R12, -0.24046532809734344482 ;  /* 0xbe763c8b10137423 */ /* 0x000fe2000001000c */
[----:B---3--:R-:W-:-:S02]  /*43970*/  F2FP.PACK_AB R8, R28, R29 ;  /* 0x0000001d1c08723e */ /* 0x008fc400000000ff */
[----:B------:R-:W2:Y:S04]  /*43980*/  LDL.LU R29, [R1+0x21c] ;  /* 0x00021c00011d7983 */ /* 0x000ea80000300800 */
[----:B------:R-:W3:Y:S04]  /*43990*/  LDL.LU R28, [R1+0x14c] ;  /* 0x00014c00011c7983 */ /* 0x000ee80000300800 */
[----:B------:R-:W2:Y:S04]  /*439a0*/  LDL.LU R23, [R1+0x148] ;  /* 0x0001480001177983 */ /* 0x000ea80000300800 */
[----:B------:R-:W4:Y:S01]  /*439b0*/  LDL.LU R12, [R1+0x27c] ;  /* 0x00027c00010c7983 */ /* 0x000f220000300800 */
[----:B------:R-:W-:-:S04]  /*439c0*/  FFMA.FTZ R13, R17, R13, 0.1716887056827545166 ;  /* 0x3e2fcf2a110d7423 */ /* 0x000fc8000001000d */
[----:B------:R-:W-:-:S04]  /*439d0*/  FFMA.FTZ R13, R17, R13, -0.17900948226451873779 ;  /* 0xbe374e43110d7423 */ /* 0x000fc8000001000d */
[----:B------:R-:W-:-:S04]  /*439e0*/  FFMA.FTZ R13, R17, R13, 0.20512372255325317383 ;  /* 0x3e520bf4110d7423 */ /* 0x000fc8000001000d */
[----:B------:R-:W-:Y:S02]  /*439f0*/  FFMA.FTZ R18, R17, R13, -0.24046532809734344482 ;  /* 0xbe763c8b11127423 */ /* 0x000fe4000001000d */
[----:B------:R-:W2:Y:S01]  /*43a00*/  LDL.LU R13, [R1+0x294] ;  /* 0x00029400010d7983 */ /* 0x000ea20000300800 */
[----:B-----5:R-:W-:Y:S02]  /*43a10*/  F2FP.PACK_AB R9, R2, R9 ;  /* 0x000000090209723e */ /* 0x020fe400000000ff */
[----:B----4-:R-:W-:Y:S02]  /*43a20*/  F2FP.PACK_AB R12, R12, R5 ;  /* 0x000000050c0c723e */ /* 0x010fe400000000ff */
[----:B------:R-:W-:Y:S02]  /*43a30*/  F2FP.PACK_AB R5, R27, R22 ;  /* 0x000000161b05723e */ /* 0x000fe400000000ff */
[----:B------:R-:W3:Y:S04]  /*43a40*/  LDL.LU R27, [R1+0x218] ;  /* 0x00021800011b7983 */ /* 0x000ee80000300800 */
[----:B------:R-:W4:Y:S04]  /*43a50*/  LDL.LU R22, [R1+0x214] ;  /* 0x0002140001167983 */ /* 0x000f280000300800 */
[----:B------:R-:W5:Y:S01]  /*43a60*/  LDL.LU R2, [R1+0x1c4c] ;  /* 0x001c4c0001027983 */ /* 0x000f620000300800 */
[----:B--2---:R-:W-:-:S03]  /*43a70*/  F2FP.PACK_AB R13, R13, R24 ;  /* 0x000000180d0d723e */ /* 0x004fc600000000ff */
[----:B------:R-:W2:Y:S01]  /*43a80*/  LDL.LU R24, [R1+0x164] ;  /* 0x0001640001187983 */ /* 0x000ea20000300800 */
[----:B-----5:R-:W-:-:S03]  /*43a90*/  F2FP.PACK_AB R6, R2, R6 ;  /* 0x000000060206723e */ /* 0x020fc600000000ff */
[----:B------:R-:W5:Y:S02]  /*43aa0*/  LDL.LU R2, [R1+0x1c48] ;  /* 0x001c480001027983 */ /* 0x000f640000300800 */
[----:B-----5:R-:W-:Y:S02]  /*43ab0*/  F2FP.PACK_AB R10, R2, R10 ;  /* 0x0000000a020a723e */ /* 0x020fe400000000ff */
[----:B------:R-:W5:Y:S01]  /*43ac0*/  LDL.LU R2, [R1+0x1c44] ;  /* 0x001c440001027983 */ /* 0x000f620000300800 */
[----:B------:R-:W-:Y:S02]  /*43ad0*/  F2FP.PACK_AB R7, R11, R7 ;  /* 0x000000070b07723e */ /* 0x000fe400000000ff */
[----:B------:R-:W-:Y:S02]  /*43ae0*/  F2FP.PACK_AB R14, R20, R14 ;  /* 0x0000000e140e723e */ /* 0x000fe400000000ff */
[----:B------:R-:W-:Y:S02]  /*43af0*/  F2FP.PACK_AB R11, R25, R26 ;  /* 0x0000001a190b723e */ /* 0x000fe400000000ff */
[----:B-----5:R-:W-:-:S02]  /*43b00*/  F2FP.PACK_AB R15, R15, R2 ;  /* 0x000000020f0f723e */ /* 0x020fc400000000ff */
[----:B------:R-:W5:Y:S04]  /*43b10*/  LDL.LU R2, [R1+0x1c40] ;  /* 0x001c400001027983 */ /* 0x000f680000300800 */
[----:B------:R-:W-:Y:S04]  /*43b20*/  STS.128 [R3+0x700], R4 ;  /* 0x0007000403007388 */ /* 0x000fe80000000c00 */
[----:B------:R-:W-:Y:S04]  /*43b30*/  STS.128 [R3+0x380], R8 ;  /* 0x0003800803007388 */ /* 0x000fe80000000c00 */
[----:B------:R0:W-:Y:S02]  /*43b40*/  STS.128 [R3+0x780], R12 ;  /* 0x0007800c03007388 */ /* 0x0001e40000000c00 */
[----:B0-----:R-:W-:-:S02]  /*43b50*/  IADD3 R3, R21, -R29, RZ ;  /* 0x8000001d15037210 */ /* 0x001fc40007ffe0ff */
[----:B------:R-:W5:Y:S04]  /*43b60*/  LDL.LU R12, [R1+0x2cc] ;  /* 0x0002cc00010c7983 */ /* 0x000f680000300800 */
[----:B------:R-:W5:Y:S04]  /*43b70*/  LDL.LU R13, [R1+0x2c8] ;  /* 0x0002c800010d7983 */ /* 0x000f680000300800 */
[----:B------:R-:W5:Y:S01]  /*43b80*/  LDL.LU R14, [R1+0x2c4] ;  /* 0x0002c400010e7983 */ /* 0x000f620000300800 */
[----:B---3--:R-:W-:-:S03]  /*43b90*/  IADD3 R8, R28, -R27, RZ ;  /* 0x8000001b1c087210 */ /* 0x008fc60007ffe0ff */
[----:B------:R-:W3:Y:S04]  /*43ba0*/  LDL.LU R15, [R1+0x2c0] ;  /* 0x0002c000010f7983 */ /* 0x000ee80000300800 */
[----:B------:R-:W3:Y:S04]  /*43bb0*/  LDL.LU R11, [R1+0x2bc] ;  /* 0x0002bc00010b7983 */ /* 0x000ee80000300800 */
[----:B------:R-:W3:Y:S04]  /*43bc0*/  LDL.LU R25, [R1+0x2b8] ;  /* 0x0002b80001197983 */ /* 0x000ee80000300800 */
[----:B------:R-:W3:Y:S04]  /*43bd0*/  LDL.LU R26, [R1+0x238] ;  /* 0x00023800011a7983 */ /* 0x000ee80000300800 */
[----:B------:R-:W3:Y:S01]  /*43be0*/  LDL.LU R27, [R1+0x20c] ;  /* 0x00020c00011b7983 */ /* 0x000ee20000300800 */
[----:B----4-:R-:W-:-:S02]  /*43bf0*/  IMAD.IADD R7, R23, 0x1, -R22 ;  /* 0x0000000117077824 */ /* 0x010fc400078e0a16 */
[----:B------:R-:W-:Y:S02]  /*43c00*/  IMAD.MOV.U32 R20, RZ, RZ, 0x3dc6b27f ;  /* 0x3dc6b27fff147424 */ /* 0x000fe400078e00ff */
[----:B------:R-:W-:Y:S02]  /*43c10*/  FFMA.FTZ R19, R16, R19, 0.28857114911079406738 ;  /* 0x3e93bf9910137423 */ /* 0x000fe40000010013 */
[----:B------:R-:W-:Y:S01]  /*43c20*/  FFMA.FTZ R18, R17, R18, 0.28857114911079406738 ;  /* 0x3e93bf9911127423 */ /* 0x000fe20000010012 */
[----:B--2---:R-:W-:Y:S02]  /*43c30*/  ISETP.GE.U32.AND P1, PT, R24, 0x7f800000, PT ;  /* 0x7f8000001800780c */ /* 0x004fe40003f26070 */
[----:B------:R-:W-:Y:S02]  /*43c40*/  ISETP.GE.U32.AND P5, PT, R0, 0x7f800000, PT ;  /* 0x7f8000000000780c */ /* 0x000fe40003fa6070 */
[----:B------:R-:W-:Y:S02]  /*43c50*/  FSETP.NEU.AND P2, PT, R24, RZ, PT ;  /* 0x000000ff1800720b */ /* 0x000fe40003f4d000 */
[----:B------:R-:W-:-:S02]  /*43c60*/  ISETP.GE.U32.AND P4, PT, R21, 0x7f800000, PT ;  /* 0x7f8000001500780c */ /* 0x000fc40003f86070 */
[----:B------:R-:W-:Y:S01]  /*43c70*/  ISETP.GE.U32.AND P3, PT, R28, 0x7f800000, PT ;  /* 0x7f8000001c00780c */ /* 0x000fe20003f66070 */
[----:B------:R-:W-:Y:S01]  /*43c80*/  BAR.SYNC.DEFER_BLOCKING 0x0 ;  /* 0x0000000000007b1d */ /* 0x000fe20000010000 */
[----:B-----5:R-:W-:-:S04]  /*43c90*/  IADD3 R29, R2, -0x3f3504f3, RZ ;  /* 0xc0cafb0d021d7810 */ /* 0x020fc80007ffe0ff */
[----:B------:R-:W-:-:S04]  /*43ca0*/  LOP3.LUT R29, R29, 0xff800000, RZ, 0xc0, !PT ;  /* 0xff8000001d1d7812 */ /* 0x000fc800078ec0ff */
[----:B------:R-:W-:Y:S02]  /*43cb0*/  IADD3 R6, R2, -R29, RZ ;  /* 0x8000001d02067210 */ /* 0x000fe40007ffe0ff */
[----:B------:R-:W2:Y:S01]  /*43cc0*/  LDL R29, [R1+0x32c] ;  /* 0x00032c00011d7983 */ /* 0x000ea20000100800 */
[----:B------:R-:W-:Y:S02]  /*43cd0*/  FADD R3, R3, -1 ;  /* 0xbf80000003037421 */ /* 0x000fe40000000000 */
[----:B------:R-:W-:Y:S01]  /*43ce0*/  FADD R7, R7, -1 ;  /* 0xbf80000007077421 */ /* 0x000fe20000000000 */
[----:B------:R-:W4:Y:S01]  /*43cf0*/  LDL.LU R22, [R1+0x1e0] ;  /* 0x0001e00001167983 */ /* 0x000f220000300800 */
[-C--:B------:R-:W-:Y:S02]  /*43d00*/  FFMA.FTZ R5, R3, R20.reuse, -0.16845393180847167969 ;  /* 0xbe2c7f3003057423 */ /* 0x080fe40000010014 */
[----:B------:R-:W-:Y:S02]  /*43d10*/  FFMA.FTZ R4, R7, R20, -0.16845393180847167969 ;  /* 0xbe2c7f3007047423 */ /* 0x000fe40000010014 */
[----:B------:R-:W-:-:S02]  /*43d20*/  FFMA.FTZ R5, R3, R5, 0.1716887056827545166 ;  /* 0x3e2fcf2a03057423 */ /* 0x000fc40000010005 */
[----:B------:R-:W-:Y:S02]  /*43d30*/  FFMA.FTZ R4, R7, R4, 0.1716887056827545166 ;  /* 0x3e2fcf2a07047423 */ /* 0x000fe40000010004 */
[----:B------:R-:W-:Y:S02]  /*43d40*/  FFMA.FTZ R5, R3, R5, -0.17900948226451873779 ;  /* 0xbe374e4303057423 */ /* 0x000fe40000010005 */
[----:B------:R-:W-:Y:S02]  /*43d50*/  FFMA.FTZ R4, R7, R4, -0.17900948226451873779 ;  /* 0xbe374e4307047423 */ /* 0x000fe40000010004 */
[----:B------:R-:W-:Y:S02]  /*43d60*/  FFMA.FTZ R5, R3, R5, 0.20512372255325317383 ;  /* 0x3e520bf403057423 */ /* 0x000fe40000010005 */
[----:B------:R-:W-:Y:S02]  /*43d70*/  FFMA.FTZ R4, R7, R4, 0.20512372255325317383 ;  /* 0x3e520bf407047423 */ /* 0x000fe40000010004 */
[----:B------:R-:W-:-:S02]  /*43d80*/  FFMA.FTZ R5, R3, R5, -0.24046532809734344482 ;  /* 0xbe763c8b03057423 */ /* 0x000fc40000010005 */
[----:B------:R-:W-:Y:S02]  /*43d90*/  FADD R8, R8, -1 ;  /* 0xbf80000008087421 */ /* 0x000fe40000000000 */
[----:B------:R-:W-:Y:S02]  /*43da0*/  FFMA.FTZ R4, R7, R4, -0.24046532809734344482 ;  /* 0xbe763c8b07047423 */ /* 0x000fe40000010004 */
[----:B------:R-:W-:Y:S02]  /*43db0*/  FFMA.FTZ R5, R3, R5, 0.28857114911079406738 ;  /* 0x3e93bf9903057423 */ /* 0x000fe40000010005 */
[----:B------:R-:W-:Y:S02]  /*43dc0*/  FFMA.FTZ R9, R8, R20, -0.16845393180847167969 ;  /* 0xbe2c7f3008097423 */ /* 0x000fe40000010014 */
[----:B------:R-:W-:Y:S02]  /*43dd0*/  FFMA.FTZ R4, R7, R4, 0.28857114911079406738 ;  /* 0x3e93bf9907047423 */ /* 0x000fe40000010004 */
[----:B------:R-:W-:-:S02]  /*43de0*/  FFMA.FTZ R5, R3, R5, -0.36067417263984680176 ;  /* 0xbeb8aa4903057423 */ /* 0x000fc40000010005 */
[----:B------:R-:W-:Y:S02]  /*43df0*/  FFMA.FTZ R19, R16, R19, -0.36067417263984680176 ;  /* 0xbeb8aa4910137423 */ /* 0x000fe40000010013 */
[----:B------:R-:W-:Y:S02]  /*43e00*/  FADD R6, R6, -1 ;  /* 0xbf80000006067421 */ /* 0x000fe40000000000 */
[----:B------:R-:W-:Y:S02]  /*43e10*/  FFMA.FTZ R9, R8, R9, 0.1716887056827545166 ;  /* 0x3e2fcf2a08097423 */ /* 0x000fe40000010009 */
[----:B------:R-:W-:Y:S02]  /*43e20*/  FFMA.FTZ R4, R7, R4, -0.36067417263984680176 ;  /* 0xbeb8aa4907047423 */ /* 0x000fe40000010004 */
[----:B------:R-:W-:Y:S02]  /*43e30*/  FFMA.FTZ R5, R3, R5, 0.48089820146560668945 ;  /* 0x3ef6384a03057423 */ /* 0x000fe40000010005 */
[----:B------:R-:W-:-:S02]  /*43e40*/  FFMA.FTZ R18, R17, R18, -0.36067417263984680176 ;  /* 0xbeb8aa4911127423 */ /* 0x000fc40000010012 */
[----:B------:R-:W-:Y:S02]  /*43e50*/  FFMA.FTZ R19, R16, R19, 0.48089820146560668945 ;  /* 0x3ef6384a10137423 */ /* 0x000fe40000010013 */
[----:B------:R-:W-:Y:S02]  /*43e60*/  FFMA.FTZ R10, R6, R20, -0.16845393180847167969 ;  /* 0xbe2c7f30060a7423 */ /* 0x000fe40000010014 */
[----:B------:R-:W-:Y:S02]  /*43e70*/  FFMA.FTZ R9, R8, R9, -0.17900948226451873779 ;  /* 0xbe374e4308097423 */ /* 0x000fe40000010009 */
[----:B------:R-:W-:Y:S02]  /*43e80*/  FFMA.FTZ R4, R7, R4, 0.48089820146560668945 ;  /* 0x3ef6384a07047423 */ /* 0x000fe40000010004 */
[----:B------:R-:W-:Y:S02]  /*43e90*/  FFMA.FTZ R5, R3, R5, -0.72134751081466674805 ;  /* 0xbf38aa3b03057423 */ /* 0x000fe40000010005 */
[----:B------:R-:W-:-:S02]  /*43ea0*/  FFMA.FTZ R18, R17, R18, 0.48089820146560668945 ;  /* 0x3ef6384a11127423 */ /* 0x000fc40000010012 */
[----:B------:R-:W-:Y:S02]  /*43eb0*/  FFMA.FTZ R19, R16, R19, -0.72134751081466674805 ;  /* 0xbf38aa3b10137423 */ /* 0x000fe40000010013 */
[----:B------:R-:W-:Y:S02]  /*43ec0*/  FFMA.FTZ R10, R6, R10, 0.1716887056827545166 ;  /* 0x3e2fcf2a060a7423 */ /* 0x000fe4000001000a */
[----:B------:R-:W-:Y:S02]  /*43ed0*/  FFMA.FTZ R9, R8, R9, 0.20512372255325317383 ;  /* 0x3e520bf408097423 */ /* 0x000fe40000010009 */
[----:B------:R-:W-:Y:S02]  /*43ee0*/  FFMA.FTZ R4, R7, R4, -0.72134751081466674805 ;  /* 0xbf38aa3b07047423 */ /* 0x000fe40000010004 */
[----:B------:R-:W-:Y:S02]  /*43ef0*/  FMUL R5, R3, R5 ;  /* 0x0000000503057220 */ /* 0x000fe40000400000 */
[----:B------:R-:W-:-:S02]  /*43f00*/  FFMA.FTZ R18, R17, R18, -0.72134751081466674805 ;  /* 0xbf38aa3b11127423 */ /* 0x000fc40000010012 */
[----:B------:R-:W-:Y:S02]  /*43f10*/  FMUL R19, R16, R19 ;  /* 0x0000001310137220 */ /* 0x000fe40000400000 */
[----:B------:R-:W-:Y:S02]  /*43f20*/  FFMA.FTZ R10, R6, R10, -0.17900948226451873779 ;  /* 0xbe374e43060a7423 */ /* 0x000fe4000001000a */
[----:B------:R-:W-:Y:S02]  /*43f30*/  FFMA.FTZ R9, R8, R9, -0.24046532809734344482 ;  /* 0xbe763c8b08097423 */ /* 0x000fe40000010009 */
[----:B------:R-:W-:Y:S02]  /*43f40*/  FMUL R4, R7, R4 ;  /* 0x0000000407047220 */ /* 0x000fe40000400000 */
[----:B------:R-:W-:Y:S02]  /*43f50*/  FMUL R5, R3, R5 ;  /* 0x0000000503057220 */ /* 0x000fe40000400000 */
[----:B------:R-:W-:-:S02]  /*43f60*/  FMUL R18, R17, R18 ;  /* 0x0000001211127220 */ /* 0x000fc40000400000 */
[----:B------:R-:W-:Y:S02]  /*43f70*/  FMUL R19, R16, R19 ;  /* 0x0000001310137220 */ /* 0x000fe40000400000 */
[----:B------:R-:W-:Y:S02]  /*43f80*/  FFMA.FTZ R10, R6, R10, 0.20512372255325317383 ;  /* 0x3e520bf4060a7423 */ /* 0x000fe4000001000a */
[----:B------:R-:W-:Y:S02]  /*43f90*/  FFMA.FTZ R9, R8, R9, 0.28857114911079406738 ;  /* 0x3e93bf9908097423 */ /* 0x000fe40000010009 */
[----:B------:R-:W-:Y:S02]  /*43fa0*/  FMUL R4, R7, R4 ;  /* 0x0000000407047220 */ /* 0x000fe40000400000 */
[----:B------:R-:W-:Y:S01]  /*43fb0*/  FFMA.FTZ R5, R3, 1.4426950216293334961, R5 ;  /* 0x3fb8aa3b03057823 */ /* 0x000fe20000010005 */
[----:B------:R-:W-:Y:S01]  /*43fc0*/  @P1 MOV R3, 0x7f800000 ;  /* 0x7f80000000031802 */ /* 0x000fe20000000f00 */
[----:B------:R-:W-:-:S02]  /*43fd0*/  FMUL R18, R17, R18 ;  /* 0x0000001211127220 */ /* 0x000fc40000400000 */
[----:B------:R-:W-:Y:S02]  /*43fe0*/  FFMA.FTZ R19, R16, 1.4426950216293334961, R19 ;  /* 0x3fb8aa3b10137823 */ /* 0x000fe40000010013 */
[----:B------:R-:W-:Y:S02]  /*43ff0*/  FFMA.FTZ R10, R6, R10, -0.24046532809734344482 ;  /* 0xbe763c8b060a7423 */ /* 0x000fe4000001000a */
[----:B------:R-:W-:Y:S02]  /*44000*/  FFMA.FTZ R9, R8, R9, -0.36067417263984680176 ;  /* 0xbeb8aa4908097423 */ /* 0x000fe40000010009 */
[----:B------:R-:W-:Y:S02]  /*44010*/  FFMA.FTZ R4, R7, 1.4426950216293334961, R4 ;  /* 0x3fb8aa3b07047823 */ /* 0x000fe40000010004 */
[----:B------:R-:W-:Y:S02]  /*44020*/  FFMA.FTZ R18, R17, 1.4426950216293334961, R18 ;  /* 0x3fb8aa3b11127823 */ /* 0x000fe40000010012 */
[----:B------:R-:W-:-:S02]  /*44030*/  FADD R19, R12, R19 ;  /* 0x000000130c137221 */ /* 0x000fc40000000000 */
[----:B------:R-:W-:Y:S02]  /*44040*/  FFMA.FTZ R10, R6, R10, 0.28857114911079406738 ;  /* 0x3e93bf99060a7423 */ /* 0x000fe4000001000a */
[----:B------:R-:W-:Y:S02]  /*44050*/  @P1 FFMA.FTZ R19, R24, R3, +INF ;  /* 0x7f80000018131423 */ /* 0x000fe40000010003 */
[----:B------:R-:W-:Y:S02]  /*44060*/  FFMA.FTZ R9, R8, R9, 0.48089820146560668945 ;  /* 0x3ef6384a08097423 */ /* 0x000fe40000010009 */
[----:B---3--:R-:W-:Y:S02]  /*44070*/  FADD R11, R11, R4 ;  /* 0x000000040b0b7221 */ /* 0x008fe40000000000 */
[----:B------:R-:W-:Y:S02]  /*44080*/  @P5 IMAD.MOV.U32 R3, RZ, RZ, 0x7f800000 ;  /* 0x7f800000ff035424 */ /* 0x000fe400078e00ff */
[----:B------:R-:W-:-:S02]  /*44090*/  FADD R18, R13, R18 ;  /* 0x000000120d127221 */ /* 0x000fc40000000000 */
[----:B------:R-:W-:Y:S02]  /*440a0*/  FFMA.FTZ R10, R6, R10, -0.36067417263984680176 ;  /* 0xbeb8aa49060a7423 */ /* 0x000fe4000001000a */
[----:B------:R-:W-:Y:S01]  /*440b0*/  FADD R13, R14, R5 ;  /* 0x000000050e0d7221 */ /* 0x000fe20000000000 */
[----:B------:R-:W-:Y:S01]  /*440c0*/  FSEL R5, R19, -INF , P2 ;  /* 0xff80000013057808 */ /* 0x000fe20001000000 */
[----:B------:R-:W-:Y:S01]  /*440d0*/  FFMA.FTZ R9, R8, R9, -0.72134751081466674805 ;  /* 0xbf38aa3b08097423 */ /* 0x000fe20000010009 */
[----:B------:R-:W-:Y:S01]  /*440e0*/  ISETP.GE.U32.AND P2, PT, R23, 0x7f800000, PT ;  /* 0x7f8000001700780c */ /* 0x000fe20003f46070 */
[C---:B------:R-:W-:Y:S01]  /*440f0*/  @P5 FFMA.FTZ R18, R0.reuse, R3, +INF ;  /* 0x7f80000000125423 */ /* 0x040fe20000010003 */
[----:B------:R-:W-:Y:S01]  /*44100*/  FSETP.NEU.AND P1, PT, R0, RZ, PT ;  /* 0x000000ff0000720b */ /* 0x000fe20003f2d000 */
[----:B------:R-:W-:Y:S01]  /*44110*/  FFMA.FTZ R10, R6, R10, 0.48089820146560668945 ;  /* 0x3ef6384a060a7423 */ /* 0x000fe2000001000a */
[----:B------:R-:W3:Y:S01]  /*44120*/  LDL.LU R0, [R1+0x1c3c] ;  /* 0x001c3c0001007983 */ /* 0x000ee20000300800 */
[----:B------:R-:W-:Y:S01]  /*44130*/  FMUL R9, R8, R9 ;  /* 0x0000000908097220 */ /* 0x000fe20000400000 */
[----:B------:R-:W-:-:S02]  /*44140*/  ISETP.GE.U32.AND P6, PT, R2, 0x7f800000, PT ;  /* 0x7f8000000200780c */ /* 0x000fc40003fc6070 */
[----:B------:R0:W-:Y:S01]  /*44150*/  STL [R1+0x348], R5 ;  /* 0x0003480501007387 */ /* 0x0001e20000100800 */
[----:B------:R-:W-:Y:S02]  /*44160*/  FFMA.FTZ R10, R6, R10, -0.72134751081466674805 ;  /* 0xbf38aa3b060a7423 */ /* 0x000fe4000001000a */
[----:B------:R-:W-:Y:S01]  /*44170*/  FMUL R9, R8, R9 ;  /* 0x0000000908097220 */ /* 0x000fe20000400000 */
[----:B------:R-:W-:Y:S01]  /*44180*/  @P3 MOV R7, 0x7f800000 ;  /* 0x7f80000000073802 */ /* 0x000fe20000000f00 */
[----:B------:R-:W-:Y:S02]  /*44190*/  FMUL R10, R6, R10 ;  /* 0x0000000a060a7220 */ /* 0x000fe40000400000 */
[----:B------:R-:W-:Y:S02]  /*441a0*/  FFMA.FTZ R9, R8, 1.4426950216293334961, R9 ;  /* 0x3fb8aa3b08097823 */ /* 0x000fe40000010009 */
[----:B------:R-:W-:Y:S02]  /*441b0*/  FMUL R10, R6, R10 ;  /* 0x0000000a060a7220 */ /* 0x000fe40000400000 */
[----:B------:R-:W-:-:S02]  /*441c0*/  FADD R12, R15, R9 ;  /* 0x000000090f0c7221 */ /* 0x000fc40000000000 */
[----:B------:R-:W-:Y:S02]  /*441d0*/  @P3 FFMA.FTZ R12, R28, R7, +INF ;  /* 0x7f8000001c0c3423 */ /* 0x000fe40000010007 */
[----:B------:R-:W-:-:S04]  /*441e0*/  FFMA.FTZ R10, R6, 1.4426950216293334961, R10 ;  /* 0x3fb8aa3b060a7823 */ /* 0x000fc8000001000a */
[----:B------:R-:W-:Y:S01]  /*441f0*/  FADD R9, R25, R10 ;  /* 0x0000000a19097221 */ /* 0x000fe20000000000 */
[----:B--2---:R-:W-:-:S05]  /*44200*/  IADD3 R4, R29, -R27, RZ ;  /* 0x8000001b1d047210 */ /* 0x004fca0007ffe0ff */
[----:B------:R-:W-:-:S04]  /*44210*/  FADD R3, R4, -1 ;  /* 0xbf80000004037421 */ /* 0x000fc80000000000 */
[C---:B0-----:R-:W-:Y:S02]  /*44220*/  FFMA.FTZ R5, R3.reuse, R20, -0.16845393180847167969 ;  /* 0xbe2c7f3003057423 */ /* 0x041fe40000010014 */
[----:B------:R-:W-:Y:S02]  /*44230*/  @P4 IMAD.MOV.U32 R4, RZ, RZ, 0x7f800000 ;  /* 0x7f800000ff044424 */ /* 0x000fe400078e00ff */
[----:B------:R-:W-:Y:S02]  /*44240*/  FFMA.FTZ R5, R3, R5, 0.1716887056827545166 ;  /* 0x3e2fcf2a03057423 */ /* 0x000fe40000010005 */
[----:B------:R-:W-:Y:S01]  /*44250*/  @P4 FFMA.FTZ R13, R21, R4, +INF ;  /* 0x7f800000150d4423 */ /* 0x000fe20000010004 */
[----:B------:R-:W-:Y:S01]  /*44260*/  @P2 MOV R4, 0x7f800000 ;  /* 0x7f80000000042802 */ /* 0x000fe20000000f00 */
[----:B------:R-:W-:-:S04]  /*44270*/  FFMA.FTZ R5, R3, R5, -0.17900948226451873779 ;  /* 0xbe374e4303057423 */ /* 0x000fc80000010005 */
[----:B------:R-:W-:Y:S01]  /*44280*/  FFMA.FTZ R7, R3, R5, 0.20512372255325317383 ;  /* 0x3e520bf403077423 */ /* 0x000fe20000010005 */
[----:B------:R-:W-:Y:S01]  /*44290*/  @P6 MOV R5, 0x7f800000 ;  /* 0x7f80000000056802 */ /* 0x000fe20000000f00 */
[----:B------:R-:W-:Y:S01]  /*442a0*/  @P2 FFMA.FTZ R11, R23, R4, +INF ;  /* 0x7f800000170b2423 */ /* 0x000fe20000010004 */
[----:B------:R-:W-:Y:S01]  /*442b0*/  STL [R1+0x34], R13 ;  /* 0x0000340d01007387 */ /* 0x000fe20000100800 */
[C---:B------:R-:W-:Y:S02]  /*442c0*/  FSETP.NEU.AND P2, PT, R2.reuse, RZ, PT ;  /* 0x000000ff0200720b */ /* 0x040fe40003f4d000 */
[----:B------:R-:W-:Y:S01]  /*442d0*/  @P6 FFMA.FTZ R9, R2, R5, +INF ;  /* 0x7f80000002096423 */ /* 0x000fe20000010005 */
[----:B------:R-:W-:Y:S04]  /*442e0*/  STL [R1+0x340], R12 ;  /* 0x0003400c01007387 */ /* 0x000fe80000100800 */
[----:B------:R0:W-:Y:S04]  /*442f0*/  STL [R1+0x33c], R11 ;  /* 0x00033c0b01007387 */ /* 0x0001e80000100800 */
[----:B------:R-:W2:Y:S04]  /*44300*/  LDL.LU R2, [R1+0x1c38] ;  /* 0x001c380001027983 */ /* 0x000ea80000300800 */
[----:B0-----:R-:W5:Y:S01]  /*44310*/  LDL.LU R11, [R1+0x2d4] ;  /* 0x0002d400010b7983 */ /* 0x001f620000300800 */
[----:B------:R-:W-:-:S03]  /*44320*/  FSETP.NEU.AND P4, PT, R28, RZ, PT ;  /* 0x000000ff1c00720b */ /* 0x000fc60003f8d000 */
[----:B------:R-:W0:Y:S01]  /*44330*/  S2R R28, SR_TID.X ;  /* 0x00000000001c7919 */ /* 0x000e220000002100 */
[----:B----4-:R-:W-:Y:S02]  /*44340*/  IADD3 R6, R22, -R26, RZ ;  /* 0x8000001a16067210 */ /* 0x010fe40007ffe0ff */
[----:B------:R-:W-:-:S03]  /*44350*/  FSETP.NEU.AND P5, PT, R21, RZ, PT ;  /* 0x000000ff1500720b */ /* 0x000fc60003fad000 */
[----:B------:R-:W-:-:S04]  /*44360*/  FADD R6, R6, -1 ;  /* 0xbf80000006067421 */ /* 0x000fc80000000000 */
[----:B------:R-:W-:Y:S01]  /*44370*/  FFMA.FTZ R8, R6, R20, -0.16845393180847167969 ;  /* 0xbe2c7f3006087423 */ /* 0x000fe20000010014 */
[----:B------:R-:W-:-:S03]  /*44380*/  FSETP.NEU.AND P3, PT, R23, RZ, PT ;  /* 0x000000ff1700720b */ /* 0x000fc60003f6d000 */
[----:B------:R-:W-:Y:S02]  /*44390*/  FFMA.FTZ R8, R6, R8, 0.1716887056827545166 ;  /* 0x3e2fcf2a06087423 */ /* 0x000fe40000010008 */
[C---:B0-----:R-:W-:Y:S01]  /*443a0*/  IMAD.SHL.U32 R21, R28.reuse, 0x1000, RZ ;  /* 0x000010001c157824 */ /* 0x041fe200078e00ff */
[----:B------:R-:W-:-:S04]  /*443b0*/  LOP3.LUT R28, R28, 0x7f, RZ, 0xc0, !PT ;  /* 0x0000007f1c1c7812 */ /* 0x000fc800078ec0ff */
[----:B------:R-:W-:Y:S01]  /*443c0*/  LOP3.LUT R21, R21, 0x6000, RZ, 0xc0, !PT ;  /* 0x0000600015157812 */ /* 0x000fe200078ec0ff */
[----:B------:R-:W-:-:S03]  /*443d0*/  FFMA.FTZ R8, R6, R8, -0.17900948226451873779 ;  /* 0xbe374e4306087423 */ /* 0x000fc60000010008 */
[----:B------:R-:W-:Y:S01]  /*443e0*/  LEA R23, R28, R21, 0x4 ;  /* 0x000000151c177211 */ /* 0x000fe200078e20ff */
[----:B------:R-:W-:-:S04]  /*443f0*/  FFMA.FTZ R8, R6, R8, 0.20512372255325317383 ;  /* 0x3e520bf406087423 */ /* 0x000fc80000010008 */
[----:B------:R-:W0:Y:S01]  /*44400*/  LDS.128 R24, [R23] ;  /* 0x0000000017187984 */ /* 0x000e220000000c00 */
[----:B------:R-:W-:Y:S01]  /*44410*/  FFMA.FTZ R8, R6, R8, -0.24046532809734344482 ;  /* 0xbe763c8b06087423 */ /* 0x000fe20000010008 */
[----:B------:R-:W-:-:S03]  /*44420*/  LOP3.LUT R15, R23, 0x20, RZ, 0x3c, !PT ;  /* 0x00000020170f7812 */ /* 0x000fc600078e3cff */
[----:B------:R-:W-:Y:S01]  /*44430*/  FFMA.FTZ R4, R6, R8, 0.28857114911079406738 ;  /* 0x3e93bf9906047423 */ /* 0x000fe20000010008 */
[----:B------:R-:W-:Y:S02]  /*44440*/  FSEL R5, R18, -INF , P1 ;  /* 0xff80000012057808 */ /* 0x000fe40000800000 */
[C---:B------:R-:W-:Y:S01]  /*44450*/  LOP3.LUT R20, R23.reuse, 0x40, RZ, 0x3c, !PT ;  /* 0x0000004017147812 */ /* 0x040fe200078e3cff */
[----:B0-----:R-:W-:Y:S01]  /*44460*/  IMAD.MOV.U32 R13, RZ, RZ, R24 ;  /* 0x000000ffff0d7224 */ /* 0x001fe200078e0018 */
[----:B------:R-:W-:Y:S01]  /*44470*/  LOP3.LUT R21, R23, 0x60, RZ, 0x3c, !PT ;  /* 0x0000006017157812 */ /* 0x000fe200078e3cff */
[----:B-----5:R-:W-:Y:S04]  /*44480*/  STL [R1+0x1c34], R11 ;  /* 0x001c340b01007387 */ /* 0x020fe80000100800 */
[----:B------:R-:W-:Y:S04]  /*44490*/  STL [R1+0x338], R9 ;  /* 0x0003380901007387 */ /* 0x000fe80000100800 */
[----:B------:R-:W0:Y:S04]  /*444a0*/  LDS.128 R8, [R15] ;  /* 0x000000000f087984 */ /* 0x000e280000000c00 */
[----:B------:R-:W-:Y:S04]  /*444b0*/  STL.64 [R1+0x1d0], R24 ;  /* 0x0001d01801007387 */ /* 0x000fe80000100a00 */
[----:B------:R1:W-:Y:S02]  /*444c0*/  STL.64 [R1+0x1d8], R26 ;  /* 0x0001d81a01007387 */ /* 0x0003e40000100a00 */
[----:B-1----:R-:W-:-:S05]  /*444d0*/  MOV R27, R25 ;  /* 0x00000019001b7202 */ /* 0x002fca0000000f00 */
[----:B------:R-:W-:Y:S04]  /*444e0*/  STL [R1+0x1bc4], R27 ;  /* 0x001bc41b01007387 */ /* 0x000fe80000100800 */
[----:B------:R-:W-:Y:S04]  /*444f0*/  STL [R1+0x344], R5 ;  /* 0x0003440501007387 */ /* 0x000fe80000100800 */
[----:B0-----:R-:W-:Y:S01]  /*44500*/  STL [R1+0x1b4], R9 ;  /* 0x0001b40901007387 */ /* 0x001fe20000100800 */
[----:B------:R-:W-:Y:S01]  /*44510*/  MOV R24, R8 ;  /* 0x0000000800187202 */ /* 0x000fe20000000f00 */
[----:B------:R-:W-:-:S02]  /*44520*/  IMAD.MOV.U32 R26, RZ, RZ, R9 ;  /* 0x000000ffff1a7224 */ /* 0x000fc400078e0009 */
[----:B------:R-:W-:Y:S04]  /*44530*/  STL.64 [R1+0x1b8], R10 ;  /* 0x0001b80a01007387 */ /* 0x000fe80000100a00 */
[----:B------:R-:W0:Y:S04]  /*44540*/  LDS.128 R8, [R20] ;  /* 0x0000000014087984 */ /* 0x000e280000000c00 */
[----:B------:R-:W-:Y:S04]  /*44550*/  STL [R1+0x1bc8], R26 ;  /* 0x001bc81a01007387 */ /* 0x000fe80000100800 */
[----:B0-----:R-:W-:Y:S01]  /*44560*/  STL.64 [R1+0x190], R8 ;  /* 0x0001900801007387 */ /* 0x001fe20000100a00 */
[----:B------:R-:W-:-:S03]  /*44570*/  MOV R17, R8 ;  /* 0x0000000800117202 */ /* 0x000fc60000000f00 */
[----:B------:R-:W-:Y:S04]  /*44580*/  STL.64 [R1+0x198], R10 ;  /* 0x0001980a01007387 */ /* 0x000fe80000100a00 */
[----:B------:R-:W0:Y:S04]  /*44590*/  LDS.128 R8, [R21] ;  /* 0x0000000015087984 */ /* 0x000e280000000c00 */
[----:B0-----:R-:W-:Y:S04]  /*445a0*/  STL [R1+0x174], R9 ;  /* 0x0001740901007387 */ /* 0x001fe80000100800 */
[----:B------:R0:W-:Y:S04]  /*445b0*/  STL.64 [R1+0x178], R10 ;  /* 0x0001780a01007387 */ /* 0x0001e80000100a00 */
[----:B0-----:R-:W4:Y:S01]  /*445c0*/  LDL.LU R11, [R1+0x1c34] ;  /* 0x001c3400010b7983 */ /* 0x001f220000300800 */
[----:B------:R-:W-:-:S05]  /*445d0*/  IMAD.MOV.U32 R25, RZ, RZ, R8 ;  /* 0x000000ffff197224 */ /* 0x000fca00078e0008 */
[----:B------:R-:W-:Y:S04]  /*445e0*/  STL.64 [R1+0x1c28], R24 ;  /* 0x001c281801007387 */ /* 0x000fe80000100a00 */
[----:B------:R-:W0:Y:S01]  /*445f0*/  LDS.128 R24, [R23+0x800] ;  /* 0x0008000017187984 */ /* 0x000e220000000c00 */
[C---:B------:R-:W-:Y:S02]  /*44600*/  FFMA.FTZ R7, R3.reuse, R7, -0.24046532809734344482 ;  /* 0xbe763c8b03077423 */ /* 0x040fe40000010007 */
[C---:B------:R-:W-:Y:S02]  /*44610*/  FFMA.FTZ R4, R6.reuse, R4, -0.36067417263984680176 ;  /* 0xbeb8aa4906047423 */ /* 0x040fe40000010004 */
[----:B------:R-:W-:Y:S02]  /*44620*/  FFMA.FTZ R7, R3, R7, 0.28857114911079406738 ;  /* 0x3e93bf9903077423 */ /* 0x000fe40000010007 */
[----:B------:R-:W-:-:S02]  /*44630*/  FFMA.FTZ R4, R6, R4, 0.48089820146560668945 ;  /* 0x3ef6384a06047423 */ /* 0x000fc40000010004 */
[C---:B------:R-:W-:Y:S01]  /*44640*/  FFMA.FTZ R7, R3.reuse, R7, -0.36067417263984680176 ;  /* 0xbeb8aa4903077423 */ /* 0x040fe20000010007 */
[----:B------:R-:W-:Y:S01]  /*44650*/  ISETP.GE.U32.AND P1, PT, R22, 0x7f800000, PT ;  /* 0x7f8000001600780c */ /* 0x000fe20003f26070 */
[C---:B------:R-:W-:Y:S02]  /*44660*/  FFMA.FTZ R4, R6.reuse, R4, -0.72134751081466674805 ;  /* 0xbf38aa3b06047423 */ /* 0x040fe40000010004 */
[C---:B------:R-:W-:Y:S02]  /*44670*/  FFMA.FTZ R7, R3.reuse, R7, 0.48089820146560668945 ;  /* 0x3ef6384a03077423 */ /* 0x040fe40000010007 */
[C---:B------:R-:W-:Y:S02]  /*44680*/  FMUL R4, R6.reuse, R4 ;  /* 0x0000000406047220 */ /* 0x040fe40000400000 */
[----:B------:R-:W-:Y:S02]  /*44690*/  FFMA.FTZ R7, R3, R7, -0.72134751081466674805 ;  /* 0xbf38aa3b03077423 */ /* 0x000fe40000010007 */
[----:B------:R-:W-:-:S02]  /*446a0*/  FMUL R4, R6, R4 ;  /* 0x0000000406047220 */ /* 0x000fc40000400000 */
[C---:B------:R-:W-:Y:S02]  /*446b0*/  FMUL R7, R3.reuse, R7 ;  /* 0x0000000703077220 */ /* 0x040fe40000400000 */
[----:B------:R-:W-:Y:S01]  /*446c0*/  FFMA.FTZ R6, R6, 1.4426950216293334961, R4 ;  /* 0x3fb8aa3b06067823 */ /* 0x000fe20000010004 */
[----:B------:R-:W-:Y:S01]  /*446d0*/  @P1 MOV R4, 0x7f800000 ;  /* 0x7f80000000041802 */ /* 0x000fe20000000f00 */
[----:B------:R-:W-:-:S04]  /*446e0*/  FMUL R7, R3, R7 ;  /* 0x0000000703077220 */ /* 0x000fc80000400000 */
[----:B------:R-:W-:-:S04]  /*446f0*/  FFMA.FTZ R7, R3, 1.4426950216293334961, R7 ;  /* 0x3fb8aa3b03077823 */ /* 0x000fc80000010007 */
[----:B---3--:R-:W-:Y:S02]  /*44700*/  FADD R8, R0, R7 ;  /* 0x0000000700087221 */ /* 0x008fe40000000000 */
[----:B------:R-:W3:Y:S01]  /*44710*/  LDL.LU R0, [R1+0x1c30] ;  /* 0x001c300001007983 */ /* 0x000ee20000300800 */
[----:B0-----:R-:W-:Y:S01]  /*44720*/  IMAD.MOV.U32 R16, RZ, RZ, R24 ;  /* 0x000000ffff107224 */ /* 0x001fe200078e0018 */
[----:B------:R-:W-:Y:S01]  /*44730*/  ISETP.GE.U32.AND P6, PT, R29, 0x7f800000, PT ;  /* 0x7f8000001d00780c */ /* 0x000fe20003fc6070 */
[----:B----4-:R-:W-:Y:S02]  /*44740*/  FADD R9, R11, R6 ;  /* 0x000000060b097221 */ /* 0x010fe40000000000 */
[----:B------:R-:W-:-:S05]  /*44750*/  @P1 FFMA.FTZ R9, R22, R4, +INF ;  /* 0x7f80000016091423 */ /* 0x000fca0000010004 */
[----:B------:R-:W-:Y:S04]  /*44760*/  STL [R1+0x334], R9 ;  /* 0x0003340901007387 */ /* 0x000fe80000100800 */
[----:B------:R-:W-:Y:S04]  /*44770*/  STL.64 [R1+0x1c0], R24 ;  /* 0x0001c01801007387 */ /* 0x000fe80000100a00 */
[----:B------:R-:W-:Y:S04]  /*44780*/  STL.64 [R1+0x1c8], R26 ;  /* 0x0001c81a01007387 */ /* 0x000fe80000100a00 */
[----:B------:R-:W0:Y:S01]  /*44790*/  LDS.128 R24, [R15+0x800] ;  /* 0x000800000f187984 */ /* 0x000e220000000c00 */
[----:B------:R-:W-:-:S05]  /*447a0*/  @P6 MOV R6, 0x7f800000 ;  /* 0x7f80000000066802 */ /* 0x000fca0000000f00 */
[----:B------:R-:W-:-:S05]  /*447b0*/  @P6 FFMA.FTZ R8, R29, R6, +INF ;  /* 0x7f8000001d086423 */ /* 0x000fca0000010006 */
[----:B------:R-:W-:Y:S04]  /*447c0*/  STL [R1+0x330], R8 ;  /* 0x0003300801007387 */ /* 0x000fe80000100800 */
[----:B0-----:R-:W-:Y:S01]  /*447d0*/  STL [R1+0x1a4], R25 ;  /* 0x0001a41901007387 */ /* 0x001fe20000100800 */
[----:B------:R-:W-:-:S03]  /*447e0*/  MOV R29, R24 ;  /* 0x00000018001d7202 */ /* 0x000fc60000000f00 */
[----:B------:R-:W-:Y:S04]  /*447f0*/  STL.64 [R1+0x1a8], R26 ;  /* 0x0001a81a01007387 */ /* 0x000fe80000100a00 */
[----:B------:R-:W0:Y:S04]  /*44800*/  LDS.128 R24, [R20+0x800] ;  /* 0x0008000014187984 */ /* 0x000e280000000c00 */
[----:B0-----:R-:W-:Y:S04]  /*44810*/  STL.64 [R1+0x180], R24 ;  /* 0x0001801801007387 */ /* 0x001fe80000100a00 */
[----:B------:R0:W-:Y:S02]  /*44820*/  STL.64 [R1+0x188], R26 ;  /* 0x0001881a01007387 */ /* 0x0001e40000100a00 */
[----:B0-----:R-:W-:-:S02]  /*44830*/  MOV R26, R24 ;  /* 0x00000018001a7202 */ /* 0x001fc40000000f00 */
[----:B------:R-:W4:Y:S04]  /*44840*/  LDL.LU.64 R24, [R1+0x1c28] ;  /* 0x001c280001187983 */ /* 0x000f280000300a00 */
[----:B------:R-:W0:Y:S02]  /*44850*/  S2R R28, SR_TID.X ;  /* 0x00000000001c7919 */ /* 0x000e240000002100 */
[----:B0-----:R-:W-:-:S04]  /*44860*/  SHF.R.U32.HI R5, RZ, 0x6, R28 ;  /* 0x00000006ff057819 */ /* 0x001fc8000001161c */
[----:B------:R-:W-:Y:S02]  /*44870*/  SGXT.U32 R5, R5, 0x1 ;  /* 0x000000010505781a */ /* 0x000fe40000000000 */
[----:B------:R-:W-:-:S03]  /*44880*/  MOV R28, c[0x0][0x1c8] ;  /* 0x00007200001c7a02 */ /* 0x000fc60000000f00 */
[----:B------:R-:W-:-:S05]  /*44890*/  IMAD R5, R5, c[0x0][0x1c8], RZ ;  /* 0x0000720005057a24 */ /* 0x000fca00078e02ff */
[----:B------:R-:W-:Y:S02]  /*448a0*/  LEA R3, R28, R5, 0x1 ;  /* 0x000000051c037211 */ /* 0x000fe400078e08ff */
[-C--:B--2---:R-:W-:Y:S02]  /*448b0*/  LEA R4, P1, R5, R2.reuse, 0x1 ;  /* 0x0000000205047211 */ /* 0x084fe400078208ff */
[----:B------:R-:W-:Y:S02]  /*448c0*/  LEA R8, P6, R3, R2, 0x1 ;  /* 0x0000000203087211 */ /* 0x000fe400078c08ff */
[-C--:B---3--:R-:W-:Y:S02]  /*448d0*/  LEA.HI.X.SX32 R5, R5, R0.reuse, 0x1, P1 ;  /* 0x0000000005057211 */ /* 0x088fe400008f0eff */
[----:B------:R-:W-:-:S03]  /*448e0*/  LEA.HI.X.SX32 R9, R3, R0, 0x1, P6 ;  /* 0x0000000003097211 */ /* 0x000fc600030f0eff */
[----:B------:R-:W-:Y:S01]  /*448f0*/  STG.E.U16 [R4.64], R13 ;  /* 0x0000000d04007986 */ /* 0x000fe2000c101506 */
[----:B------:R-:W-:-:S03]  /*44900*/  FSETP.NEU.AND P1, PT, R22, RZ, PT ;  /* 0x000000ff1600720b */ /* 0x000fc60003f2d000 */
[----:B----4-:R-:W-:Y:S04]  /*44910*/  STL [R1+0x1be4], R24 ;  /* 0x001be41801007387 */ /* 0x010fe80000100800 */
[----:B------:R-:W-:Y:S04]  /*44920*/  STL [R1+0x1c20], R26 ;  /* 0x001c201a01007387 */ /* 0x000fe80000100800 */
[----:B------:R-:W-:Y:S04]  /*44930*/  STG.E.U16 [R8.64], R24 ;  /* 0x0000001808007986 */ /* 0x000fe8000c101506 */
[----:B------:R-:W-:Y:S04]  /*44940*/  STL [R1+0x1c1c], R25 ;  /* 0x001c1c1901007387 */ /* 0x000fe80000100800 */
[----:B------:R-:W0:Y:S04]  /*44950*/  LDS.128 R24, [R21+0x800] ;  /* 0x0008000015187984 */ /* 0x000e280000000c00 */
[----:B0-----:R-:W-:Y:S01]  /*44960*/  STL.64 [R1+0x160], R24 ;  /* 0x0001601801007387 */ /* 0x001fe20000100a00 */
[----:B------:R-:W-:-:S03]  /*44970*/  MOV R22, R24 ;  /* 0x0000001800167202 */ /* 0x000fc60000000f00 */
[----:B------:R-:W-:Y:S04]  /*44980*/  STL.64 [R1+0x168], R26 ;  /* 0x0001681a01007387 */ /* 0x000fe80000100a00 */
[----:B------:R-:W0:Y:S04]  /*44990*/  LDS.128 R24, [R23+0x1000] ;  /* 0x0010000017187984 */ /* 0x000e280000000c00 */
[----:B0-----:R-:W-:Y:S04]  /*449a0*/  STL.64 [R1+0x150], R24 ;  /* 0x0001501801007387 */ /* 0x001fe80000100a00 */
[----:B------:R0:W-:Y:S04]  /*449b0*/  STL.64 [R1+0x158], R26 ;  /* 0x0001581a01007387 */ /* 0x0001e80000100a00 */
[----:B0-----:R-:W2:Y:S04]  /*449c0*/  LDL.LU R26, [R1+0x1c20] ;  /* 0x001c2000011a7983 */ /* 0x001ea80000300800 */
[----:B------:R-:W3:Y:S01]  /*449d0*/  LDL.LU R25, [R1+0x1c1c] ;  /* 0x001c1c0001197983 */ /* 0x000ee20000300800 */
[----:B------:R-:W-:-:S05]  /*449e0*/  IMAD R7, R28, 0x2, R3 ;  /* 0x000000021c077824 */ /* 0x000fca00078e0203 */
[C---:B------:R-:W-:Y:S02]  /*449f0*/  LEA R6, P6, R7.reuse, R2, 0x1 ;  /* 0x0000000207067211 */ /* 0x040fe400078c08ff */
[----:B------:R-:W-:Y:S02]  /*44a00*/  LEA R12, R28, R7, 0x1 ;  /* 0x000000071c0c7211 */ /* 0x000fe400078e08ff */
[----:B------:R-:W-:Y:S02]  /*44a10*/  LEA.HI.X.SX32 R7, R7, R0, 0x1, P6 ;  /* 0x0000000007077211 */ /* 0x000fe400030f0eff */
[----:B------:R-:W-:-:S04]  /*44a20*/  LEA R4, P6, R12, R2, 0x1 ;  /* 0x000000020c047211 */ /* 0x000fc800078c08ff */
[----:B------:R-:W-:Y:S01]  /*44a30*/  LEA.HI.X.SX32 R5, R12, R0, 0x1, P6 ;  /* 0x000000000c057211 */ /* 0x000fe200030f0eff */
[----:B------:R0:W-:Y:S01]  /*44a40*/  STG.E.U16 [R6.64], R17 ;  /* 0x0000001106007986 */ /* 0x0001e2000c101506 */
[----:B------:R-:W-:-:S05]  /*44a50*/  LEA R11, R28, R12, 0x1 ;  /* 0x0000000c1c0b7211 */ /* 0x000fca00078e08ff */
[----:B------:R-:W-:-:S05]  /*44a60*/  IMAD R10, R28, 0x2, R11 ;  /* 0x000000021c0a7824 */ /* 0x000fca00078e020b */
[----:B------:R-:W-:-:S05]  /*44a70*/  LEA R3, R28, R10, 0x1 ;  /* 0x0000000a1c037211 */ /* 0x000fca00078e08ff */
[----:B------:R-:W-:-:S05]  /*44a80*/  IMAD R14, R28, 0x2, R3 ;  /* 0x000000021c0e7824 */ /* 0x000fca00078e0203 */
[----:B------:R-:W-:-:S05]  /*44a90*/  LEA R13, R28, R14, 0x1 ;  /* 0x0000000e1c0d7211 */ /* 0x000fca00078e08ff */
[----:B------:R-:W-:-:S05]  /*44aa0*/  IMAD R19, R28, 0x2, R13 ;  /* 0x000000021c137824 */ /* 0x000fca00078e020d */
[----:B------:R-:W-:-:S04]  /*44ab0*/  LEA R18, R28, R19, 0x1 ;  /* 0x000000131c127211 */ /* 0x000fc800078e08ff */
[----:B0-----:R-:W-:Y:S02]  /*44ac0*/  LEA R17, R28, R18, 0x1 ;  /* 0x000000121c117211 */ /* 0x001fe400078e08ff */
[----:B------:R-:W-:-:S04]  /*44ad0*/  LEA R8, P6, R11, R2, 0x1 ;  /* 0x000000020b087211 */ /* 0x000fc800078c08ff */
[----:B------:R-:W-:Y:S01]  /*44ae0*/  LEA.HI.X.SX32 R9, R11, R0, 0x1, P6 ;  /* 0x000000000b097211 */ /* 0x000fe200030f0eff */
[----:B------:R-:W-:Y:S01]  /*44af0*/  IMAD R12, R28, 0x2, R17 ;  /* 0x000000021c0c7824 */ /* 0x000fe200078e0211 */
[----:B---3--:R-:W-:Y:S04]  /*44b00*/  STL [R1+0x1be8], R25 ;  /* 0x001be81901007387 */ /* 0x008fe80000100800 */
[----:B------:R-:W-:Y:S04]  /*44b10*/  STG.E.U16 [R4.64], R25 ;  /* 0x0000001904007986 */ /* 0x000fe8000c101506 */
[----:B--2---:R-:W-:Y:S04]  /*44b20*/  STL [R1+0x1c18], R26 ;  /* 0x001c181a01007387 */ /* 0x004fe80000100800 */
[----:B------:R-:W0:Y:S04]  /*44b30*/  LDS.128 R24, [R15+0x1000] ;  /* 0x001000000f187984 */ /* 0x000e280000000c00 */
[----:B------:R-:W-:Y:S04]  /*44b40*/  STL.64 [R1+0x1c10], R18 ;  /* 0x001c101201007387 */ /* 0x000fe80000100a00 */
[----:B0-----:R-:W-:Y:S04]  /*44b50*/  STL.64 [R1+0x140], R24 ;  /* 0x0001401801007387 */ /* 0x001fe80000100a00 */
[----:B------:R-:W-:Y:S04]  /*44b60*/  STL.64 [R1+0x148], R26 ;  /* 0x0001481a01007387 */ /* 0x000fe80000100a00 */
[----:B------:R-:W0:Y:S04]  /*44b70*/  LDS.128 R24, [R20+0x1000] ;  /* 0x0010000014187984 */ /* 0x000e280000000c00 */
[----:B------:R-:W-:Y:S04]  /*44b80*/  STL [R1+0x1c08], R17 ;  /* 0x001c081101007387 */ /* 0x000fe80000100800 */
[----:B0-----:R-:W-:Y:S04]  /*44b90*/  STL.64 [R1+0x130], R24 ;  /* 0x0001301801007387 */ /* 0x001fe80000100a00 */
[----:B------:R0:W-:Y:S04]  /*44ba0*/  STL.64 [R1+0x138], R26 ;  /* 0x0001381a01007387 */ /* 0x0001e80000100a00 */
[----:B0-----:R-:W2:Y:S04]  /*44bb0*/  LDL.LU R26, [R1+0x1c18] ;  /* 0x001c1800011a7983 */ /* 0x001ea80000300800 */
[----:B------:R-:W-:Y:S04]  /*44bc0*/  STG.E.U16 [R8.64], R16 ;  /* 0x0000001008007986 */ /* 0x000fe8000c101506 */
[----:B------:R-:W0:Y:S01]  /*44bd0*/  LDS.128 R16, [R21+0x1000] ;  /* 0x0010000015107984 */ /* 0x000e220000000c00 */
[----:B------:R-:W-:-:S03]  /*44be0*/  MOV R25, R24 ;  /* 0x0000001800197202 */ /* 0x000fc60000000f00 */
[----:B0-----:R-:W-:Y:S01]  /*44bf0*/  STL.64 [R1+0x120], R16 ;  /* 0x0001201001007387 */ /* 0x001fe20000100a00 */
[----:B------:R-:W-:-:S03]  /*44c00*/  MOV R24, R16 ;  /* 0x0000001000187202 */ /* 0x000fc60000000f00 */
[----:B------:R-:W-:Y:S04]  /*44c10*/  STL.64 [R1+0x128], R18 ;  /* 0x0001281201007387 */ /* 0x000fe80000100a00 */
[----:B------:R-:W0:Y:S04]  /*44c20*/  LDS.128 R16, [R23+0x1800] ;  /* 0x0018000017107984 */ /* 0x000e280000000c00 */
[----:B------:R-:W-:Y:S04]  /*44c30*/  STL.64 [R1+0x1c00], R24 ;  /* 0x001c001801007387 */ /* 0x000fe80000100a00 */
[----:B0-----:R-:W-:Y:S04]  /*44c40*/  STL.64 [R1+0x110], R16 ;  /* 0x0001101001007387 */ /* 0x001fe80000100a00 */
[----:B------:R0:W-:Y:S04]  /*44c50*/  STL.64 [R1+0x118], R18 ;  /* 0x0001181201007387 */ /* 0x0001e80000100a00 */
[----:B0-----:R-:W3:Y:S01]  /*44c60*/  LDL.LU.64 R18, [R1+0x1c10] ;  /* 0x001c100001127983 */ /* 0x001ee20000300a00 */
[----:B------:R-:W-:-:S02]  /*44c70*/  LEA R6, P6, R10, R2, 0x1 ;  /* 0x000000020a067211 */ /* 0x000fc400078c08ff */
[----:B------:R-:W-:Y:S01]  /*44c80*/  LEA R11, R28, R12, 0x1 ;  /* 0x0000000c1c0b7211 */ /* 0x000fe200078e08ff */
[----:B------:R-:W4:Y:S01]  /*44c90*/  LDL.LU R17, [R1+0x1c08] ;  /* 0x001c080001117983 */ /* 0x000f220000300800 */
[----:B------:R-:W-:Y:S02]  /*44ca0*/  LEA.HI.X.SX32 R7, R10, R0, 0x1, P6 ;  /* 0x000000000a077211 */ /* 0x000fe400030f0eff */
[----:B------:R-:W-:-:S04]  /*44cb0*/  LEA R4, P6, R3, R2, 0x1 ;  /* 0x0000000203047211 */ /* 0x000fc800078c08ff */
[----:B------:R-:W-:Y:S01]  /*44cc0*/  LEA.HI.X.SX32 R5, R3, R0, 0x1, P6 ;  /* 0x0000000003057211 */ /* 0x000fe200030f0eff */
[----:B------:R0:W-:Y:S01]  /*44cd0*/  STG.E.U16 [R6.64], R29 ;  /* 0x0000001d06007986 */ /* 0x0001e2000c101506 */
[----:B------:R-:W-:Y:S01]  /*44ce0*/  IMAD R10, R28, 0x2, R11 ;  /* 0x000000021c0a7824 */ /* 0x000fe200078e020b */
[----:B0-----:R-:W-:-:S04]  /*44cf0*/  LEA R6, P6, R14, R2, 0x1 ;  /* 0x000000020e067211 */ /* 0x001fc800078c08ff */
[----:B------:R-:W-:Y:S02]  /*44d00*/  LEA.HI.X.SX32 R7, R14, R0, 0x1, P6 ;  /* 0x000000000e077211 */ /* 0x000fe400030f0eff */
[----:B------:R-:W-:-:S04]  /*44d10*/  LEA R8, P6, R13, R2, 0x1 ;  /* 0x000000020d087211 */ /* 0x000fc800078c08ff */
[----:B------:R-:W-:Y:S02]  /*44d20*/  LEA.HI.X.SX32 R9, R13, R0, 0x1, P6 ;  /* 0x000000000d097211 */ /* 0x000fe400030f0eff */
[----:B------:R-:W-:Y:S01]  /*44d30*/  LEA R3, R28, R10, 0x1 ;  /* 0x0000000a1c037211 */ /* 0x000fe200078e08ff */
[----:B------:R-:W-:-:S03]  /*44d40*/  IMAD.MOV.U32 R23, RZ, RZ, R16 ;  /* 0x000000ffff177224 */ /* 0x000fc600078e0010 */
[----:B------:R-:W-:-:S05]  /*44d50*/  LEA R16, R28, R3, 0x1 ;  /* 0x000000031c107211 */ /* 0x000fca00078e08ff */
[----:B------:R-:W-:Y:S01]  /*44d60*/  IMAD R14, R28, 0x2, R16 ;  /* 0x000000021c0e7824 */ /* 0x000fe200078e0210 */
[----:B--2---:R-:W-:Y:S04]  /*44d70*/  STG.E.U16 [R4.64], R26 ;  /* 0x0000001a04007986 */ /* 0x004fe8000c101506 */
[----:B------:R-:W0:Y:S04]  /*44d80*/  LDS.128 R24, [R15+0x1800] ;  /* 0x001800000f187984 */ /* 0x000e280000000c00 */
[----:B0-----:R-:W-:Y:S04]  /*44d90*/  STL [R1+0x104], R25 ;  /* 0x0001041901007387 */ /* 0x001fe80000100800 */
[----:B------:R0:W-:Y:S02]  /*44da0*/  STL.64 [R1+0x108], R26 ;  /* 0x0001081a01007387 */ /* 0x0001e40000100a00 */
[----:B0-----:R-:W-:-:S02]  /*44db0*/  MOV R26, R24 ;  /* 0x00000018001a7202 */ /* 0x001fc40000000f00 */
[----:B------:R-:W2:Y:S04]  /*44dc0*/  LDL.LU.64 R24, [R1+0x1c00] ;  /* 0x001c000001187983 */ /* 0x000ea80000300a00 */
[----:B------:R-:W-:Y:S04]  /*44dd0*/  STL.64 [R1+0x1bf8], R10 ;  /* 0x001bf80a01007387 */ /* 0x000fe80000100a00 */
[----:B------:R-:W-:Y:S04]  /*44de0*/  STL.64 [R1+0x1bf0], R8 ;  /* 0x001bf00801007387 */ /* 0x000fe80000100a00 */
[----:B------:R-:W0:Y:S04]  /*44df0*/  LDS.128 R8, [R20+0x1800] ;  /* 0x0018000014087984 */ /* 0x000e280000000c00 */
[----:B0-----:R-:W-:Y:S01]  /*44e00*/  STL [R1+0xf4], R9 ;  /* 0x0000f40901007387 */ /* 0x001fe20000100800 */
[----:B------:R-:W-:-:S03]  /*44e10*/  MOV R27, R8 ;  /* 0x00000008001b7202 */ /* 0x000fc60000000f00 */
[----:B------:R-:W-:Y:S04]  /*44e20*/  STL.64 [R1+0xf8], R10 ;  /* 0x0000f80a01007387 */ /* 0x000fe80000100a00 */
[----:B------:R-:W0:Y:S01]  /*44e30*/  LDS.128 R8, [R21+0x1800] ;  /* 0x0018000015087984 */ /* 0x000e220000000c00 */
[----:B---3--:R-:W-:-:S03]  /*44e40*/  LEA R4, P6, R19, R2, 0x1 ;  /* 0x0000000213047211 */ /* 0x008fc600078c08ff */
[----:B------:R-:W3:Y:S01]  /*44e50*/  LDL R20, [R1+0x140] ;  /* 0x0001400001147983 */ /* 0x000ee20000100800 */
[----:B------:R-:W-:Y:S02]  /*44e60*/  LEA R15, R28, R14, 0x1 ;  /* 0x0000000e1c0f7211 */ /* 0x000fe400078e08ff */
[----:B------:R-:W-:Y:S01]  /*44e70*/  LEA.HI.X.SX32 R5, R19, R0, 0x1, P6 ;  /* 0x0000000013057211 */ /* 0x000fe200030f0eff */
[----:B0-----:R-:W-:Y:S01]  /*44e80*/  STL [R1+0xe4], R9 ;  /* 0x0000e40901007387 */ /* 0x001fe20000100800 */
[----:B------:R-:W-:-:S03]  /*44e90*/  IMAD.MOV.U32 R28, RZ, RZ, R8 ;  /* 0x000000ffff1c7224 */ /* 0x000fc600078e0008 */
[----:B------:R0:W-:Y:S04]  /*44ea0*/  STL.64 [R1+0xe8], R10 ;  /* 0x0000e80a01007387 */ /* 0x0001e80000100a00 */
[----:B0-----:R-:W5:Y:S04]  /*44eb0*/  LDL.LU.64 R10, [R1+0x1bf8] ;  /* 0x001bf800010a7983 */ /* 0x001f680000300a00 */
[----:B------:R-:W2:Y:S04]  /*44ec0*/  LDL.LU.64 R8, [R1+0x1bf0] ;  /* 0x001bf00001087983 */ /* 0x000ea80000300a00 */
[----:B------:R-:W2:Y:S04]  /*44ed0*/  LDL R19, [R1+0x150] ;  /* 0x0001500001137983 */ /* 0x000ea80000100800 */
[----:B------:R0:W-:Y:S02]  /*44ee0*/  STG.E.U16 [R6.64], R22 ;  /* 0x0000001606007986 */ /* 0x0001e4000c101506 */
[----:B0-----:R-:W-:-:S04]  /*44ef0*/  LEA R6, P6, R18, R2, 0x1 ;  /* 0x0000000212067211 */ /* 0x001fc800078c08ff */
[----:B------:R-:W-:Y:S01]  /*44f00*/  LEA.HI.X.SX32 R7, R18, R0, 0x1, P6 ;  /* 0x0000000012077211 */ /* 0x000fe200030f0eff */
[----:B--2---:R4:W-:Y:S04]  /*44f10*/  STG.E.U16 [R8.64], R19 ;  /* 0x0000001308007986 */ /* 0x0049e8000c101506 */
[----:B---3--:R0:W-:Y:S01]  /*44f20*/  STG.E.U16 [R4.64], R20 ;  /* 0x0000001404007986 */ /* 0x0081e2000c101506 */
[----:B----4-:R-:W-:-:S04]  /*44f30*/  LEA R8, P6, R17, R2, 0x1 ;  /* 0x0000000211087211 */ /* 0x010fc800078c08ff */
[----:B------:R-:W-:Y:S02]  /*44f40*/  LEA.HI.X.SX32 R9, R17, R0, 0x1, P6 ;  /* 0x0000000011097211 */ /* 0x000fe400030f0eff */
[C---:B0-----:R-:W-:Y:S01]  /*44f50*/  LEA R4, P6, R12.reuse, R2, 0x1 ;  /* 0x000000020c047211 */ /* 0x041fe200078c08ff */
[----:B------:R0:W-:Y:S03]  /*44f60*/  STG.E.U16 [R6.64], R25 ;  /* 0x0000001906007986 */ /* 0x0001e6000c101506 */
[----:B------:R-:W-:Y:S01]  /*44f70*/  LEA.HI.X.SX32 R5, R12, R0, 0x1, P6 ;  /* 0x000000000c057211 */ /* 0x000fe200030f0eff */
[----:B------:R1:W-:Y:S04]  /*44f80*/  STG.E.U16 [R8.64], R24 ;  /* 0x0000001808007986 */ /* 0x0003e8000c101506 */
[----:B------:R2:W-:Y:S04]  /*44f90*/  STG.E.U16 [R4.64], R23 ;  /* 0x0000001704007986 */ /* 0x0005e8000c101506 */
[----:B0-----:R-:W3:Y:S04]  /*44fa0*/  LDL.LU R25, [R1+0x1be8] ;  /* 0x001be80001197983 */ /* 0x001ee80000300800 */
[----:B-1----:R-:W4:Y:S04]  /*44fb0*/  LDL.LU R24, [R1+0x1be4] ;  /* 0x001be40001187983 */ /* 0x002f280000300800 */
[----:B--2---:R-:W4:Y:S01]  /*44fc0*/  LDL.LU R23, [R1+0x1be0] ;  /* 0x001be00001177983 */ /* 0x004f220000300800 */
[----:B-----5:R-:W-:-:S04]  /*44fd0*/  LEA R6, P6, R11, R2, 0x1 ;  /* 0x000000020b067211 */ /* 0x020fc800078c08ff */
[----:B------:R-:W-:Y:S02]  /*44fe0*/  LEA.HI.X.SX32 R7, R11, R0, 0x1, P6 ;  /* 0x000000000b077211 */ /* 0x000fe400030f0eff */
[----:B------:R-:W-:-:S04]  /*44ff0*/  LEA R8, P6, R10, R2, 0x1 ;  /* 0x000000020a087211 */ /* 0x000fc800078c08ff */
[----:B------:R-:W-:Y:S02]  /*45000*/  LEA.HI.X.SX32 R9, R10, R0, 0x1, P6 ;  /* 0x000000000a097211 */ /* 0x000fe400030f0eff */
[C---:B------:R-:W-:Y:S01]  /*45010*/  LEA R4, P6, R3.reuse, R2, 0x1 ;  /* 0x0000000203047211 */ /* 0x040fe200078c08ff */
[----:B------:R0:W-:Y:S03]  /*45020*/  STG.E.U16 [R6.64], R26 ;  /* 0x0000001a06007986 */ /* 0x0001e6000c101506 */
[----:B------:R-:W-:Y:S01]  /*45030*/  LEA.HI.X.SX32 R5, R3, R0, 0x1, P6 ;  /* 0x0000000003057211 */ /* 0x000fe200030f0eff */
[----:B------:R-:W-:Y:S04]  /*45040*/  STG.E.U16 [R8.64], R27 ;  /* 0x0000001b08007986 */ /* 0x000fe8000c101506 */
[----:B------:R-:W-:Y:S04]  /*45050*/  STG.E.U16 [R4.64], R28 ;  /* 0x0000001c04007986 */ /* 0x000fe8000c101506 */
[----:B0-----:R-:W2:Y:S04]  /*45060*/  LDL.LU R6, [R1+0x1d0] ;  /* 0x0001d00001067983 */ /* 0x001ea80000300800 */
[----:B------:R0:W-:Y:S04]  /*45070*/  STL [R1+0x1bd0], R26 ;  /* 0x001bd01a01007387 */ /* 0x0001e80000100800 */
[----:B0-----:R-:W5:Y:S04]  /*45080*/  LDL.LU R26, [R1+0x1c0] ;  /* 0x0001c000011a7983 */ /* 0x001f680000300800 */
[----:B------:R-:W-:Y:S04]  /*45090*/  STL [R1+0x1bcc], R27 ;  /* 0x001bcc1b01007387 */ /* 0x000fe80000100800 */
[----:B------:R0:W-:Y:S04]  /*450a0*/  STL [R1+0x1bd4], R28 ;  /* 0x001bd41c01007387 */ /* 0x0001e80000100800 */
[----:B0-----:R-:W2:Y:S01]  /*450b0*/  LDL.LU R28, [R1+0x190] ;  /* 0x00019000011c7983 */ /* 0x001ea20000300800 */
[----:B----4-:R-:W-:-:S03]  /*450c0*/  PRMT R23, R24, 0x7632, R23 ;  /* 0x0000763218177816 */ /* 0x010fc60000000017 */
[----:B------:R-:W3:Y:S01]  /*450d0*/  LDL.LU R24, [R1+0x1bdc] ;  /* 0x001bdc0001187983 */ /* 0x000ee20000300800 */
[----:B------:R-:W-:-:S04]  /*450e0*/  MOV R21, c[0x0][0x1c8] ;  /* 0x0000720000157a02 */ /* 0x000fc80000000f00 */
[----:B------:R-:W-:-:S05]  /*450f0*/  LEA R13, R21, R15, 0x1 ;  /* 0x0000000f150d7211 */ /* 0x000fca00078e08ff */
[----:B------:R-:W-:Y:S01]  /*45100*/  IMAD R22, R21, 0x2, R13 ;  /* 0x0000000215167824 */ /* 0x000fe200078e020d */
[----:B------:R-:W-:-:S04]  /*45110*/  MOV R17, c[0x0][0x1c8] ;  /* 0x0000720000117a02 */ /* 0x000fc80000000f00 */
[----:B------:R-:W-:-:S05]  /*45120*/  LEA R21, R21, R22, 0x1 ;  /* 0x0000001615157211 */ /* 0x000fca00078e08ff */
[----:B------:R-:W-:-:S05]  /*45130*/  IMAD R19, R17, 0x2, R21 ;  /* 0x0000000211137824 */ /* 0x000fca00078e0215 */
[----:B------:R-:W-:-:S04]  /*45140*/  LEA R18, R17, R19, 0x1 ;  /* 0x0000001311127211 */ /* 0x000fc800078e08ff */
[----:B------:R-:W-:Y:S02]  /*45150*/  LEA R20, R17, R18, 0x1 ;  /* 0x0000001211147211 */ /* 0x000fe400078e08ff */
[----:B---3--:R-:W-:Y:S02]  /*45160*/  PRMT R24, R25, 0x7632, R24 ;  /* 0x0000763219187816 */ /* 0x008fe40000000018 */
[----:B------:R-:W3:Y:S01]  /*45170*/  LDL.LU R25, [R1+0x1bd8] ;  /* 0x001bd80001197983 */ /* 0x000ee20000300800 */
[----:B------:R-:W-:Y:S01]  /*45180*/  IMAD R12, R17, 0x2, R20 ;  /* 0x00000002110c7824 */ /* 0x000fe200078e0214 */
[----:B------:R-:W-:-:S04]  /*45190*/  LEA R8, P6, R16, R2, 0x1 ;  /* 0x0000000210087211 */ /* 0x000fc800078c08ff */
[C---:B------:R-:W-:Y:S02]  /*451a0*/  LEA R11, R17.reuse, R12, 0x1 ;  /* 0x0000000c110b7211 */ /* 0x040fe400078e08ff */
[----:B------:R-:W-:Y:S02]  /*451b0*/  LEA.HI.X.SX32 R9, R16, R0, 0x1, P6 ;  /* 0x0000000010097211 */ /* 0x000fe400030f0eff */
[----:B------:R-:W-:Y:S02]  /*451c0*/  LEA R16, P6, R14, R2, 0x1 ;  /* 0x000000020e107211 */ /* 0x000fe400078c08ff */
[----:B------:R-:W-:Y:S02]  /*451d0*/  LEA R7, R17, R11, 0x1 ;  /* 0x0000000b11077211 */ /* 0x000fe400078e08ff */
[----:B--2---:R-:W-:Y:S02]  /*451e0*/  PRMT R5, R6, 0x7632, R5 ;  /* 0x0000763206057816 */ /* 0x004fe40000000005 */
[----:B------:R-:W-:-:S02]  /*451f0*/  LEA.HI.X.SX32 R17, R14, R0, 0x1, P6 ;  /* 0x000000000e117211 */ /* 0x000fc400030f0eff */
[C---:B------:R-:W-:Y:S01]  /*45200*/  LEA R14, P6, R15.reuse, R2, 0x1 ;  /* 0x000000020f0e7211 */ /* 0x040fe200078c08ff */
[----:B------:R-:W-:Y:S03]  /*45210*/  STG.E.U16 [R8.64], R5 ;  /* 0x0000000508007986 */ /* 0x000fe6000c101506 */
[----:B------:R-:W-:Y:S01]  /*45220*/  LEA.HI.X.SX32 R15, R15, R0, 0x1, P6 ;  /* 0x000000000f0f7211 */ /* 0x000fe200030f0eff */
[----:B------:R0:W-:Y:S02]  /*45230*/  STG.E.U16 [R16.64], R23 ;  /* 0x0000001710007986 */ /* 0x0001e4000c101506 */
[C---:B0-----:R-:W-:Y:S02]  /*45240*/  LEA R16, P6, R13.reuse, R2, 0x1 ;  /* 0x000000020d107211 */ /* 0x041fe400078c08ff */
[----:B------:R-:W-:Y:S02]  /*45250*/  PRMT R23, R28, 0x7632, R23 ;  /* 0x000076321c177816 */ /* 0x000fe40000000017 */
[----:B------:R-:W-:Y:S01]  /*45260*/  LEA.HI.X.SX32 R17, R13, R0, 0x1, P6 ;  /* 0x000000000d117211 */ /* 0x000fe200030f0eff */
[----:B------:R-:W2:Y:S04]  /*45270*/  LDL.LU R28, [R1+0x140] ;  /* 0x00014000011c7983 */ /* 0x000ea80000300800 */
[----:B------:R0:W-:Y:S04]  /*45280*/  STG.E.U16 [R14.64], R23 ;  /* 0x000000170e007986 */ /* 0x0001e8000c101506 */
[----:B------:R5:W-:Y:S01]  /*45290*/  STG.E.U16 [R16.64], R24 ;  /* 0x0000001810007986 */ /* 0x000be2000c101506 */
[----:B0-----:R-:W-:-:S04]  /*452a0*/  LEA R14, P6, R22, R2, 0x1 ;  /* 0x00000002160e7211 */ /* 0x001fc800078c08ff */
[----:B------:R-:W-:Y:S02]  /*452b0*/  LEA.HI.X.SX32 R15, R22, R0, 0x1, P6 ;  /* 0x00000000160f7211 */ /* 0x000fe400030f0eff */
[----:B-----5:R-:W-:Y:S02]  /*452c0*/  PRMT R24, R26, 0x7632, R24 ;  /* 0x000076321a187816 */ /* 0x020fe40000000018 */
[C---:B------:R-:W-:Y:S01]  /*452d0*/  LEA R16, P6, R21.reuse, R2, 0x1 ;  /* 0x0000000215107211 */ /* 0x040fe200078c08ff */
[----:B------:R-:W4:Y:S03]  /*452e0*/  LDL.LU R26, [R1+0x130] ;  /* 0x00013000011a7983 */ /* 0x000f260000300800 */
[----:B------:R-:W-:Y:S01]  /*452f0*/  LEA.HI.X.SX32 R17, R21, R0, 0x1, P6 ;  /* 0x0000000015117211 */ /* 0x000fe200030f0eff */
[----:B------:R0:W-:Y:S02]  /*45300*/  STG.E.U16 [R14.64], R24 ;  /* 0x000000180e007986 */ /* 0x0001e4000c101506 */
[----:B0-----:R-:W-:-:S04]  /*45310*/  LEA R14, P6, R19, R2, 0x1 ;  /* 0x00000002130e7211 */ /* 0x001fc800078c08ff */
[----:B------:R-:W-:Y:S02]  /*45320*/  LEA.HI.X.SX32 R15, R19, R0, 0x1, P6 ;  /* 0x00000000130f7211 */ /* 0x000fe400030f0eff */
[----:B------:R-:W5:Y:S01]  /*45330*/  LDL.LU R19, [R1+0x180] ;  /* 0x0001800001137983 */ /* 0x000f620000300800 */
[----:B---3--:R-:W-:-:S05]  /*45340*/  PRMT R25, R29, 0x7632, R25 ;  /* 0x000076321d197816 */ /* 0x008fca0000000019 */
[----:B------:R0:W-:Y:S04]  /*45350*/  STG.E.U16 [R16.64], R25 ;  /* 0x0000001910007986 */ /* 0x0001e8000c101506 */
[----:B0-----:R-:W3:Y:S01]  /*45360*/  LDL.LU R17, [R1+0x160] ;  /* 0x0001600001117983 */ /* 0x001ee20000300800 */
[----:B------:R-:W-:Y:S02]  /*45370*/  LEA R16, P6, R18, R2, 0x1 ;  /* 0x0000000212107211 */ /* 0x000fe400078c08ff */
[----:B-----5:R-:W-:-:S05]  /*45380*/  PRMT R24, R19, 0x7632, R24 ;  /* 0x0000763213187816 */ /* 0x020fca0000000018 */
[----:B------:R-:W-:Y:S01]  /*45390*/  STG.E.U16 [R14.64], R24 ;  /* 0x000000180e007986 */ /* 0x000fe2000c101506 */
[----:B------:R-:W-:Y:S01]  /*453a0*/  IMAD.MOV.U32 R27, RZ, RZ, c[0x0][0x1c8] ;  /* 0x00007200ff1b7624 */ /* 0x000fe200078e00ff */
[----:B---3--:R-:W-:Y:S02]  /*453b0*/  PRMT R25, R17, 0x7632, R25 ;  /* 0x0000763211197816 */ /* 0x008fe40000000019 */
[----:B------:R-:W-:-:S05]  /*453c0*/  LEA.HI.X.SX32 R17, R18, R0, 0x1, P6 ;  /* 0x0000000012117211 */ /* 0x000fca00030f0eff */
[----:B------:R0:W-:Y:S04]  /*453d0*/  STG.E.U16 [R16.64], R25 ;  /* 0x0000001910007986 */ /* 0x0001e8000c101506 */
[----:B0-----:R-:W3:Y:S01]  /*453e0*/  LDL.LU R17, [R1+0x150] ;  /* 0x0001500001117983 */ /* 0x001ee20000300800 */
[----:B------:R-:W-:-:S04]  /*453f0*/  LEA R3, R27, R7, 0x1 ;  /* 0x000000071b037211 */ /* 0x000fc800078e08ff */
[----:B------:R-:W-:-:S05]  /*45400*/  LEA R10, R27, R3, 0x1 ;  /* 0x000000031b0a7211 */ /* 0x000fca00078e08ff */
[----:B------:R-:W-:-:S05]  /*45410*/  IMAD R6, R27, 0x2, R10 ;  /* 0x000000021b067824 */ /* 0x000fca00078e020a */
        /* <DEDUP_REMOVED lines=9> */
[C---:B------:R-:W-:Y:S02]  /*454b0*/  LEA R19, R27.reuse, R29, 0x1 ;  /* 0x0000001d1b137211 */ /* 0x040fe400078e08ff */
[----:B------:R-:W-:Y:S02]  /*454c0*/  LEA R14, P6, R20, R2, 0x1 ;  /* 0x00000002140e7211 */ /* 0x000fe400078c08ff */
[----:B------:R-:W-:-:S05]  /*454d0*/  LEA R18, R27, R19, 0x1 ;  /* 0x000000131b127211 */ /* 0x000fca00078e08ff */
[C---:B------:R-:W-:Y:S01]  /*454e0*/  IMAD R15, R27.reuse, 0x2, R18 ;  /* 0x000000021b0f7824 */ /* 0x040fe200078e0212 */
[----:B------:R-:W-:Y:S02]  /*454f0*/  LEA.HI.X.SX32 R15, R20, R0, 0x1, P6 ;  /* 0x00000000140f7211 */ /* 0x000fe400030f0eff */
[----:B------:R-:W-:-:S04]  /*45500*/  LEA R20, R27, R18, 0x1 ;  /* 0x000000121b147211 */ /* 0x000fc800078e08ff */
[C---:B------:R-:W-:Y:S02]  /*45510*/  LEA R20, R27.reuse, R20, 0x1 ;  /* 0x000000141b147211 */ /* 0x040fe400078e08ff */
[----:B--2---:R-:W-:Y:S02]  /*45520*/  PRMT R25, R28, 0x7632, R25 ;  /* 0x000076321c197816 */ /* 0x004fe40000000019 */
[----:B------:R-:W-:Y:S01]  /*45530*/  LEA R16, P6, R12, R2, 0x1 ;  /* 0x000000020c107211 */ /* 0x000fe200078c08ff */
[----:B------:R-:W-:-:S05]  /*45540*/  IMAD R28, R27, 0x2, R20 ;  /* 0x000000021b1c7824 */ /* 0x000fca00078e0214 */
[----:B------:R-:W-:Y:S02]  /*45550*/  LEA R27, R27, R28, 0x1 ;  /* 0x0000001c1b1b7211 */ /* 0x000fe400078e08ff */
[----:B---3--:R-:W-:Y:S02]  /*45560*/  PRMT R24, R17, 0x7632, R24 ;  /* 0x0000763211187816 */ /* 0x008fe40000000018 */
[----:B------:R-:W-:-:S03]  /*45570*/  LEA.HI.X.SX32 R17, R12, R0, 0x1, P6 ;  /* 0x000000000c117211 */ /* 0x000fc600030f0eff */
[----:B------:R0:W-:Y:S04]  /*45580*/  STG.E.U16 [R14.64], R24 ;  /* 0x000000180e007986 */ /* 0x0001e8000c101506 */
[----:B------:R1:W-:Y:S04]  /*45590*/  STG.E.U16 [R16.64], R25 ;  /* 0x0000001910007986 */ /* 0x0003e8000c101506 */
[----:B0-----:R-:W2:Y:S04]  /*455a0*/  LDL.LU R24, [R1+0x110] ;  /* 0x0001100001187983 */ /* 0x001ea80000300800 */
[----:B------:R-:W3:Y:S04]  /*455b0*/  LDL.LU R28, [R1+0x1bd4] ;  /* 0x001bd400011c7983 */ /* 0x000ee80000300800 */
[----:B------:R0:W-:Y:S04]  /*455c0*/  STL [R1+0x30], R27 ;  /* 0x0000301b01007387 */ /* 0x0001e80000100800 */
[----:B-1----:R-:W5:Y:S01]  /*455d0*/  LDL.LU R17, [R1+0x120] ;  /* 0x0001200001117983 */ /* 0x002f620000300800 */
[----:B------:R-:W-:-:S02]  /*455e0*/  MOV R25, c[0x0][0x1c8] ;  /* 0x0000720000197a02 */ /* 0x000fc40000000f00 */
[----:B------:R-:W-:-:S03]  /*455f0*/  LEA R14, P6, R11, R2, 0x1 ;  /* 0x000000020b0e7211 */ /* 0x000fc600078c08ff */
[----:B0-----:R-:W-:Y:S01]  /*45600*/  IMAD R27, R25, 0x2, R27 ;  /* 0x00000002191b7824 */ /* 0x001fe200078e021b */
[----:B------:R-:W-:Y:S02]  /*45610*/  LEA.HI.X.SX32 R15, R11, R0, 0x1, P6 ;  /* 0x000000000b0f7211 */ /* 0x000fe400030f0eff */
[----:B----4-:R-:W-:Y:S02]  /*45620*/  PRMT R11, R26, 0x7632, R11 ;  /* 0x000076321a0b7816 */ /* 0x010fe4000000000b */
[----:B------:R-:W4:Y:S04]  /*45630*/  LDL.LU R26, [R1+0x1bd0] ;  /* 0x001bd000011a7983 */ /* 0x000f280000300800 */
[----:B------:R0:W-:Y:S04]  /*45640*/  STL [R1+0x2c], R27 ;  /* 0x00002c1b01007387 */ /* 0x0001e80000100800 */
[----:B------:R1:W-:Y:S01]  /*45650*/  STG.E.U16 [R14.64], R11 ;  /* 0x0000000b0e007986 */ /* 0x0003e2000c101506 */
[----:B0-----:R-:W-:-:S05]  /*45660*/  LEA R27, R25, R27, 0x1 ;  /* 0x0000001b191b7211 */ /* 0x001fca00078e08ff */
[----:B------:R0:W-:Y:S01]  /*45670*/  STL [R1+0x28], R27 ;  /* 0x0000281b01007387 */ /* 0x0001e20000100800 */
[----:B-1----:R-:W-:-:S03]  /*45680*/  LEA R11, R25, R27, 0x1 ;  /* 0x0000001b190b7211 */ /* 0x002fc600078e08ff */
[----:B0-----:R-:W3:Y:S01]  /*45690*/  LDL.LU R27, [R1+0x1bcc] ;  /* 0x001bcc00011b7983 */ /* 0x001ee20000300800 */
[----:B------:R-:W-:-:S03]  /*456a0*/  LEA R16, P6, R7, R2, 0x1 ;  /* 0x0000000207107211 */ /* 0x000fc600078c08ff */
[----:B------:R0:W-:Y:S02]  /*456b0*/  STL [R1+0x20], R11 ;  /* 0x0000200b01007387 */ /* 0x0001e40000100800 */
[----:B0-----:R-:W-:-:S05]  /*456c0*/  IMAD R11, R25, 0x2, R11 ;  /* 0x00000002190b7824 */ /* 0x001fca00078e020b */
[----:B------:R-:W-:Y:S01]  /*456d0*/  STL [R1+0x1c], R11 ;  /* 0x00001c0b01007387 */ /* 0x000fe20000100800 */
[----:B-----5:R-:W-:Y:S02]  /*456e0*/  PRMT R12, R17, 0x7632, R12 ;  /* 0x00007632110c7816 */ /* 0x020fe4000000000c */
[----:B------:R-:W-:Y:S02]  /*456f0*/  LEA.HI.X.SX32 R17, R7, R0, 0x1, P6 ;  /* 0x0000000007117211 */ /* 0x000fe400030f0eff */
[----:B------:R-:W-:-:S04]  /*45700*/  LEA R14, P6, R3, R2, 0x1 ;  /* 0x00000002030e7211 */ /* 0x000fc800078c08ff */
[----:B------:R-:W-:Y:S02]  /*45710*/  LEA.HI.X.SX32 R15, R3, R0, 0x1, P6 ;  /* 0x00000000030f7211 */ /* 0x000fe400030f0eff */
[----:B--2---:R-:W-:Y:S01]  /*45720*/  PRMT R3, R24, 0x7632, R3 ;  /* 0x0000763218037816 */ /* 0x004fe20000000003 */
[----:B------:R0:W-:Y:S01]  /*45730*/  STG.E.U16 [R16.64], R12 ;  /* 0x0000000c10007986 */ /* 0x0001e2000c101506 */
[C---:B------:R-:W-:Y:S02]  /*45740*/  LEA R24, R25.reuse, R11, 0x1 ;  /* 0x0000000b19187211 */ /* 0x040fe400078e08ff */
[----:B----4-:R-:W-:Y:S02]  /*45750*/  PRMT R7, R26, 0x7632, R7 ;  /* 0x000076321a077816 */ /* 0x010fe40000000007 */
[----:B------:R-:W2:Y:S01]  /*45760*/  LDL.LU R26, [R1+0x1bc8] ;  /* 0x001bc800011a7983 */ /* 0x000ea20000300800 */
[----:B0-----:R-:W-:Y:S02]  /*45770*/  LEA R16, P6, R10, R2, 0x1 ;  /* 0x000000020a107211 */ /* 0x001fe400078c08ff */
[----:B------:R-:W-:-:S02]  /*45780*/  LEA R12, R25, R24, 0x1 ;  /* 0x00000018190c7211 */ /* 0x000fc400078e08ff */
[----:B------:R-:W-:Y:S01]  /*45790*/  LEA.HI.X.SX32 R17, R10, R0, 0x1, P6 ;  /* 0x000000000a117211 */ /* 0x000fe200030f0eff */
[----:B------:R-:W-:Y:S01]  /*457a0*/  STG.E.U16 [R14.64], R3 ;  /* 0x000000030e007986 */ /* 0x000fe2000c101506 */
[----:B------:R-:W-:-:S03]  /*457b0*/  LEA R10, P6, R6, R2, 0x1 ;  /* 0x00000002060a7211 */ /* 0x000fc600078c08ff */
[----:B------:R0:W-:Y:S04]  /*457c0*/  STL [R1+0x10], R12 ;  /* 0x0000100c01007387 */ /* 0x0001e80000100800 */
[----:B------:R1:W-:Y:S01]  /*457d0*/  STG.E.U16 [R16.64], R7 ;  /* 0x0000000710007986 */ /* 0x0003e2000c101506 */
[----:B0-----:R-:W-:Y:S01]  /*457e0*/  IMAD R12, R25, 0x2, R12 ;  /* 0x00000002190c7824 */ /* 0x001fe200078e020c */
[----:B------:R-:W-:Y:S02]  /*457f0*/  LEA.HI.X.SX32 R11, R6, R0, 0x1, P6 ;  /* 0x00000000060b7211 */ /* 0x000fe400030f0eff */
[----:B-1----:R-:W-:Y:S02]  /*45800*/  MOV R17, c[0x0][0x1c8] ;  /* 0x0000720000117a02 */ /* 0x002fe40000000f00 */
[----:B------:R0:W-:Y:S01]  /*45810*/  STL [R1+0xc], R12 ;  /* 0x00000c0c01007387 */ /* 0x0001e20000100800 */
[----:B---3--:R-:W-:-:S03]  /*45820*/  PRMT R3, R27, 0x7632, R3 ;  /* 0x000076321b037816 */ /* 0x008fc60000000003 */
[----:B------:R-:W3:Y:S01]  /*45830*/  LDL.LU R27, [R1+0x1bc4] ;  /* 0x001bc400011b7983 */ /* 0x000ee20000300800 */
[----:B0-----:R-:W-:-:S03]  /*45840*/  LEA R12, R17, R12, 0x1 ;  /* 0x0000000c110c7211 */ /* 0x001fc600078e08ff */
[----:B------:R0:W-:Y:S04]  /*45850*/  STG.E.U16 [R10.64], R3 ;  /* 0x000000030a007986 */ /* 0x0001e8000c101506 */
[----:B------:R1:W-:Y:S04]  /*45860*/  STL [R1+0x8], R12 ;  /* 0x0000080c01007387 */ /* 0x0003e80000100800 */
[----:B0-----:R-:W4:Y:S01]  /*45870*/  LDL R10, [R1+0x194] ;  /* 0x00019400010a7983 */ /* 0x001f220000100800 */
[----:B------:R-:W-:Y:S01]  /*45880*/  LEA R6, P6, R4, R2, 0x1 ;  /* 0x0000000204067211 */ /* 0x000fe200078c08ff */
[----:B-1----:R-:W-:-:S03]  /*45890*/  IMAD R12, R17, 0x2, R12 ;  /* 0x00000002110c7824 */ /* 0x002fc600078e020c */
[----:B------:R-:W-:Y:S02]  /*458a0*/  LEA.HI.X.SX32 R7, R4, R0, 0x1, P6 ;  /* 0x0000000004077211 */ /* 0x000fe400030f0eff */
[----:B------:R0:W-:Y:S01]  /*458b0*/  STL [R1+0x4], R12 ;  /* 0x0000040c01007387 */ /* 0x0001e20000100800 */
[----:B------:R-:W-:Y:S02]  /*458c0*/  LEA R14, P6, R9, R2, 0x1 ;  /* 0x00000002090e7211 */ /* 0x000fe400078c08ff */
[----:B------:R-:W-:Y:S02]  /*458d0*/  MOV R11, R24 ;  /* 0x00000018000b7202 */ /* 0x000fe40000000f00 */
[----:B------:R-:W-:Y:S02]  /*458e0*/  PRMT R3, R28, 0x7632, R3 ;  /* 0x000076321c037816 */ /* 0x000fe40000000003 */
[----:B0-----:R-:W-:Y:S02]  /*458f0*/  LEA R12, R17, R12, 0x1 ;  /* 0x0000000c110c7211 */ /* 0x001fe400078e08ff */
[----:B------:R-:W-:-:S02]  /*45900*/  LEA.HI.X.SX32 R15, R9, R0, 0x1, P6 ;  /* 0x00000000090f7211 */ /* 0x000fc400030f0eff */
[----:B------:R-:W-:Y:S01]  /*45910*/  LEA R4, P6, R5, R2, 0x1 ;  /* 0x0000000205047211 */ /* 0x000fe200078c08ff */
[----:B------:R-:W-:Y:S01]  /*45920*/  IMAD R24, R17, 0x2, R12 ;  /* 0x0000000211187824 */ /* 0x000fe200078e020c */
[----:B------:R0:W-:Y:S02]  /*45930*/  STG.E.U16 [R6.64], R3 ;  /* 0x0000000306007986 */ /* 0x0001e4000c101506 */
[----:B------:R-:W-:Y:S02]  /*45940*/  LEA.HI.X.SX32 R5, R5, R0, 0x1, P6 ;  /* 0x0000000005057211 */ /* 0x000fe400030f0eff */
[C---:B------:R-:W-:Y:S01]  /*45950*/  LEA R25, R17.reuse, R24, 0x1 ;  /* 0x0000001811197211 */ /* 0x040fe200078e08ff */
[----:B------:R-:W-:Y:S03]  /*45960*/  STL [R1], R12 ;  /* 0x0000000c01007387 */ /* 0x000fe60000100800 */
[----:B------:R-:W-:Y:S01]  /*45970*/  LEA R28, R17, R25, 0x1 ;  /* 0x00000019111c7211 */ /* 0x000fe200078e08ff */
[----:B------:R-:W5:Y:S01]  /*45980*/  LDL R16, [R1+0x1a4] ;  /* 0x0001a40001107983 */ /* 0x000f620000100800 */
[----:B0-----:R-:W-:-:S03]  /*45990*/  LEA R6, P6, R8, R2, 0x1 ;  /* 0x0000000208067211 */ /* 0x001fc600078c08ff */
[----:B------:R-:W5:Y:S01]  /*459a0*/  LDL R3, [R1+0x174] ;  /* 0x0001740001037983 */ /* 0x000f620000100800 */
[----:B------:R-:W-:-:S03]  /*459b0*/  LEA.HI.X.SX32 R7, R8, R0, 0x1, P6 ;  /* 0x0000000008077211 */ /* 0x000fc600030f0eff */
[----:B------:R-:W-:Y:S04]  /*459c0*/  STL.64 [R1+0x1bb8], R24 ;  /* 0x001bb81801007387 */ /* 0x000fe80000100a00 */
[----:B---3--:R-:W-:Y:S04]  /*459d0*/  STG.E.U16 [R14.64], R27 ;  /* 0x0000001b0e007986 */ /* 0x008fe8000c101506 */
[----:B--2---:R0:W-:Y:S04]  /*459e0*/  STG.E.U16 [R4.64], R26 ;  /* 0x0000001a04007986 */ /* 0x0041e8000c101506 */
[----:B0-----:R-:W2:Y:S04]  /*459f0*/  LDL R5, [R1+0x164] ;  /* 0x0001640001057983 */ /* 0x001ea80000100800 */
[----:B------:R-:W-:Y:S04]  /*45a00*/  STL [R1+0x1bc0], R28 ;  /* 0x001bc01c01007387 */ /* 0x000fe80000100800 */
[----:B----4-:R0:W-:Y:S04]  /*45a10*/  STG.E.U16 [R6.64], R10 ;  /* 0x0000000a06007986 */ /* 0x0101e8000c101506 */
[----:B0-----:R-:W3:Y:S01]  /*45a20*/  LDL R6, [R1+0x1c4] ;  /* 0x0001c40001067983 */ /* 0x001ee20000100800 */
[----:B------:R-:W-:-:S04]  /*45a30*/  LEA R8, P6, R13, R2, 0x1 ;  /* 0x000000020d087211 */ /* 0x000fc800078c08ff */
[----:B------:R-:W-:Y:S02]  /*45a40*/  LEA.HI.X.SX32 R9, R13, R0, 0x1, P6 ;  /* 0x000000000d097211 */ /* 0x000fe400030f0eff */
[C---:B------:R-:W-:Y:S01]  /*45a50*/  LEA R12, P6, R22.reuse, R2, 0x1 ;  /* 0x00000002160c7211 */ /* 0x040fe200078c08ff */
[----:B------:R-:W-:Y:S02]  /*45a60*/  IMAD R26, R17, 0x2, R28 ;  /* 0x00000002111a7824 */ /* 0x000fe400078e021c */
[----:B------:R-:W4:Y:S01]  /*45a70*/  LDL R28, [R1+0x184] ;  /* 0x00018400011c7983 */ /* 0x000f220000100800 */
[----:B------:R-:W-:Y:S02]  /*45a80*/  LEA.HI.X.SX32 R13, R22, R0, 0x1, P6 ;  /* 0x00000000160d7211 */ /* 0x000fe400030f0eff */
[----:B------:R-:W-:Y:S02]  /*45a90*/  LEA R10, P6, R23, R2, 0x1 ;  /* 0x00000002170a7211 */ /* 0x000fe400078c08ff */
[----:B------:R-:W-:-:S02]  /*45aa0*/  MOV R7, R11 ;  /* 0x0000000b00077202 */ /* 0x000fc40000000f00 */
[----:B------:R-:W-:Y:S02]  /*45ab0*/  LEA R27, R17, R26, 0x1 ;  /* 0x0000001a111b7211 */ /* 0x000fe400078e08ff */
[----:B------:R-:W-:Y:S02]  /*45ac0*/  LEA.HI.X.SX32 R11, R23, R0, 0x1, P6 ;  /* 0x00000000170b7211 */ /* 0x000fe400030f0eff */
[C---:B------:R-:W-:Y:S01]  /*45ad0*/  LEA R14, P6, R21.reuse, R2, 0x1 ;  /* 0x00000002150e7211 */ /* 0x040fe200078c08ff */
[----:B------:R-:W-:Y:S01]  /*45ae0*/  IMAD.MOV.U32 R22, RZ, RZ, c[0x0][0x1c8] ;  /* 0x00007200ff167624 */ /* 0x000fe200078e00ff */
[----:B-----5:R-:W-:Y:S02]  /*45af0*/  STG.E.U16 [R8.64], R3 ;  /* 0x0000000308007986 */ /* 0x020fe4000c101506 */
[----:B------:R-:W-:Y:S02]  /*45b00*/  LEA.HI.X.SX32 R15, R21, R0, 0x1, P6 ;  /* 0x00000000150f7211 */ /* 0x000fe400030f0eff */
[----:B------:R0:W-:Y:S01]  /*45b10*/  STL.64 [R1+0x1bb0], R26 ;  /* 0x001bb01a01007387 */ /* 0x0001e20000100a00 */
[----:B------:R-:W-:-:S03]  /*45b20*/  LEA R4, R22, R27, 0x1 ;  /* 0x0000001b16047211 */ /* 0x000fc600078e08ff */
[----:B------:R-:W5:Y:S04]  /*45b30*/  LDL R24, [R1+0x154] ;  /* 0x0001540001187983 */ /* 0x000f680000100800 */
[----:B------:R-:W2:Y:S04]  /*45b40*/  LDL R23, [R1+0x134] ;  /* 0x0001340001177983 */ /* 0x000ea80000100800 */
[----:B0-----:R-:W2:Y:S04]  /*45b50*/  LDL.LU R27, [R1+0x30] ;  /* 0x00003000011b7983 */ /* 0x001ea80000300800 */
[----:B------:R-:W2:Y:S04]  /*45b60*/  LDL R26, [R1+0x124] ;  /* 0x00012400011a7983 */ /* 0x000ea80000100800 */
[----:B---3--:R0:W-:Y:S02]  /*45b70*/  STG.E.U16 [R12.64], R6 ;  /* 0x000000060c007986 */ /* 0x0081e4000c101506 */
[----:B0-----:R-:W-:-:S04]  /*45b80*/  LEA R12, P6, R29, R2, 0x1 ;  /* 0x000000021d0c7211 */ /* 0x001fc800078c08ff */
[----:B------:R-:W-:Y:S02]  /*45b90*/  LEA.HI.X.SX32 R13, R29, R0, 0x1, P6 ;  /* 0x000000001d0d7211 */ /* 0x000fe400030f0eff */
[----:B------:R-:W3:Y:S01]  /*45ba0*/  LDL R29, [R1+0x144] ;  /* 0x00014400011d7983 */ /* 0x000ee20000100800 */
[----:B------:R-:W-:-:S03]  /*45bb0*/  LEA R3, R22, R4, 0x1 ;  /* 0x0000000416037211 */ /* 0x000fc600078e08ff */
[----:B------:R0:W-:Y:S02]  /*45bc0*/  STG.E.U16 [R10.64], R16 ;  /* 0x000000100a007986 */ /* 0x0001e4000c101506 */
[C---:B------:R-:W-:Y:S01]  /*45bd0*/  IMAD R8, R22.reuse, 0x2, R3 ;  /* 0x0000000216087824 */ /* 0x040fe200078e0203 */
[----:B------:R-:W-:Y:S01]  /*45be0*/  MOV R21, R7 ;  /* 0x0000000700157202 */ /* 0x000fe20000000f00 */
[----:B----4-:R1:W-:Y:S01]  /*45bf0*/  STG.E.U16 [R14.64], R28 ;  /* 0x0000001c0e007986 */ /* 0x0103e2000c101506 */
[----:B------:R-:W-:Y:S02]  /*45c00*/  LEA R17, R17, R18, 0x1 ;  /* 0x0000001211117211 */ /* 0x000fe400078e08ff */
[----:B------:R-:W-:Y:S02]  /*45c10*/  LEA R7, R22, R8, 0x1 ;  /* 0x0000000816077211 */ /* 0x000fe400078e08ff */
[----:B0-----:R-:W-:-:S04]  /*45c20*/  LEA R10, P6, R19, R2, 0x1 ;  /* 0x00000002130a7211 */ /* 0x001fc800078c08ff */
[----:B------:R-:W-:Y:S01]  /*45c30*/  LEA.HI.X.SX32 R11, R19, R0, 0x1, P6 ;  /* 0x00000000130b7211 */ /* 0x000fe200030f0eff */
[----:B-1----:R-:W4:Y:S01]  /*45c40*/  LDL.LU R28, [R1+0x2c] ;  /* 0x00002c00011c7983 */ /* 0x002f220000300800 */
[----:B------:R-:W-:Y:S01]  /*45c50*/  LEA R14, P6, R18, R2, 0x1 ;  /* 0x00000002120e7211 */ /* 0x000fe200078c08ff */
[----:B------:R-:W-:Y:S01]  /*45c60*/  IMAD R16, R22, 0x2, R7 ;  /* 0x0000000216107824 */ /* 0x000fe200078e0207 */
[----:B------:R-:W-:Y:S01]  /*45c70*/  MOV R19, c[0x0][0x1c8] ;  /* 0x0000720000137a02 */ /* 0x000fe20000000f00 */
[----:B--2---:R0:W-:Y:S01]  /*45c80*/  STG.E.U16 [R12.64], R5 ;  /* 0x000000050c007986 */ /* 0x0041e2000c101506 */
[----:B------:R-:W-:Y:S02]  /*45c90*/  LEA.HI.X.SX32 R15, R18, R0, 0x1, P6 ;  /* 0x00000000120f7211 */ /* 0x000fe400030f0eff */
[----:B------:R-:W-:Y:S01]  /*45ca0*/  LEA R9, R19, R16, 0x1 ;  /* 0x0000001013097211 */ /* 0x000fe200078e08ff */
[----:B-----5:R1:W-:Y:S01]  /*45cb0*/  STG.E.U16 [R10.64], R24 ;  /* 0x000000180a007986 */ /* 0x0203e2000c101506 */
[----:B------:R-:W-:-:S02]  /*45cc0*/  LEA R22, R22, R20, 0x1 ;  /* 0x0000001416167211 */ /* 0x000fc400078e08ff */
[----:B0-----:R-:W-:-:S04]  /*45cd0*/  LEA R12, P6, R17, R2, 0x1 ;  /* 0x00000002110c7211 */ /* 0x001fc800078c08ff */
[----:B------:R-:W-:Y:S02]  /*45ce0*/  LEA.HI.X.SX32 R13, R17, R0, 0x1, P6 ;  /* 0x00000000110d7211 */ /* 0x000fe400030f0eff */
[C---:B-1----:R-:W-:Y:S01]  /*45cf0*/  LEA R10, P6, R20.reuse, R2, 0x1 ;  /* 0x00000002140a7211 */ /* 0x042fe200078c08ff */
[----:B------:R0:W-:Y:S01]  /*45d00*/  STL.64 [R1+0x1ba8], R8 ;  /* 0x001ba80801007387 */ /* 0x0001e20000100a00 */
[----:B------:R-:W-:Y:S02]  /*45d10*/  IMAD R6, R19, 0x2, R9 ;  /* 0x0000000213067824 */ /* 0x000fe400078e0209 */
[----:B------:R-:W-:Y:S01]  /*45d20*/  LEA.HI.X.SX32 R11, R20, R0, 0x1, P6 ;  /* 0x00000000140b7211 */ /* 0x000fe200030f0eff */
[----:B0-----:R-:W2:Y:S04]  /*45d30*/  LDL.LU R8, [R1+0x34] ;  /* 0x0000340001087983 */ /* 0x001ea80000300800 */
[----:B------:R-:W5:Y:S04]  /*45d40*/  LDL R9, [R1+0x104] ;  /* 0x0001040001097983 */ /* 0x000f680000100800 */
[----:B------:R-:W4:Y:S04]  /*45d50*/  LDL.LU R24, [R1+0x20] ;  /* 0x0000200001187983 */ /* 0x000f280000300800 */
[----:B---3--:R0:W-:Y:S04]  /*45d60*/  STG.E.U16 [R14.64], R29 ;  /* 0x0000001d0e007986 */ /* 0x0081e8000c101506 */
[----:B------:R1:W-:Y:S01]  /*45d70*/  STG.E.U16 [R12.64], R23 ;  /* 0x000000170c007986 */ /* 0x0003e2000c101506 */
[----:B0-----:R-:W-:-:S02]  /*45d80*/  LEA R14, P6, R22, R2, 0x1 ;  /* 0x00000002160e7211 */ /* 0x001fc400078c08ff */
[----:B------:R-:W-:Y:S02]  /*45d90*/  MOV R29, R21 ;  /* 0x00000015001d7202 */ /* 0x000fe40000000f00 */
[----:B------:R-:W3:Y:S01]  /*45da0*/  LDL.LU R21, [R1+0x10] ;  /* 0x0000100001157983 */ /* 0x000ee20000300800 */
[----:B------:R-:W-:-:S03]  /*45db0*/  LEA.HI.X.SX32 R15, R22, R0, 0x1, P6 ;  /* 0x00000000160f7211 */ /* 0x000fc600030f0eff */
[----:B-1----:R-:W3:Y:S04]  /*45dc0*/  LDL.LU R23, [R1+0xc] ;  /* 0x00000c0001177983 */ /* 0x002ee80000300800 */
[----:B------:R-:W3:Y:S04]  /*45dd0*/  LDL.LU R22, [R1+0x8] ;  /* 0x0000080001167983 */ /* 0x000ee80000300800 */
[----:B------:R0:W-:Y:S04]  /*45de0*/  STG.E.U16 [R10.64], R26 ;  /* 0x0000001a0a007986 */ /* 0x0001e8000c101506 */
[----:B0-----:R-:W3:Y:S01]  /*45df0*/  LDL R11, [R1+0x114] ;  /* 0x00011400010b7983 */ /* 0x001ee20000100800 */
[----:B------:R-:W-:-:S02]  /*45e00*/  LEA R5, R19, R6, 0x1 ;  /* 0x0000000613057211 */ /* 0x000fc400078e08ff */
[----:B------:R-:W-:Y:S01]  /*45e10*/  LEA R12, P6, R27, R2, 0x1 ;  /* 0x000000021b0c7211 */ /* 0x000fe200078c08ff */
[----:B------:R-:W4:Y:S02]  /*45e20*/  LDL.LU R26, [R1+0x4] ;  /* 0x00000400011a7983 */ /* 0x000f240000300800 */
[----:B------:R-:W-:-:S04]  /*45e30*/  IMAD R17, R19, 0x2, R5 ;  /* 0x0000000213117824 */ /* 0x000fc800078e0205 */
[----:B------:R-:W-:-:S05]  /*45e40*/  IMAD R18, R19, 0x2, R17 ;  /* 0x0000000213127824 */ /* 0x000fca00078e0211 */
[----:B------:R-:W-:Y:S02]  /*45e50*/  LEA R20, R19, R18, 0x1 ;  /* 0x0000001213147211 */ /* 0x000fe400078e08ff */
[----:B------:R-:W-:Y:S02]  /*45e60*/  LEA.HI.X.SX32 R13, R27, R0, 0x1, P6 ;  /* 0x000000001b0d7211 */ /* 0x000fe400030f0eff */
[----:B------:R-:W-:Y:S01]  /*45e70*/  LEA R19, R19, R20, 0x1 ;  /* 0x0000001413137211 */ /* 0x000fe200078e08ff */
[----:B------:R-:W4:Y:S01]  /*45e80*/  LDL.LU R27, [R1] ;  /* 0x00000000011b7983 */ /* 0x000f220000300800 */
[----:B--2---:R-:W-:-:S03]  /*45e90*/  FSEL R8, R8, -INF , P5 ;  /* 0xff80000008087808 */ /* 0x004fc60002800000 */
[----:B------:R0:W-:Y:S04]  /*45ea0*/  STL.64 [R1+0x1b98], R18 ;  /* 0x001b981201007387 */ /* 0x0001e80000100a00 */
[----:B0-----:R-:W2:Y:S04]  /*45eb0*/  LDL.LU R18, [R1+0x1c] ;  /* 0x00001c0001127983 */ /* 0x001ea80000300800 */
[----:B------:R-:W-:Y:S04]  /*45ec0*/  STL [R1+0xf0], R8 ;  /* 0x0000f00801007387 */ /* 0x000fe80000100800 */
[----:B---3--:R-:W-:Y:S04]  /*45ed0*/  STG.E.U16 [R14.64], R11 ;  /* 0x0000000b0e007986 */ /* 0x008fe8000c101506 */
[----:B-----5:R0:W-:Y:S04]  /*45ee0*/  STG.E.U16 [R12.64], R9 ;  /* 0x000000090c007986 */ /* 0x0201e8000c101506 */
[----:B0-----:R-:W3:Y:S01]  /*45ef0*/  LDL.LU R13, [R1+0x28] ;  /* 0x00002800010d7983 */ /* 0x001ee20000300800 */
[----:B------:R-:W-:Y:S01]  /*45f00*/  IMAD.MOV.U32 R10, RZ, RZ, c[0x0][0x1c8] ;  /* 0x00007200ff0a7624 */ /* 0x000fe200078e00ff */
[----:B------:R-:W-:-:S04]  /*45f10*/  MOV R15, c[0x0][0x1c8] ;  /* 0x00007200000f7a02 */ /* 0x000fc80000000f00 */
[----:B------:R-:W-:Y:S02]  /*45f20*/  LEA R10, R10, R19, 0x1 ;  /* 0x000000130a0a7211 */ /* 0x000fe400078e08ff */
[----:B----4-:R-:W-:-:S03]  /*45f30*/  LEA R14, P5, R28, R2, 0x1 ;  /* 0x000000021c0e7211 */ /* 0x010fc600078a08ff */
[----:B------:R-:W-:-:S05]  /*45f40*/  IMAD R11, R15, 0x2, R10 ;  /* 0x000000020f0b7824 */ /* 0x000fca00078e020a */
[----:B------:R-:W-:Y:S02]  /*45f50*/  LEA R12, R15, R11, 0x1 ;  /* 0x0000000b0f0c7211 */ /* 0x000fe400078e08ff */
[----:B------:R-:W-:Y:S01]  /*45f60*/  LEA.HI.X.SX32 R15, R28, R0, 0x1, P5 ;  /* 0x000000001c0f7211 */ /* 0x000fe200028f0eff */
[----:B------:R0:W-:Y:S04]  /*45f70*/  STL.64 [R1+0x1b90], R10 ;  /* 0x001b900a01007387 */ /* 0x0001e80000100a00 */
[----:B------:R-:W4:Y:S04]  /*45f80*/  LDL.LU R28, [R1+0x1bc0] ;  /* 0x001bc000011c7983 */ /* 0x000f280000300800 */
[----:B------:R1:W-:Y:S01]  /*45f90*/  STL.64 [R1+0x320], R14 ;  /* 0x0003200e01007387 */ /* 0x0003e20000100a00 */
[----:B0-----:R-:W-:-:S02]  /*45fa0*/  MOV R11, c[0x0][0x1c8] ;  /* 0x00007200000b7a02 */ /* 0x001fc40000000f00 */
[----:B-1----:R-:W-:-:S04]  /*45fb0*/  LEA R14, P5, R24, R2, 0x1 ;  /* 0x00000002180e7211 */ /* 0x002fc800078a08ff */
[----:B------:R-:W-:Y:S02]  /*45fc0*/  LEA.HI.X.SX32 R15, R24, R0, 0x1, P5 ;  /* 0x00000000180f7211 */ /* 0x000fe400028f0eff */
[-C--:B------:R-:W-:Y:S02]  /*45fd0*/  LEA R24, P5, R29, R2.reuse, 0x1 ;  /* 0x000000021d187211 */ /* 0x080fe400078a08ff */
[----:B---3--:R-:W-:-:S04]  /*45fe0*/  LEA R8, P6, R13, R2, 0x1 ;  /* 0x000000020d087211 */ /* 0x008fc800078c08ff */
[----:B------:R-:W-:Y:S01]  /*45ff0*/  LEA.HI.X.SX32 R9, R13, R0, 0x1, P6 ;  /* 0x000000000d097211 */ /* 0x000fe200030f0eff */
[----:B------:R-:W-:-:S04]  /*46000*/  IMAD R13, R11, 0x2, R12 ;  /* 0x000000020b0d7824 */ /* 0x000fc800078e020c */
[----:B------:R-:W-:Y:S04]  /*46010*/  STL.64 [R1+0x318], R8 ;  /* 0x0003180801007387 */ /* 0x000fe80000100a00 */
[----:B------:R0:W-:Y:S04]  /*46020*/  STL.64 [R1+0x310], R14 ;  /* 0x0003100e01007387 */ /* 0x0001e80000100a00 */
[----:B------:R1:W-:Y:S04]  /*46030*/  STL.64 [R1+0x1ba0], R12 ;  /* 0x001ba00c01007387 */ /* 0x0003e80000100a00 */
[----:B------:R3:W-:Y:S01]  /*46040*/  STL [R1+0x300], R24 ;  /* 0x0003001801007387 */ /* 0x0007e20000100800 */
[----:B0-----:R-:W-:-:S02]  /*46050*/  LEA R14, R11, R13, 0x1 ;  /* 0x0000000d0b0e7211 */ /* 0x001fc400078e08ff */
[----:B-1----:R-:W-:Y:S01]  /*46060*/  MOV R12, R24 ;  /* 0x00000018000c7202 */ /* 0x002fe20000000f00 */
[----:B------:R-:W-:Y:S02]  /*46070*/  IMAD.MOV.U32 R13, RZ, RZ, R25 ;  /* 0x000000ffff0d7224 */ /* 0x000fe400078e0019 */
[----:B---3--:R-:W3:Y:S01]  /*46080*/  LDL.LU.64 R24, [R1+0x1bb8] ;  /* 0x001bb80001187983 */ /* 0x008ee20000300a00 */
[----:B--2---:R-:W-:-:S04]  /*46090*/  LEA R8, P6, R18, R2, 0x1 ;  /* 0x0000000212087211 */ /* 0x004fc800078c08ff */
[----:B------:R-:W-:-:S05]  /*460a0*/  LEA.HI.X.SX32 R9, R18, R0, 0x1, P6 ;  /* 0x0000000012097211 */ /* 0x000fca00030f0eff */
[----:B------:R0:W-:Y:S01]  /*460b0*/  STL.64 [R1+0x308], R8 ;  /* 0x0003080801007387 */ /* 0x0001e20000100a00 */
[----:B------:R-:W-:Y:S02]  /*460c0*/  LEA.HI.X.SX32 R13, R29, R0, 0x1, P5 ;  /* 0x000000001d0d7211 */ /* 0x000fe400028f0eff */
[-C--:B------:R-:W-:Y:S02]  /*460d0*/  LEA R12, P5, R23, R2.reuse, 0x1 ;  /* 0x00000002170c7211 */ /* 0x080fe400078a08ff */
[----:B0-----:R-:W-:-:S04]  /*460e0*/  LEA R8, P6, R21, R2, 0x1 ;  /* 0x0000000215087211 */ /* 0x001fc800078c08ff */
[-C--:B------:R-:W-:Y:S01]  /*460f0*/  LEA.HI.X.SX32 R9, R21, R0.reuse, 0x1, P6 ;  /* 0x0000000015097211 */ /* 0x080fe200030f0eff */
[----:B------:R0:W-:Y:S04]  /*46100*/  STL [R1+0x304], R13 ;  /* 0x0003040d01007387 */ /* 0x0001e80000100800 */
[----:B------:R1:W-:Y:S01]  /*46110*/  STL.64 [R1+0x2f8], R8 ;  /* 0x0002f80801007387 */ /* 0x0003e20000100a00 */
[----:B0-----:R-:W-:Y:S02]  /*46120*/  LEA.HI.X.SX32 R13, R23, R0, 0x1, P5 ;  /* 0x00000000170d7211 */ /* 0x001fe400028f0eff */
[----:B-1----:R-:W-:-:S04]  /*46130*/  LEA R8, P6, R22, R2, 0x1 ;  /* 0x0000000216087211 */ /* 0x002fc800078c08ff */
[----:B------:R-:W-:Y:S01]  /*46140*/  LEA.HI.X.SX32 R9, R22, R0, 0x1, P6 ;  /* 0x0000000016097211 */ /* 0x000fe200030f0eff */
[----:B------:R0:W-:Y:S04]  /*46150*/  STL.64 [R1+0x2f0], R12 ;  /* 0x0002f00c01007387 */ /* 0x0001e80000100a00 */
[----:B------:R1:W-:Y:S01]  /*46160*/  STL.64 [R1+0x2e8], R8 ;  /* 0x0002e80801007387 */ /* 0x0003e20000100a00 */
[CC--:B0-----:R-:W-:Y:S02]  /*46170*/  LEA R12, P5, R26.reuse, R2.reuse, 0x1 ;  /* 0x000000021a0c7211 */ /* 0x0c1fe400078a08ff */
[----:B-1----:R-:W-:Y:S02]  /*46180*/  LEA R8, P6, R27, R2, 0x1 ;  /* 0x000000021b087211 */ /* 0x002fe400078c08ff */
[----:B------:R-:W-:-:S02]  /*46190*/  LEA.HI.X.SX32 R13, R26, R0, 0x1, P5 ;  /* 0x000000001a0d7211 */ /* 0x000fc400028f0eff */
[----:B------:R-:W-:-:S03]  /*461a0*/  LEA.HI.X.SX32 R9, R27, R0, 0x1, P6 ;  /* 0x000000001b097211 */ /* 0x000fc600030f0eff */
[----:B------:R0:W-:Y:S04]  /*461b0*/  STL.64 [R1+0x2e0], R12 ;  /* 0x0002e00c01007387 */ /* 0x0001e80000100a00 */
[----:B------:R-:W-:Y:S01]  /*461c0*/  STL.64 [R1+0x2d8], R8 ;  /* 0x0002d80801007387 */ /* 0x000fe20000100a00 */
[----:B---3--:R-:W-:-:S04]  /*461d0*/  LEA R26, P6, R25, R2, 0x1 ;  /* 0x00000002191a7211 */ /* 0x008fc800078c08ff */
[----:B------:R-:W-:-:S05]  /*461e0*/  LEA.HI.X.SX32 R27, R25, R0, 0x1, P6 ;  /* 0x00000000191b7211 */ /* 0x000fca00030f0eff */
[----:B------:R1:W-:Y:S01]  /*461f0*/  STL.64 [R1+0x2c8], R26 ;  /* 0x0002c81a01007387 */ /* 0x0003e20000100a00 */
[----:B0-----:R-:W-:-:S03]  /*46200*/  LEA R12, P5, R24, R2, 0x1 ;  /* 0x00000002180c7211 */ /* 0x001fc600078a08ff */
[----:B-1----:R-:W2:Y:S01]  /*46210*/  LDL.LU.64 R26, [R1+0x1bb0] ;  /* 0x001bb000011a7983 */ /* 0x002ea20000300a00 */
[----:B------:R-:W-:Y:S02]  /*46220*/  LEA.HI.X.SX32 R13, R24, R0, 0x1, P5 ;  /* 0x00000000180d7211 */ /* 0x000fe400028f0eff */
[----:B----4-:R-:W-:-:S04]  /*46230*/  LEA R8, P5, R28, R2, 0x1 ;  /* 0x000000021c087211 */ /* 0x010fc800078a08ff */
[----:B------:R-:W-:-:S05]  /*46240*/  LEA.HI.X.SX32 R9, R28, R0, 0x1, P5 ;  /* 0x000000001c097211 */ /* 0x000fca00028f0eff */
[----:B------:R0:W-:Y:S04]  /*46250*/  STL.64 [R1+0x2c0], R8 ;  /* 0x0002c00801007387 */ /* 0x0001e80000100a00 */
[----:B0-----:R-:W3:Y:S01]  /*46260*/  LDL.LU.64 R8, [R1+0x1ba8] ;  /* 0x001ba80001087983 */ /* 0x001ee20000300a00 */
[----:B------:R-:W-:-:S04]  /*46270*/  LEA R15, R11, R14, 0x1 ;  /* 0x0000000e0b0f7211 */ /* 0x000fc800078e08ff */
[----:B------:R-:W-:-:S05]  /*46280*/  LEA R21, R11, R15, 0x1 ;  /* 0x0000000f0b157211 */ /* 0x000fca00078e08ff */
[----:B------:R-:W-:-:S05]  /*46290*/  IMAD R22, R11, 0x2, R21 ;  /* 0x000000020b167824 */ /* 0x000fca00078e0215 */
[----:B------:R-:W-:-:S04]  /*462a0*/  LEA R23, R11, R22, 0x1 ;  /* 0x000000160b177211 */ /* 0x000fc800078e08ff */
[----:B------:R-:W-:Y:S02]  /*462b0*/  LEA R24, R11, R23, 0x1 ;  /* 0x000000170b187211 */ /* 0x000fe400078e08ff */
[----:B------:R-:W-:-:S03]  /*462c0*/  MOV R29, R19 ;  /* 0x00000013001d7202 */ /* 0x000fc60000000f00 */
[----:B------:R-:W-:Y:S01]  /*462d0*/  IMAD R25, R11, 0x2, R24 ;  /* 0x000000020b197824 */ /* 0x000fe200078e0218 */
[----:B--2---:R-:W-:-:S04]  /*462e0*/  LEA R18, P6, R26, R2, 0x1 ;  /* 0x000000021a127211 */ /* 0x004fc800078c08ff */
[----:B------:R-:W-:Y:S01]  /*462f0*/  MOV R28, R18 ;  /* 0x00000012001c7202 */ /* 0x000fe20000000f00 */
[----:B------:R0:W-:Y:S01]  /*46300*/  STL [R1+0x2b8], R18 ;  /* 0x0002b81201007387 */ /* 0x0001e20000100800 */
[----:B------:R-:W-:Y:S01]  /*46310*/  LEA.HI.X.SX32 R29, R26, R0, 0x1, P6 ;  /* 0x000000001a1d7211 */ /* 0x000fe200030f0eff */
[----:B------:R-:W-:Y:S01]  /*46320*/  IMAD.MOV.U32 R28, RZ, RZ, R12 ;  /* 0x000000ffff1c7224 */ /* 0x000fe200078e000c */
[----:B0-----:R-:W-:-:S04]  /*46330*/  LEA R18, P5, R27, R2, 0x1 ;  /* 0x000000021b127211 */ /* 0x001fc800078a08ff */
[----:B------:R-:W-:Y:S01]  /*46340*/  LEA.HI.X.SX32 R19, R27, R0, 0x1, P5 ;  /* 0x000000001b137211 */ /* 0x000fe200028f0eff */
[----:B------:R0:W-:Y:S01]  /*46350*/  STL [R1+0x2bc], R29 ;  /* 0x0002bc1d01007387 */ /* 0x0001e20000100800 */
[C---:B------:R-:W-:Y:S02]  /*46360*/  LEA R26, R11.reuse, R25, 0x1 ;  /* 0x000000190b1a7211 */ /* 0x040fe400078e08ff */
[C---:B------:R-:W-:Y:S01]  /*46370*/  LEA R12, P6, R4.reuse, R2, 0x1 ;  /* 0x00000002040c7211 */ /* 0x040fe200078c08ff */
[----:B------:R1:W-:Y:S02]  /*46380*/  STL.64 [R1+0x2b0], R18 ;  /* 0x0002b01201007387 */ /* 0x0003e40000100a00 */
[----:B------:R-:W-:Y:S01]  /*46390*/  IMAD R27, R11, 0x2, R26 ;  /* 0x000000020b1b7824 */ /* 0x000fe200078e021a */
[----:B0-----:R-:W-:Y:S02]  /*463a0*/  MOV R29, R13 ;  /* 0x0000000d001d7202 */ /* 0x001fe40000000f00 */
[----:B------:R-:W-:-:S02]  /*463b0*/  LEA.HI.X.SX32 R13, R4, R0, 0x1, P6 ;  /* 0x00000000040d7211 */ /* 0x000fc400030f0eff */
[----:B-1----:R-:W-:-:S03]  /*463c0*/  LEA R18, P5, R3, R2, 0x1 ;  /* 0x0000000203127211 */ /* 0x002fc600078a08ff */
[----:B------:R3:W-:Y:S01]  /*463d0*/  STL.64 [R1+0x2a8], R12 ;  /* 0x0002a80c01007387 */ /* 0x0007e20000100a00 */
[----:B------:R-:W-:-:S03]  /*463e0*/  LEA.HI.X.SX32 R19, R3, R0, 0x1, P5 ;  /* 0x0000000003137211 */ /* 0x000fc600028f0eff */
[----:B------:R-:W-:Y:S04]  /*463f0*/  STL.64 [R1+0x1b88], R26 ;  /* 0x001b881a01007387 */ /* 0x000fe80000100a00 */
[----:B------:R0:W-:Y:S01]  /*46400*/  STL.64 [R1+0x2a0], R18 ;  /* 0x0002a01201007387 */ /* 0x0001e20000100a00 */
[----:B---3--:R-:W-:-:S04]  /*46410*/  LEA R12, P6, R8, R2, 0x1 ;  /* 0x00000002080c7211 */ /* 0x008fc800078c08ff */
[----:B------:R-:W-:Y:S02]  /*46420*/  LEA.HI.X.SX32 R13, R8, R0, 0x1, P6 ;  /* 0x00000000080d7211 */ /* 0x000fe400030f0eff */
[----:B0-----:R-:W-:-:S03]  /*46430*/  LEA R18, P5, R7, R2, 0x1 ;  /* 0x0000000207127211 */ /* 0x001fc600078a08ff */
[----:B------:R0:W-:Y:S01]  /*46440*/  STL.64 [R1+0x298], R12 ;  /* 0x0002980c01007387 */ /* 0x0001e20000100a00 */
[----:B------:R-:W-:-:S05]  /*46450*/  LEA.HI.X.SX32 R19, R7, R0, 0x1, P5 ;  /* 0x0000000007137211 */ /* 0x000fca00028f0eff */
[----:B------:R1:W-:Y:S01]  /*46460*/  STL.64 [R1+0x290], R18 ;  /* 0x0002901201007387 */ /* 0x0003e20000100a00 */
[C---:B0-----:R-:W-:Y:S02]  /*46470*/  LEA R12, P6, R16.reuse, R2, 0x1 ;  /* 0x00000002100c7211 */ /* 0x041fe400078c08ff */
[----:B------:R-:W-:Y:S02]  /*46480*/  LEA R3, R11, R27, 0x1 ;  /* 0x0000001b0b037211 */ /* 0x000fe400078e08ff */
[----:B------:R-:W-:Y:S02]  /*46490*/  LEA.HI.X.SX32 R13, R16, R0, 0x1, P6 ;  /* 0x00000000100d7211 */ /* 0x000fe400030f0eff */
[----:B-1----:R-:W-:-:S03]  /*464a0*/  LEA R18, P5, R9, R2, 0x1 ;  /* 0x0000000209127211 */ /* 0x002fc600078a08ff */
[----:B------:R0:W-:Y:S01]  /*464b0*/  STL.64 [R1+0x288], R12 ;  /* 0x0002880c01007387 */ /* 0x0001e20000100a00 */
[----:B------:R-:W-:Y:S02]  /*464c0*/  LEA.HI.X.SX32 R19, R9, R0, 0x1, P5 ;  /* 0x0000000009137211 */ /* 0x000fe400028f0eff */
[C---:B------:R-:W-:Y:S02]  /*464d0*/  LEA R4, R11.reuse, R3, 0x1 ;  /* 0x000000030b047211 */ /* 0x040fe400078e08ff */
[C---:B------:R-:W-:Y:S01]  /*464e0*/  LEA R10, P6, R6.reuse, R2, 0x1 ;  /* 0x00000002060a7211 */ /* 0x040fe200078c08ff */
[----:B0-----:R-:W2:Y:S02]  /*464f0*/  LDL.LU.64 R12, [R1+0x1ba0] ;  /* 0x001ba000010c7983 */ /* 0x001ea40000300a00 */
[----:B------:R-:W-:Y:S02]  /*46500*/  IMAD R7, R11, 0x2, R4 ;  /* 0x000000020b077824 */ /* 0x000fe400078e0204 */
[----:B------:R0:W-:Y:S01]  /*46510*/  STL.64 [R1+0x280], R18 ;  /* 0x0002801201007387 */ /* 0x0001e20000100a00 */
[----:B------:R-:W-:-:S02]  /*46520*/  LEA.HI.X.SX32 R11, R6, R0, 0x1, P6 ;  /* 0x00000000060b7211 */ /* 0x000fc400030f0eff */
[----:B0-----:R-:W-:-:S04]  /*46530*/  LEA R18, P5, R5, R2, 0x1 ;  /* 0x0000000205127211 */ /* 0x001fc800078a08ff */
[----:B------:R-:W-:Y:S01]  /*46540*/  LEA.HI.X.SX32 R19, R5, R0, 0x1, P5 ;  /* 0x0000000005137211 */ /* 0x000fe200028f0eff */
[----:B------:R-:W-:Y:S04]  /*46550*/  STL.64 [R1+0x278], R10 ;  /* 0x0002780a01007387 */ /* 0x000fe80000100a00 */
[----:B------:R0:W-:Y:S04]  /*46560*/  STL.64 [R1+0x270], R18 ;  /* 0x0002701201007387 */ /* 0x0001e80000100a00 */
[----:B0-----:R-:W3:Y:S01]  /*46570*/  LDL.LU.64 R18, [R1+0x1b98] ;  /* 0x001b980001127983 */ /* 0x001ee20000300a00 */
[----:B------:R-:W-:-:S04]  /*46580*/  LEA R10, P6, R17, R2, 0x1 ;  /* 0x00000002110a7211 */ /* 0x000fc800078c08ff */
[----:B------:R-:W-:-:S05]  /*46590*/  LEA.HI.X.SX32 R11, R17, R0, 0x1, P6 ;  /* 0x00000000110b7211 */ /* 0x000fca00030f0eff */
[----:B------:R0:W-:Y:S04]  /*465a0*/  STL.64 [R1+0x268], R10 ;  /* 0x0002680a01007387 */ /* 0x0001e80000100a00 */
[----:B0-----:R-:W4:Y:S01]  /*465b0*/  LDL.LU.64 R10, [R1+0x1b90] ;  /* 0x001b9000010a7983 */ /* 0x001f220000300a00 */
[----:B------:R-:W-:Y:S02]  /*465c0*/  MOV R17, R27 ;  /* 0x0000001b00117202 */ /* 0x000fe40000000f00 */
[----:B---3--:R-:W-:-:S04]  /*465d0*/  LEA R26, P5, R18, R2, 0x1 ;  /* 0x00000002121a7211 */ /* 0x008fc800078a08ff */
[----:B------:R-:W-:Y:S01]  /*465e0*/  MOV R16, R26 ;  /* 0x0000001a00107202 */ /* 0x000fe20000000f00 */
[----:B------:R0:W-:Y:S01]  /*465f0*/  STL [R1+0x260], R26 ;  /* 0x0002601a01007387 */ /* 0x0001e20000100800 */
[----:B------:R-:W-:Y:S02]  /*46600*/  LEA.HI.X.SX32 R17, R18, R0, 0x1, P5 ;  /* 0x0000000012117211 */ /* 0x000fe400028f0eff */
[----:B0-----:R-:W-:-:S04]  /*46610*/  LEA R26, P6, R20, R2, 0x1 ;  /* 0x00000002141a7211 */ /* 0x001fc800078c08ff */
[----:B------:R-:W-:Y:S01]  /*46620*/  LEA.HI.X.SX32 R27, R20, R0, 0x1, P6 ;  /* 0x00000000141b7211 */ /* 0x000fe200030f0eff */
[----:B------:R0:W-:Y:S01]  /*46630*/  STL [R1+0x264], R17 ;  /* 0x0002641101007387 */ /* 0x0001e20000100800 */
[----:B------:R-:W-:-:S03]  /*46640*/  LEA R16, P5, R19, R2, 0x1 ;  /* 0x0000000213107211 */ /* 0x000fc600078a08ff */
[----:B------:R4:W-:Y:S01]  /*46650*/  STL.64 [R1+0x258], R26 ;  /* 0x0002581a01007387 */ /* 0x0009e20000100a00 */
[----:B0-----:R-:W-:Y:S02]  /*46660*/  LEA.HI.X.SX32 R17, R19, R0, 0x1, P5 ;  /* 0x0000000013117211 */ /* 0x001fe400028f0eff */
[----:B----4-:R-:W-:-:S04]  /*46670*/  LEA R26, P6, R10, R2, 0x1 ;  /* 0x000000020a1a7211 */ /* 0x010fc800078c08ff */
[----:B------:R-:W-:Y:S01]  /*46680*/  LEA.HI.X.SX32 R27, R10, R0, 0x1, P6 ;  /* 0x000000000a1b7211 */ /* 0x000fe200030f0eff */
[----:B------:R-:W-:Y:S01]  /*46690*/  STL.64 [R1+0x250], R16 ;  /* 0x0002501001007387 */ /* 0x000fe20000100a00 */
[----:B------:R-:W-:-:S03]  /*466a0*/  LEA R18, P5, R11, R2, 0x1 ;  /* 0x000000020b127211 */ /* 0x000fc600078a08ff */
[----:B------:R2:W-:Y:S01]  /*466b0*/  STL.64 [R1+0x248], R26 ;  /* 0x0002481a01007387 */ /* 0x0005e20000100a00 */
[----:B------:R-:W-:Y:S02]  /*466c0*/  LEA.HI.X.SX32 R19, R11, R0, 0x1, P5 ;  /* 0x000000000b137211 */ /* 0x000fe400028f0eff */
[----:B--2---:R-:W-:-:S04]  /*466d0*/  LEA R26, P6, R12, R2, 0x1 ;  /* 0x000000020c1a7211 */ /* 0x004fc800078c08ff */
        /* <DEDUP_REMOVED lines=8> */
[----:B------:R1:W-:Y:S01]  /*46760*/  STL.64 [R1+0x228], R26 ;  /* 0x0002281a01007387 */ /* 0x0003e20000100a00 */
[-C--:B0-----:R-:W-:Y:S02]  /*46770*/  LEA R18, P5, R15, R2.reuse, 0x1 ;  /* 0x000000020f127211 */ /* 0x081fe400078a08ff */
[----:B-1----:R-:W-:Y:S02]  /*46780*/  LEA R26, P6, R21, R2, 0x1 ;  /* 0x00000002151a7211 */ /* 0x002fe400078c08ff */
[-C--:B------:R-:W-:Y:S02]  /*46790*/  LEA.HI.X.SX32 R19, R15, R0.reuse, 0x1, P5 ;  /* 0x000000000f137211 */ /* 0x080fe400028f0eff */
[----:B------:R-:W-:-:S03]  /*467a0*/  LEA.HI.X.SX32 R27, R21, R0, 0x1, P6 ;  /* 0x00000000151b7211 */ /* 0x000fc600030f0eff */
[----:B------:R0:W-:Y:S04]  /*467b0*/  STL.64 [R1+0x220], R18 ;  /* 0x0002201201007387 */ /* 0x0001e80000100a00 */
[----:B------:R1:W-:Y:S01]  /*467c0*/  STL.64 [R1+0x218], R26 ;  /* 0x0002181a01007387 */ /* 0x0003e20000100a00 */
[CC--:B0-----:R-:W-:Y:S02]  /*467d0*/  LEA R18, P5, R22.reuse, R2.reuse, 0x1 ;  /* 0x0000000216127211 */ /* 0x0c1fe400078a08ff */
[C---:B-1----:R-:W-:Y:S02]  /*467e0*/  LEA R26, P6, R23.reuse, R2, 0x1 ;  /* 0x00000002171a7211 */ /* 0x042fe400078c08ff */
[-C--:B------:R-:W-:Y:S02]  /*467f0*/  LEA.HI.X.SX32 R19, R22, R0.reuse, 0x1, P5 ;  /* 0x0000000016137211 */ /* 0x080fe400028f0eff */
[----:B------:R-:W-:-:S03]  /*46800*/  LEA.HI.X.SX32 R27, R23, R0, 0x1, P6 ;  /* 0x00000000171b7211 */ /* 0x000fc600030f0eff */
[----:B------:R-:W-:Y:S04]  /*46810*/  STL.64 [R1+0x210], R18 ;  /* 0x0002101201007387 */ /* 0x000fe80000100a00 */
[----:B------:R0:W-:Y:S04]  /*46820*/  STL.64 [R1+0x208], R26 ;  /* 0x0002081a01007387 */ /* 0x0001e80000100a00 */
[----:B0-----:R-:W2:Y:S01]  /*46830*/  LDL.LU.64 R26, [R1+0x1b88] ;  /* 0x001b8800011a7983 */ /* 0x001ea20000300a00 */
[-C--:B------:R-:W-:Y:S02]  /*46840*/  LEA R18, P5, R24, R2.reuse, 0x1 ;  /* 0x0000000218127211 */ /* 0x080fe400078a08ff */
[----:B------:R-:W-:-:S02]  /*46850*/  LEA R22, P6, R25, R2, 0x1 ;  /* 0x0000000219167211 */ /* 0x000fc400078c08ff */
[-C--:B------:R-:W-:Y:S02]  /*46860*/  LEA.HI.X.SX32 R19, R24, R0.reuse, 0x1, P5 ;  /* 0x0000000018137211 */ /* 0x080fe400028f0eff */
[----:B------:R-:W-:Y:S02]  /*46870*/  MOV R9, c[0x0][0x1c8] ;  /* 0x0000720000097a02 */ /* 0x000fe40000000f00 */
[----:B------:R-:W-:Y:S01]  /*46880*/  LEA.HI.X.SX32 R23, R25, R0, 0x1, P6 ;  /* 0x0000000019177211 */ /* 0x000fe200030f0eff */
[----:B------:R2:W-:Y:S01]  /*46890*/  STL.64 [R1+0x200], R18 ;  /* 0x0002001201007387 */ /* 0x0005e20000100a00 */
[----:B------:R-:W-:-:S03]  /*468a0*/  LEA R8, R9, R7, 0x1 ;  /* 0x0000000709087211 */ /* 0x000fc600078e08ff */
[----:B------:R0:W-:Y:S02]  /*468b0*/  STL.64 [R1+0x1f8], R22 ;  /* 0x0001f81601007387 */ /* 0x0001e40000100a00 */
[----:B------:R-:W-:Y:S01]  /*468c0*/  IMAD R5, R9, 0x2, R8 ;  /* 0x0000000209057824 */ /* 0x000fe200078e0208 */
[----:B------:R-:W-:-:S03]  /*468d0*/  MOV R20, c[0x0][0x1c8] ;  /* 0x0000720000147a02 */ /* 0x000fc60000000f00 */
[----:B------:R-:W-:-:S05]  /*468e0*/  IMAD R6, R9, 0x2, R5 ;  /* 0x0000000209067824 */ /* 0x000fca00078e0205 */
        /* <DEDUP_REMOVED lines=8> */
[----:B------:R-:W-:Y:S02]  /*46970*/  LEA R17, R20, R15, 0x1 ;  /* 0x0000000f14117211 */ /* 0x000fe400078e08ff */
[CC--:B--2---:R-:W-:Y:S02]  /*46980*/  LEA R18, P5, R26.reuse, R2.reuse, 0x1 ;  /* 0x000000021a127211 */ /* 0x0c4fe400078a08ff */
[----:B------:R-:W-:Y:S02]  /*46990*/  LEA R24, P6, R27, R2, 0x1 ;  /* 0x000000021b187211 */ /* 0x000fe400078c08ff */
[----:B------:R-:W-:Y:S02]  /*469a0*/  LEA.HI.X.SX32 R19, R26, R0, 0x1, P5 ;  /* 0x000000001a137211 */ /* 0x000fe400028f0eff */
[----:B0-----:R-:W-:Y:S02]  /*469b0*/  LEA R22, P5, R3, R2, 0x1 ;  /* 0x0000000203167211 */ /* 0x001fe400078a08ff */
[----:B------:R-:W-:-:S02]  /*469c0*/  LEA.HI.X.SX32 R25, R27, R0, 0x1, P6 ;  /* 0x000000001b197211 */ /* 0x000fc400030f0eff */
[----:B------:R-:W-:Y:S01]  /*469d0*/  LEA.HI.X.SX32 R23, R3, R0, 0x1, P5 ;  /* 0x0000000003177211 */ /* 0x000fe200028f0eff */
[----:B------:R-:W-:Y:S04]  /*469e0*/  STL.64 [R1+0x1f0], R18 ;  /* 0x0001f01201007387 */ /* 0x000fe80000100a00 */
[----:B------:R0:W-:Y:S04]  /*469f0*/  STL.64 [R1+0x1e8], R24 ;  /* 0x0001e81801007387 */ /* 0x0001e80000100a00 */
[----:B------:R1:W-:Y:S01]  /*46a00*/  STL.64 [R1+0x1e0], R22 ;  /* 0x0001e01601007387 */ /* 0x0003e20000100a00 */
[----:B0-----:R-:W-:-:S02]  /*46a10*/  LEA R24, P6, R4, R2, 0x1 ;  /* 0x0000000204187211 */ /* 0x001fc400078c08ff */
[C---:B-1----:R-:W-:Y:S02]  /*46a20*/  LEA R22, P5, R7.reuse, R2, 0x1 ;  /* 0x0000000207167211 */ /* 0x042fe400078a08ff */
        /* <DEDUP_REMOVED lines=16> */
[-C--:B0-----:R-:W-:Y:S02]  /*46b30*/  LEA R24, P6, R16, R2.reuse, 0x1 ;  /* 0x0000000210187211 */ /* 0x081fe400078c08ff */
[----:B-1----:R-:W-:Y:S02]  /*46b40*/  LEA R22, P5, R10, R2, 0x1 ;  /* 0x000000020a167211 */ /* 0x002fe400078a08ff */
[-C--:B------:R-:W-:Y:S02]  /*46b50*/  LEA.HI.X.SX32 R25, R16, R0.reuse, 0x1, P6 ;  /* 0x0000000010197211 */ /* 0x080fe400030f0eff */
[----:B------:R-:W-:-:S03]  /*46b60*/  LEA.HI.X.SX32 R23, R10, R0, 0x1, P5 ;  /* 0x000000000a177211 */ /* 0x000fc600028f0eff */
[----:B------:R0:W-:Y:S01]  /*46b70*/  STL.64 [R1+0xa8], R24 ;  /* 0x0000a81801007387 */ /* 0x0001e20000100a00 */
[----:B------:R-:W-:-:S03]  /*46b80*/  LEA R18, R20, R17, 0x1 ;  /* 0x0000001114127211 */ /* 0x000fc600078e08ff */
[----:B------:R1:W-:Y:S01]  /*46b90*/  STL.64 [R1+0xa0], R22 ;  /* 0x0000a01601007387 */ /* 0x0003e20000100a00 */
[CC--:B0-----:R-:W-:Y:S02]  /*46ba0*/  LEA R24, P6, R11.reuse, R2.reuse, 0x1 ;  /* 0x000000020b187211 */ /* 0x0c1fe400078c08ff */
[C---:B-1----:R-:W-:Y:S02]  /*46bb0*/  LEA R22, P5, R12.reuse, R2, 0x1 ;  /* 0x000000020c167211 */ /* 0x042fe400078a08ff */
[-C--:B------:R-:W-:Y:S02]  /*46bc0*/  LEA.HI.X.SX32 R25, R11, R0.reuse, 0x1, P6 ;  /* 0x000000000b197211 */ /* 0x080fe400030f0eff */
[----:B------:R-:W-:Y:S01]  /*46bd0*/  LEA.HI.X.SX32 R23, R12, R0, 0x1, P5 ;  /* 0x000000000c177211 */ /* 0x000fe200028f0eff */
[C---:B------:R-:W-:Y:S02]  /*46be0*/  IMAD R3, R20.reuse, 0x2, R18 ;  /* 0x0000000214037824 */ /* 0x040fe400078e0212 */
[----:B------:R0:W-:Y:S04]  /*46bf0*/  STL.64 [R1+0x98], R24 ;  /* 0x0000981801007387 */ /* 0x0001e80000100a00 */
[----:B------:R1:W-:Y:S01]  /*46c00*/  STL.64 [R1+0x90], R22 ;  /* 0x0000901601007387 */ /* 0x0003e20000100a00 */
[----:B------:R-:W-:-:S02]  /*46c10*/  LEA R4, R20, R3, 0x1 ;  /* 0x0000000314047211 */ /* 0x000fc400078e08ff */
[CC--:B0-----:R-:W-:Y:S02]  /*46c20*/  LEA R24, P6, R13.reuse, R2.reuse, 0x1 ;  /* 0x000000020d187211 */ /* 0x0c1fe400078c08ff */
[C---:B-1----:R-:W-:Y:S02]  /*46c30*/  LEA R22, P5, R14.reuse, R2, 0x1 ;  /* 0x000000020e167211 */ /* 0x042fe400078a08ff */
[-C--:B------:R-:W-:Y:S02]  /*46c40*/  LEA.HI.X.SX32 R25, R13, R0.reuse, 0x1, P6 ;  /* 0x000000000d197211 */ /* 0x080fe400030f0eff */
[----:B------:R-:W-:Y:S02]  /*46c50*/  LEA.HI.X.SX32 R23, R14, R0, 0x1, P5 ;  /* 0x000000000e177211 */ /* 0x000fe400028f0eff */
[C---:B------:R-:W-:Y:S02]  /*46c60*/  LEA R7, R20.reuse, R4, 0x1 ;  /* 0x0000000414077211 */ /* 0x040fe400078e08ff */
[C---:B------:R-:W-:Y:S01]  /*46c70*/  LEA R10, P6, R15.reuse, R2, 0x1 ;  /* 0x000000020f0a7211 */ /* 0x040fe200078c08ff */
[----:B------:R-:W-:Y:S02]  /*46c80*/  STL.64 [R1+0x88], R24 ;  /* 0x0000881801007387 */ /* 0x000fe40000100a00 */
[C---:B------:R-:W-:Y:S01]  /*46c90*/  IMAD R5, R20.reuse, 0x2, R7 ;  /* 0x0000000214057824 */ /* 0x040fe200078e0207 */
[----:B------:R-:W-:Y:S01]  /*46ca0*/  LEA.HI.X.SX32 R11, R15, R0, 0x1, P6 ;  /* 0x000000000f0b7211 */ /* 0x000fe200030f0eff */
[----:B------:R0:W-:Y:S03]  /*46cb0*/  STL.64 [R1+0x80], R22 ;  /* 0x0000801601007387 */ /* 0x0001e60000100a00 */
[----:B------:R-:W-:Y:S01]  /*46cc0*/  LEA R8, R20, R5, 0x1 ;  /* 0x0000000514087211 */ /* 0x000fe200078e08ff */
[----:B------:R1:W-:Y:S01]  /*46cd0*/  STL.64 [R1+0x78], R10 ;  /* 0x0000780a01007387 */ /* 0x0003e20000100a00 */
[----:B0-----:R-:W-:-:S04]  /*46ce0*/  LEA R22, P5, R17, R2, 0x1 ;  /* 0x0000000211167211 */ /* 0x001fc800078a08ff */
[----:B------:R-:W-:Y:S02]  /*46cf0*/  LEA.HI.X.SX32 R23, R17, R0, 0x1, P5 ;  /* 0x0000000011177211 */ /* 0x000fe400028f0eff */
[----:B-1----:R-:W-:Y:S02]  /*46d00*/  LEA R10, P6, R18, R2, 0x1 ;  /* 0x00000002120a7211 */ /* 0x002fe400078c08ff */
[----:B------:R-:W-:Y:S01]  /*46d10*/  LEA R16, R20, R8, 0x1 ;  /* 0x0000000814107211 */ /* 0x000fe200078e08ff */
[----:B------:R0:W-:Y:S01]  /*46d20*/  STL.64 [R1+0x70], R22 ;  /* 0x0000701601007387 */ /* 0x0001e20000100a00 */
[----:B------:R-:W-:Y:S02]  /*46d30*/  LEA.HI.X.SX32 R11, R18, R0, 0x1, P6 ;  /* 0x00000000120b7211 */ /* 0x000fe400030f0eff */
[----:B------:R-:W-:Y:S01]  /*46d40*/  LEA R24, P6, R4, R2, 0x1 ;  /* 0x0000000204187211 */ /* 0x000fe200078c08ff */
[----:B------:R-:W-:-:S03]  /*46d50*/  IMAD R19, R20, 0x2, R16 ;  /* 0x0000000214137824 */ /* 0x000fc600078e0210 */
[----:B------:R-:W-:Y:S02]  /*46d60*/  LEA.HI.X.SX32 R25, R4, R0, 0x1, P6 ;  /* 0x0000000004197211 */ /* 0x000fe400030f0eff */
[----:B0-----:R-:W-:-:S04]  /*46d70*/  LEA R22, P5, R3, R2, 0x1 ;  /* 0x0000000203167211 */ /* 0x001fc800078a08ff */
[----:B------:R-:W-:Y:S01]  /*46d80*/  LEA.HI.X.SX32 R23, R3, R0, 0x1, P5 ;  /* 0x0000000003177211 */ /* 0x000fe200028f0eff */
[----:B------:R-:W-:Y:S01]  /*46d90*/  STL.64 [R1+0x68], R10 ;  /* 0x0000680a01007387 */ /* 0x000fe20000100a00 */
[----:B------:R-:W-:-:S03]  /*46da0*/  LEA R12, R20, R19, 0x1 ;  /* 0x00000013140c7211 */ /* 0x000fc600078e08ff */
[----:B------:R0:W-:Y:S01]  /*46db0*/  STL.64 [R1+0x60], R22 ;  /* 0x0000601601007387 */ /* 0x0001e20000100a00 */
[----:B------:R-:W-:-:S03]  /*46dc0*/  LEA R14, R20, R12, 0x1 ;  /* 0x0000000c140e7211 */ /* 0x000fc600078e08ff */
[----:B------:R1:W-:Y:S01]  /*46dd0*/  STL.64 [R1+0x58], R24 ;  /* 0x0000581801007387 */ /* 0x0003e20000100a00 */
[-C--:B0-----:R-:W-:Y:S02]  /*46de0*/  LEA R22, P5, R7, R2.reuse, 0x1 ;  /* 0x0000000207167211 */ /* 0x081fe400078a08ff */
[----:B-1----:R-:W-:Y:S02]  /*46df0*/  LEA R24, P6, R5, R2, 0x1 ;  /* 0x0000000205187211 */ /* 0x002fe400078c08ff */
[-C--:B------:R-:W-:Y:S02]  /*46e00*/  LEA.HI.X.SX32 R23, R7, R0.reuse, 0x1, P5 ;  /* 0x0000000007177211 */ /* 0x080fe400028f0eff */
[----:B------:R-:W-:Y:S01]  /*46e10*/  LEA.HI.X.SX32 R25, R5, R0, 0x1, P6 ;  /* 0x0000000005197211 */ /* 0x000fe200030f0eff */
[----:B------:R-:W-:Y:S01]  /*46e20*/  IMAD R13, R20, 0x2, R14 ;  /* 0x00000002140d7824 */ /* 0x000fe200078e020e */
[C---:B------:R-:W-:Y:S01]  /*46e30*/  LEA R26, P5, R8.reuse, R2, 0x1 ;  /* 0x00000002081a7211 */ /* 0x040fe200078a08ff */
[----:B------:R-:W-:Y:S03]  /*46e40*/  STL.64 [R1+0x50], R22 ;  /* 0x0000501601007387 */ /* 0x000fe60000100a00 */
[----:B------:R-:W-:Y:S01]  /*46e50*/  LEA.HI.X.SX32 R27, R8, R0, 0x1, P5 ;  /* 0x00000000081b7211 */ /* 0x000fe200028f0eff */
[----:B------:R0:W-:Y:S01]  /*46e60*/  STL.64 [R1+0x48], R24 ;  /* 0x0000481801007387 */ /* 0x0001e20000100a00 */
[----:B------:R-:W-:-:S03]  /*46e70*/  LEA R11, R20, R13, 0x1 ;  /* 0x0000000d140b7211 */ /* 0x000fc600078e08ff */
[----:B------:R1:W-:Y:S01]  /*46e80*/  STL.64 [R1+0x40], R26 ;  /* 0x0000401a01007387 */ /* 0x0003e20000100a00 */
[----:B------:R-:W-:Y:S02]  /*46e90*/  LEA R10, R20, R11, 0x1 ;  /* 0x0000000b140a7211 */ /* 0x000fe400078e08ff */
[----:B0-----:R-:W-:-:S04]  /*46ea0*/  LEA R24, P6, R16, R2, 0x1 ;  /* 0x0000000210187211 */ /* 0x001fc800078c08ff */
[----:B------:R-:W-:Y:S02]  /*46eb0*/  LEA.HI.X.SX32 R25, R16, R0, 0x1, P6 ;  /* 0x0000000010197211 */ /* 0x000fe400030f0eff */
[C---:B-1----:R-:W-:Y:S02]  /*46ec0*/  LEA R26, P5, R19.reuse, R2, 0x1 ;  /* 0x00000002131a7211 */ /* 0x042fe400078a08ff */
        /* <DEDUP_REMOVED lines=9> */
[C---:B------:R-:W-:Y:S02]  /*46f60*/  LEA R18, P6, R13.reuse, R2, 0x1 ;  /* 0x000000020d127211 */ /* 0x040fe400078c08ff */
[----:B------:R-:W-:Y:S01]  /*46f70*/  LEA R5, R20, R9, 0x1 ;  /* 0x0000000914057211 */ /* 0x000fe200078e08ff */
[----:B------:R-:W-:Y:S01]  /*46f80*/  STL.64 [R1+0x28], R24 ;  /* 0x0000281801007387 */ /* 0x000fe20000100a00 */
[----:B------:R-:W-:-:S03]  /*46f90*/  LEA.HI.X.SX32 R19, R13, R0, 0x1, P6 ;  /* 0x000000000d137211 */ /* 0x000fc600030f0eff */
[----:B------:R0:W-:Y:S01]  /*46fa0*/  STL.64 [R1+0x20], R16 ;  /* 0x0000201001007387 */ /* 0x0001e20000100a00 */
[----:B------:R-:W-:Y:S01]  /*46fb0*/  LEA R3, R20, R5, 0x1 ;  /* 0x0000000514037211 */ /* 0x000fe200078e08ff */
[----:B------:R-:W-:Y:S01]  /*46fc0*/  IMAD.MOV.U32 R22, RZ, RZ, R28 ;  /* 0x000000ffff167224 */ /* 0x000fe200078e001c */
[-C--:B------:R-:W-:Y:S02]  /*46fd0*/  LEA R14, P6, R10, R2.reuse, 0x1 ;  /* 0x000000020a0e7211 */ /* 0x080fe400078c08ff */
[----:B0-----:R-:W-:-:S04]  /*46fe0*/  LEA R16, P5, R11, R2, 0x1 ;  /* 0x000000020b107211 */ /* 0x001fc800078a08ff */
[----:B------:R-:W-:Y:S02]  /*46ff0*/  LEA.HI.X.SX32 R17, R11, R0, 0x1, P5 ;  /* 0x000000000b117211 */ /* 0x000fe400028f0eff */
[----:B------:R-:W-:Y:S01]  /*47000*/  LEA R28, P5, R6, R2, 0x1 ;  /* 0x00000002061c7211 */ /* 0x000fe200078a08ff */
[----:B------:R-:W-:Y:S01]  /*47010*/  IMAD R8, R20, 0x2, R3 ;  /* 0x0000000214087824 */ /* 0x000fe200078e0203 */
[----:B------:R-:W-:Y:S02]  /*47020*/  LEA.HI.X.SX32 R15, R10, R0, 0x1, P6 ;  /* 0x000000000a0f7211 */ /* 0x000fe400030f0eff */
[----:B------:R-:W-:Y:S01]  /*47030*/  MOV R23, R29 ;  /* 0x0000001d00177202 */ /* 0x000fe20000000f00 */
[----:B------:R-:W-:Y:S01]  /*47040*/  STL.64 [R1+0x18], R18 ;  /* 0x0000181201007387 */ /* 0x000fe20000100a00 */
[----:B------:R-:W-:Y:S02]  /*47050*/  LEA R26, P6, R9, R2, 0x1 ;  /* 0x00000002091a7211 */ /* 0x000fe400078c08ff */
[----:B------:R-:W-:Y:S01]  /*47060*/  LEA.HI.X.SX32 R29, R6, R0, 0x1, P5 ;  /* 0x00000000061d7211 */ /* 0x000fe200028f0eff */
[----:B------:R-:W-:Y:S01]  /*47070*/  STL.64 [R1+0x8], R16 ;  /* 0x0000081001007387 */ /* 0x000fe20000100a00 */
[----:B------:R-:W-:-:S02]  /*47080*/  LEA R7, R20, R8, 0x1 ;  /* 0x0000000814077211 */ /* 0x000fc400078e08ff */
[----:B------:R-:W-:Y:S01]  /*47090*/  LEA.HI.X.SX32 R27, R9, R0, 0x1, P6 ;  /* 0x00000000091b7211 */ /* 0x000fe200030f0eff */
[----:B------:R-:W-:Y:S04]  /*470a0*/  STL.64 [R1], R14 ;  /* 0x0000000e01007387 */ /* 0x000fe80000100a00 */
[----:B------:R-:W-:Y:S01]  /*470b0*/  STL [R1+0x1918], R28 ;  /* 0x0019181c01007387 */ /* 0x000fe20000100800 */
[----:B------:R-:W-:-:S03]  /*470c0*/  LEA R4, R20, R7, 0x1 ;  /* 0x0000000714047211 */ /* 0x000fc600078e08ff */
[----:B------:R-:W-:Y:S01]  /*470d0*/  STL [R1+0x190c], R29 ;  /* 0x00190c1d01007387 */ /* 0x000fe20000100800 */
[----:B------:R-:W-:-:S03]  /*470e0*/  LEA R24, P5, R5, R2, 0x1 ;  /* 0x0000000205187211 */ /* 0x000fc600078a08ff */
[----:B------:R0:W-:Y:S04]  /*470f0*/  STL.64 [R1+0x1a18], R28 ;  /* 0x001a181c01007387 */ /* 0x0001e80000100a00 */
[----:B------:R1:W-:Y:S01]  /*47100*/  STL [R1+0x1928], R26 ;  /* 0x0019281a01007387 */ /* 0x0003e20000100800 */
[----:B------:R-:W-:Y:S02]  /*47110*/  LEA R6, R20, R4, 0x1 ;  /* 0x0000000414067211 */ /* 0x000fe400078e08ff */
[----:B------:R-:W-:Y:S01]  /*47120*/  LEA.HI.X.SX32 R25, R5, R0, 0x1, P5 ;  /* 0x0000000005197211 */ /* 0x000fe200028f0eff */
[----:B0-----:R-:W-:Y:S01]  /*47130*/  IMAD.MOV.U32 R28, RZ, RZ, R22 ;  /* 0x000000ffff1c7224 */ /* 0x001fe200078e0016 */
[----:B-1----:R-:W2:Y:S01]  /*47140*/  LDL.LU R26, [R1+0x32c] ;  /* 0x00032c00011a7983 */ /* 0x002ea20000300800 */
[----:B------:R-:W-:-:S03]  /*47150*/  LEA R22, P6, R3, R2, 0x1 ;  /* 0x0000000203167211 */ /* 0x000fc600078c08ff */
[----:B------:R-:W-:Y:S04]  /*47160*/  STL [R1+0x1908], R27 ;  /* 0x0019081b01007387 */ /* 0x000fe80000100800 */
[----:B------:R0:W-:Y:S01]  /*47170*/  STL [R1+0x1a08], R27 ;  /* 0x001a081b01007387 */ /* 0x0001e20000100800 */
[----:B------:R-:W-:Y:S02]  /*47180*/  MOV R29, R23 ;  /* 0x00000017001d7202 */ /* 0x000fe40000000f00 */
[----:B------:R-:W-:Y:S01]  /*47190*/  LEA R20, P5, R8, R2, 0x1 ;  /* 0x0000000208147211 */ /* 0x000fe200078a08ff */
[----:B------:R-:W-:Y:S01]  /*471a0*/  STL [R1+0x1938], R24 ;  /* 0x0019381801007387 */ /* 0x000fe20000100800 */
[----:B------:R-:W-:Y:S01]  /*471b0*/  LEA.HI.X.SX32 R23, R3, R0, 0x1, P6 ;  /* 0x0000000003177211 */ /* 0x000fe200030f0eff */
[----:B0-----:R-:W-:-:S02]  /*471c0*/  IMAD.MOV.U32 R27, RZ, RZ, c[0x0][0x1c8] ;  /* 0x00007200ff1b7624 */ /* 0x001fc400078e00ff */
[----:B------:R0:W-:Y:S01]  /*471d0*/  STL [R1+0x193c], R24 ;  /* 0x00193c1801007387 */ /* 0x0001e20000100800 */
[----:B------:R-:W-:Y:S02]  /*471e0*/  LEA R18, P6, R7, R2, 0x1 ;  /* 0x0000000207127211 */ /* 0x000fe400078c08ff */
[----:B------:R-:W-:Y:S01]  /*471f0*/  LEA R5, R27, R6, 0x1 ;  /* 0x000000061b057211 */ /* 0x000fe200078e08ff */
[----:B------:R-:W-:Y:S01]  /*47200*/  STL [R1+0x1904], R25 ;  /* 0x0019041901007387 */ /* 0x000fe20000100800 */
[----:B------:R-:W-:-:S03]  /*47210*/  LEA.HI.X.SX32 R21, R8, R0, 0x1, P5 ;  /* 0x0000000008157211 */ /* 0x000fc600028f0eff */
[----:B------:R-:W-:Y:S01]  /*47220*/  STL [R1+0x19f8], R25 ;  /* 0x0019f81901007387 */ /* 0x000fe20000100800 */
[----:B------:R-:W-:-:S03]  /*47230*/  LEA R3, R27, R5, 0x1 ;  /* 0x000000051b037211 */ /* 0x000fc600078e08ff */
[----:B------:R-:W-:Y:S01]  /*47240*/  STL [R1+0x1948], R22 ;  /* 0x0019481601007387 */ /* 0x000fe20000100800 */
[----:B------:R-:W-:Y:S02]  /*47250*/  LEA R16, P5, R4, R2, 0x1 ;  /* 0x0000000204107211 */ /* 0x000fe400078a08ff */
[----:B------:R-:W-:Y:S01]  /*47260*/  LEA.HI.X.SX32 R19, R7, R0, 0x1, P6 ;  /* 0x0000000007137211 */ /* 0x000fe200030f0eff */
[----:B------:R-:W-:Y:S01]  /*47270*/  STL [R1+0x1900], R23 ;  /* 0x0019001701007387 */ /* 0x000fe20000100800 */
[----:B------:R-:W-:-:S03]  /*47280*/  LEA R14, P6, R6, R2, 0x1 ;  /* 0x00000002060e7211 */ /* 0x000fc600078c08ff */
[----:B------:R-:W-:Y:S01]  /*47290*/  STL [R1+0x19e8], R23 ;  /* 0x0019e81701007387 */ /* 0x000fe20000100800 */
[----:B------:R-:W-:-:S03]  /*472a0*/  IMAD R7, R27, 0x2, R3 ;  /* 0x000000021b077824 */ /* 0x000fc600078e0203 */
[----:B------:R-:W-:Y:S01]  /*472b0*/  STL [R1+0x1958], R20 ;  /* 0x0019581401007387 */ /* 0x000fe20000100800 */
[----:B------:R-:W-:-:S03]  /*472c0*/  LEA.HI.X.SX32 R17, R4, R0, 0x1, P5 ;  /* 0x0000000004117211 */ /* 0x000fc600028f0eff */
[----:B------:R-:W-:Y:S01]  /*472d0*/  STL [R1+0x18fc], R21 ;  /* 0x0018fc1501007387 */ /* 0x000fe20000100800 */
[----:B------:R-:W-:-:S03]  /*472e0*/  LEA R12, P5, R5, R2, 0x1 ;  /* 0x00000002050c7211 */ /* 0x000fc600078a08ff */
[----:B------:R-:W-:Y:S01]  /*472f0*/  STL [R1+0x19d8], R21 ;  /* 0x0019d81501007387 */ /* 0x000fe20000100800 */
[----:B------:R-:W-:-:S03]  /*47300*/  LEA.HI.X.SX32 R15, R6, R0, 0x1, P6 ;  /* 0x00000000060f7211 */ /* 0x000fc600030f0eff */
[----:B------:R-:W-:Y:S01]  /*47310*/  STL [R1+0x1968], R18 ;  /* 0x0019681201007387 */ /* 0x000fe20000100800 */
[----:B------:R-:W-:-:S03]  /*47320*/  LEA R10, P6, R3, R2, 0x1 ;  /* 0x00000002030a7211 */ /* 0x000fc600078c08ff */
[----:B------:R-:W-:Y:S01]  /*47330*/  STL [R1+0x18f8], R19 ;  /* 0x0018f81301007387 */ /* 0x000fe20000100800 */
[----:B------:R-:W-:-:S03]  /*47340*/  LEA R4, R27, R7, 0x1 ;  /* 0x000000071b047211 */ /* 0x000fc600078e08ff */
[----:B------:R-:W-:Y:S01]  /*47350*/  STL [R1+0x19c8], R19 ;  /* 0x0019c81301007387 */ /* 0x000fe20000100800 */
[----:B------:R-:W-:-:S03]  /*47360*/  LEA.HI.X.SX32 R13, R5, R0, 0x1, P5 ;  /* 0x00000000050d7211 */ /* 0x000fc600028f0eff */
[----:B------:R-:W-:Y:S01]  /*47370*/  STL [R1+0x1978], R16 ;  /* 0x0019781001007387 */ /* 0x000fe20000100800 */
[----:B------:R-:W-:-:S03]  /*47380*/  LEA R8, P5, R7, R2, 0x1 ;  /* 0x0000000207087211 */ /* 0x000fc600078a08ff */
[----:B------:R-:W-:Y:S01]  /*47390*/  STL [R1+0x197c], R16 ;  /* 0x00197c1001007387 */ /* 0x000fe20000100800 */
[----:B------:R-:W-:-:S03]  /*473a0*/  LEA.HI.X.SX32 R11, R3, R0, 0x1, P6 ;  /* 0x00000000030b7211 */ /* 0x000fc600030f0eff */
[----:B------:R-:W-:Y:S01]  /*473b0*/  STL [R1+0x18f4], R17 ;  /* 0x0018f41101007387 */ /* 0x000fe20000100800 */
[----:B0-----:R-:W-:-:S03]  /*473c0*/  LEA R24, R27, R4, 0x1 ;  /* 0x000000041b187211 */ /* 0x001fc600078e08ff */
[----:B------:R-:W-:Y:S04]  /*473d0*/  STL [R1+0x19b8], R17 ;  /* 0x0019b81101007387 */ /* 0x000fe80000100800 */
[----:B------:R-:W-:Y:S01]  /*473e0*/  STL [R1+0x1988], R14 ;  /* 0x0019880e01007387 */ /* 0x000fe20000100800 */
[----:B------:R-:W-:-:S03]  /*473f0*/  LEA.HI.X.SX32 R9, R7, R0, 0x1, P5 ;  /* 0x0000000007097211 */ /* 0x000fc600028f0eff */
[----:B------:R-:W-:Y:S04]  /*47400*/  STL [R1+0x18f0], R15 ;  /* 0x0018f00f01007387 */ /* 0x000fe80000100800 */
[----:B------:R-:W-:Y:S04]  /*47410*/  STL [R1+0x19a8], R15 ;  /* 0x0019a80f01007387 */ /* 0x000fe80000100800 */
[----:B------:R-:W-:Y:S04]  /*47420*/  STL [R1+0x1998], R12 ;  /* 0x0019980c01007387 */ /* 0x000fe80000100800 */
[----:B------:R-:W-:Y:S04]  /*47430*/  STL [R1+0x18ec], R13 ;  /* 0x0018ec0d01007387 */ /* 0x000fe80000100800 */
[----:B------:R-:W-:Y:S04]  /*47440*/  STL [R1+0x1a28], R13 ;  /* 0x001a280d01007387 */ /* 0x000fe80000100800 */
[----:B------:R-:W-:Y:S04]  /*47450*/  STL [R1+0x18e8], R11 ;  /* 0x0018e80b01007387 */ /* 0x000fe80000100800 */
[----:B------:R-:W-:Y:S04]  /*47460*/  STL [R1+0x10], R24 ;  /* 0x0000101801007387 */ /* 0x000fe80000100800 */
[----:B------:R-:W-:Y:S04]  /*47470*/  STL.64 [R1+0x1990], R10 ;  /* 0x0019900a01007387 */ /* 0x000fe80000100a00 */
[----:B------:R0:W-:Y:S04]  /*47480*/  STL.64 [R1+0x1910], R8 ;  /* 0x0019100801007387 */ /* 0x0001e80000100a00 */
[----:B------:R-:W-:Y:S04]  /*47490*/  STL [R1+0x1b80], R29 ;  /* 0x001b801d01007387 */ /* 0x000fe80000100800 */
[----:B0-----:R-:W3:Y:S04]  /*474a0*/  LDL.LU.64 R8, [R1+0x308] ;  /* 0x0003080001087983 */ /* 0x001ee80000300a00 */
[----:B---3--:R0:W-:Y:S04]  /*474b0*/  STL.64 [R1+0x1b58], R8 ;  /* 0x001b580801007387 */ /* 0x0081e80000100a00 */
[----:B0-----:R-:W3:Y:S04]  /*474c0*/  LDL.LU.64 R8, [R1+0x310] ;  /* 0x0003100001087983 */ /* 0x001ee80000300a00 */
[----:B---3--:R0:W-:Y:S04]  /*474d0*/  STL [R1+0x1b70], R8 ;  /* 0x001b700801007387 */ /* 0x0081e80000100800 */
[----:B0-----:R-:W3:Y:S04]  /*474e0*/  LDL.LU R8, [R1+0x1d4] ;  /* 0x0001d40001087983 */ /* 0x001ee80000300800 */
[----:B---3--:R0:W-:Y:S04]  /*474f0*/  STL [R1+0x1b74], R8 ;  /* 0x001b740801007387 */ /* 0x0081e80000100800 */
[----:B0-----:R-:W3:Y:S04]  /*47500*/  LDL R8, [R1+0xf4] ;  /* 0x0000f40001087983 */ /* 0x001ee80000100800 */
[----:B------:R0:W-:Y:S04]  /*47510*/  STL [R1+0x1b60], R9 ;  /* 0x001b600901007387 */ /* 0x0001e80000100800 */
[----:B0-----:R-:W4:Y:S04]  /*47520*/  LDL R9, [R1+0xe4] ;  /* 0x0000e40001097983 */ /* 0x001f280000100800 */
[----:B------:R-:W5:Y:S04]  /*47530*/  LDL.LU R17, [R1+0x174] ;  /* 0x0001740001117983 */ /* 0x000f680000300800 */
[----:B------:R-:W2:Y:S04]  /*47540*/  LDL.LU.64 R10, [R1+0x300] ;  /* 0x00030000010a7983 */ /* 0x000ea80000300a00 */
[----:B--2---:R0:W-:Y:S04]  /*47550*/  STL.64 [R1+0x1b68], R10 ;  /* 0x001b680a01007387 */ /* 0x0041e80000100a00 */
[----:B0-----:R-:W2:Y:S01]  /*47560*/  LDL.LU.64 R10, [R1+0x318] ;  /* 0x00031800010a7983 */ /* 0x001ea20000300a00 */
[----:B------:R-:W-:Y:S01]  /*47570*/  LEA R6, P6, R4, R2, 0x1 ;  /* 0x0000000204067211 */ /* 0x000fe200078c08ff */
[----:B------:R-:W-:Y:S01]  /*47580*/  IMAD R3, R27, 0x2, R24 ;  /* 0x000000021b037824 */ /* 0x000fe200078e0218 */
[----:B------:R-:W-:-:S02]  /*47590*/  FSETP.NEU.AND P5, PT, R26, RZ, PT ;  /* 0x000000ff1a00720b */ /* 0x000fc40003fad000 */
[----:B------:R-:W-:Y:S02]  /*475a0*/  LEA.HI.X.SX32 R7, R4, R0, 0x1, P6 ;  /* 0x0000000004077211 */ /* 0x000fe400030f0eff */
[----:B------:R-:W-:-:S04]  /*475b0*/  LEA R4, P6, R3, R2, 0x1 ;  /* 0x0000000203047211 */ /* 0x000fc800078c08ff */
[----:B------:R-:W-:Y:S01]  /*475c0*/  LEA.HI.X.SX32 R5, R3, R0, 0x1, P6 ;  /* 0x0000000003057211 */ /* 0x000fe200030f0eff */
[----:B------:R-:W0:Y:S04]  /*475d0*/  S2R R25, SR_TID.X ;  /* 0x0000000000197919 */ /* 0x000e280000002100 */
[----:B--2---:R1:W-:Y:S04]  /*475e0*/  STL.64 [R1+0x1b78], R10 ;  /* 0x001b780a01007387 */ /* 0x0043e80000100a00 */
[----:B-1----:R-:W3:Y:S04]  /*475f0*/  LDL.LU.64 R10, [R1+0x320] ;  /* 0x00032000010a7983 */ /* 0x002ee80000300a00 */
[----:B------:R-:W2:Y:S04]  /*47600*/  LDL.LU R20, [R1+0x1c4] ;  /* 0x0001c40001147983 */ /* 0x000ea80000300800 */
[----:B------:R-:W2:Y:S04]  /*47610*/  LDL.LU.64 R12, [R1+0x2f8] ;  /* 0x0002f800010c7983 */ /* 0x000ea80000300a00 */
[----:B------:R-:W2:Y:S04]  /*47620*/  LDL.LU R26, [R1+0x1a4] ;  /* 0x0001a400011a7983 */ /* 0x000ea80000300800 */
[----:B------:R-:W2:Y:S04]  /*47630*/  LDL.LU.64 R14, [R1+0x2f0] ;  /* 0x0002f000010e7983 */ /* 0x000ea80000300a00 */
[----:B------:R-:W2:Y:S04]  /*47640*/  LDL.LU R16, [R1+0x184] ;  /* 0x0001840001107983 */ /* 0x000ea80000300800 */
[----:B------:R-:W2:Y:S04]  /*47650*/  LDL.LU.64 R18, [R1+0x2e8] ;  /* 0x0002e80001127983 */ /* 0x000ea80000300a00 */
[----:B------:R-:W2:Y:S04]  /*47660*/  LDL.LU R21, [R1+0x164] ;  /* 0x0001640001157983 */ /* 0x000ea80000300800 */
[----:B------:R-:W2:Y:S04]  /*47670*/  LDL.LU.64 R22, [R1+0x2e0] ;  /* 0x0002e00001167983 */ /* 0x000ea80000300a00 */
[----:B------:R-:W2:Y:S04]  /*47680*/  LDL.LU R27, [R1+0x154] ;  /* 0x00015400011b7983 */ /* 0x000ea80000300800 */
[----:B------:R1:W-:Y:S04]  /*47690*/  STL.64 [R1+0x1920], R6 ;  /* 0x0019200601007387 */ /* 0x0003e80000100a00 */
[----:B-1----:R-:W2:Y:S04]  /*476a0*/  LDL.LU R6, [R1+0x1b4] ;  /* 0x0001b40001067983 */ /* 0x002ea80000300800 */
[----:B------:R-:W2:Y:S04]  /*476b0*/  LDL.LU R7, [R1+0x194] ;  /* 0x0001940001077983 */ /* 0x000ea80000300800 */
[----:B------:R-:W2:Y:S01]  /*476c0*/  LDL R3, [R1+0x10] ;  /* 0x0000100001037983 */ /* 0x000ea20000100800 */
[----:B0-----:R-:W-:-:S02]  /*476d0*/  SHF.L.U32 R24, R25, 0x4, RZ ;  /* 0x0000000419187819 */ /* 0x001fc400000006ff */
[----:B------:R-:W-:Y:S01]  /*476e0*/  SHF.L.U32 R29, R25, 0x2, RZ ;  /* 0x00000002191d7819 */ /* 0x000fe200000006ff */
[----:B------:R-:W-:Y:S01]  /*476f0*/  STL [R1+0x18e4], R4 ;  /* 0x0018e40401007387 */ /* 0x000fe20000100800 */
[----:B------:R-:W-:Y:S02]  /*47700*/  LOP3.LUT R25, R24, 0x70, RZ, 0xc0, !PT ;  /* 0x0000007018197812 */ /* 0x000fe400078ec0ff */
[----:B------:R-:W-:Y:S01]  /*47710*/  LOP3.LUT R29, R29, 0x80, RZ, 0xc0, !PT ;  /* 0x000000801d1d7812 */ /* 0x000fe200078ec0ff */
[----:B------:R-:W-:Y:S04]  /*47720*/  STL [R1+0x18e0], R5 ;  /* 0x0018e00501007387 */ /* 0x000fe80000100800 */
[----:B------:R-:W-:Y:S04]  /*47730*/  STL.64 [R1+0x1970], R4 ;  /* 0x0019700401007387 */ /* 0x000fe80000100a00 */
[----:B------:R-:W-:Y:S01]  /*47740*/  STL [R1+0x1a38], R4 ;  /* 0x001a380401007387 */ /* 0x000fe20000100800 */
[----:B------:R-:W-:-:S03]  /*47750*/  IMAD.IADD R25, R25, 0x1, R29 ;  /* 0x0000000119197824 */ /* 0x000fc600078e021d */
[----:B------:R-:W-:Y:S04]  /*47760*/  STL [R1+0x1a2c], R5 ;  /* 0x001a2c0501007387 */ /* 0x000fe80000100800 */
[----:B------:R-:W-:Y:S04]  /*47770*/  STL [R1+0x1a4c], R5 ;  /* 0x001a4c0501007387 */ /* 0x000fe80000100800 */
[----:B------:R-:W-:Y:S04]  /*47780*/  STL [R1+0x1a6c], R5 ;  /* 0x001a6c0501007387 */ /* 0x000fe80000100800 */
[----:B------:R-:W-:Y:S04]  /*47790*/  STL [R1+0x1a8c], R5 ;  /* 0x001a8c0501007387 */ /* 0x000fe80000100800 */
[----:B------:R-:W4:Y:S04]  /*477a0*/  LDL.LU R29, [R1+0x1b80] ;  /* 0x001b8000011d7983 */ /* 0x000f280000300800 */
[----:B------:R-:W-:Y:S01]  /*477b0*/  STL [R1+0x1a9c], R5 ;  /* 0x001a9c0501007387 */ /* 0x000fe20000100800 */
[----:B--2---:R-:W-:-:S03]  /*477c0*/  LEA R2, P6, R3, R2, 0x1 ;  /* 0x0000000203027211 */ /* 0x004fc600078c08ff */
[----:B------:R-:W2:Y:S04]  /*477d0*/  LDL.LU R3, [R1+0x10] ;  /* 0x0000100001037983 */ /* 0x000ea80000300800 */
[----:B------:R-:W0:Y:S04]  /*477e0*/  S2R R24, SR_TID.X ;  /* 0x0000000000187919 */ /* 0x000e280000002100 */
[----:B---3--:R1:W-:Y:S01]  /*477f0*/  STG.E.U16 [R10.64], R8 ;  /* 0x000000080a007986 */ /* 0x0083e2000c101506 */
[----:B0-----:R-:W-:-:S04]  /*47800*/  LOP3.LUT R24, R24, 0x18, RZ, 0xc0, !PT ;  /* 0x0000001818187812 */ /* 0x001fc800078ec0ff */
[----:B------:R-:W-:-:S06]  /*47810*/  LEA.HI R25, R24, R25, RZ, 0x1f ;  /* 0x0000001918197211 */ /* 0x000fcc00078ff8ff */
[----:B------:R-:W3:Y:S01]  /*47820*/  LDL.LU.64 R24, [R1+0x2d8] ;  /* 0x0002d80001187983 */ /* 0x000ee20000300a00 */
[----:B--2---:R-:W-:-:S05]  /*47830*/  LEA.HI.X.SX32 R3, R3, R0, 0x1, P6 ;  /* 0x0000000003037211 */ /* 0x004fca00030f0eff */
[----:B------:R-:W-:Y:S04]  /*47840*/  STL.64 [R1+0x1930], R2 ;  /* 0x0019300201007387 */ /* 0x000fe80000100a00 */
[----:B------:R-:W-:Y:S04]  /*47850*/  STL.64 [R1+0x1a20], R2 ;  /* 0x001a200201007387 */ /* 0x000fe80000100a00 */
[----:B-1----:R-:W4:Y:S04]  /*47860*/  LDL.LU.64 R10, [R1+0x1b78] ;  /* 0x001b7800010a7983 */ /* 0x002f280000300a00 */
[----:B------:R-:W2:Y:S04]  /*47870*/  LDL.LU R8, [R1+0x1b74] ;  /* 0x001b740001087983 */ /* 0x000ea80000300800 */
[----:B----4-:R0:W-:Y:S01]  /*47880*/  STG.E.U16 [R10.64], R9 ;  /* 0x000000090a007986 */ /* 0x0101e2000c101506 */
[----:B--2---:R-:W-:-:S03]  /*47890*/  PRMT R0, R8, 0x7632, R0 ;  /* 0x0000763208007816 */ /* 0x004fc60000000000 */
[----:B------:R-:W2:Y:S04]  /*478a0*/  LDL.LU R8, [R1+0x1b70] ;  /* 0x001b700001087983 */ /* 0x000ea80000300800 */
[----:B0-----:R-:W4:Y:S04]  /*478b0*/  LDL.LU.64 R10, [R1+0x1b68] ;  /* 0x001b6800010a7983 */ /* 0x001f280000300a00 */
[----:B------:R-:W2:Y:S01]  /*478c0*/  LDL.LU R9, [R1+0x1b60] ;  /* 0x001b600001097983 */ /* 0x000ea20000300800 */
[----:B------:R-:W-:-:S03]  /*478d0*/  PRMT R5, R6, 0x7632, R5 ;  /* 0x0000763206057816 */ /* 0x000fc60000000005 */
[----:B--2---:R0:W-:Y:S04]  /*478e0*/  STG.E.U16 [R8.64], R0 ;  /* 0x0000000008007986 */ /* 0x0041e8000c101506 */
[----:B0-----:R-:W2:Y:S01]  /*478f0*/  LDL.LU.64 R8, [R1+0x1b58] ;  /* 0x001b580001087983 */ /* 0x001ea20000300a00 */
[----:B------:R-:W-:-:S03]  /*47900*/  PRMT R0, R7, 0x7632, R0 ;  /* 0x0000763207007816 */ /* 0x000fc60000000000 */
[----:B--2---:R-:W-:Y:S04]  /*47910*/  STG.E.U16 [R8.64], R5 ;  /* 0x0000000508007986 */ /* 0x004fe8000c101506 */
[----:B----4-:R0:W-:Y:S02]  /*47920*/  STG.E.U16 [R10.64], R0 ;  /* 0x000000000a007986 */ /* 0x0101e4000c101506 */
[----:B0-----:R-:W-:Y:S02]  /*47930*/  PRMT R0, R20, 0x7632, R0 ;  /* 0x0000763214007816 */ /* 0x001fe40000000000 */
[----:B------:R-:W2:Y:S01]  /*47940*/  LDL.LU R20, [R1+0x1d8] ;  /* 0x0001d80001147983 */ /* 0x000ea20000300800 */
[----:B------:R-:W-:Y:S02]  /*47950*/  PRMT R3, R26, 0x7632, R3 ;  /* 0x000076321a037816 */ /* 0x000fe40000000003 */
[----:B-----5:R-:W-:-:S05]  /*47960*/  PRMT R4, R17, 0x7632, R4 ;  /* 0x0000763211047816 */ /* 0x020fca0000000004 */
[----:B------:R-:W-:Y:S04]  /*47970*/  STG.E.U16 [R12.64], R4 ;  /* 0x000000040c007986 */ /* 0x000fe8000c101506 */
[----:B--2---:R-:W-:Y:S04]  /*47980*/  STL [R1+0x1ae0], R20 ;  /* 0x001ae01401007387 */ /* 0x004fe80000100800 */
[----:B------:R-:W-:Y:S04]  /*47990*/  STL [R1+0x1b10], R20 ;  /* 0x001b101401007387 */ /* 0x000fe80000100800 */
[----:B------:R-:W2:Y:S04]  /*479a0*/  LDL.LU R26, [R1+0x1b8] ;  /* 0x0001b800011a7983 */ /* 0x000ea80000300800 */
[----:B------:R0:W-:Y:S04]  /*479b0*/  STG.E.U16 [R14.64], R0 ;  /* 0x000000000e007986 */ /* 0x0001e8000c101506 */
[----:B------:R-:W-:Y:S01]  /*479c0*/  STG.E.U16 [R18.64], R3 ;  /* 0x0000000312007986 */ /* 0x000fe2000c101506 */
[----:B0-----:R-:W-:-:S05]  /*479d0*/  PRMT R0, R16, 0x7632, R0 ;  /* 0x0000763210007816 */ /* 0x001fca0000000000 */
[----:B------:R0:W-:Y:S02]  /*479e0*/  STG.E.U16 [R22.64], R0 ;  /* 0x0000000016007986 */ /* 0x0001e4000c101506 */
[----:B0-----:R-:W-:Y:S02]  /*479f0*/  PRMT R0, R27, 0x7632, R0 ;  /* 0x000076321b007816 */ /* 0x001fe40000000000 */
[----:B--2---:R-:W-:Y:S04]  /*47a00*/  STL [R1+0x1af0], R26 ;  /* 0x001af01a01007387 */ /* 0x004fe80000100800 */
[----:B------:R-:W-:Y:S04]  /*47a10*/  STL [R1+0x1b14], R26 ;  /* 0x001b141a01007387 */ /* 0x000fe80000100800 */
[----:B------:R-:W-:Y:S04]  /*47a20*/  STL [R1+0x1b34], R26 ;  /* 0x001b341a01007387 */ /* 0x000fe80000100800 */
[----:B------:R0:W-:Y:S04]  /*47a30*/  STL [R1+0x1b50], R0 ;  /* 0x001b500001007387 */ /* 0x0001e80000100800 */
[----:B0-----:R-:W2:Y:S04]  /*47a40*/  LDL.LU R0, [R1+0x144] ;  /* 0x0001440001007983 */ /* 0x001ea80000300800 */
[----:B------:R-:W4:Y:S04]  /*47a50*/  LDL.LU R20, [R1+0x104] ;  /* 0x0001040001147983 */ /* 0x000f280000300800 */
[----:B----4-:R0:W-:Y:S04]  /*47a60*/  STL [R1+0x1b20], R20 ;  /* 0x001b201401007387 */ /* 0x0101e80000100800 */
[----:B0-----:R-:W4:Y:S04]  /*47a70*/  LDL.LU R20, [R1+0x114] ;  /* 0x0001140001147983 */ /* 0x001f280000300800 */
[----:B----4-:R0:W-:Y:S04]  /*47a80*/  STL [R1+0x1b30], R20 ;  /* 0x001b301401007387 */ /* 0x0101e80000100800 */
[----:B0-----:R-:W4:Y:S04]  /*47a90*/  LDL.LU R20, [R1+0x124] ;  /* 0x0001240001147983 */ /* 0x001f280000300800 */
[----:B----4-:R0:W-:Y:S04]  /*47aa0*/  STL [R1+0x1b40], R20 ;  /* 0x001b401401007387 */ /* 0x0101e80000100800 */
[----:B0-----:R-:W4:Y:S04]  /*47ab0*/  LDL.LU R20, [R1+0x134] ;  /* 0x0001340001147983 */ /* 0x001f280000300800 */
[----:B------:R-:W5:Y:S04]  /*47ac0*/  LDL R5, [R1+0x1c8] ;  /* 0x0001c80001057983 */ /* 0x000f680000100800 */
[----:B-----5:R0:W-:Y:S04]  /*47ad0*/  STL [R1+0x1aa8], R5 ;  /* 0x001aa80501007387 */ /* 0x0201e80000100800 */
[----:B0-----:R-:W5:Y:S04]  /*47ae0*/  LDL R5, [R1+0x178] ;  /* 0x0001780001057983 */ /* 0x001f680000100800 */
[----:B-----5:R0:W-:Y:S04]  /*47af0*/  STL [R1+0x1ab8], R5 ;  /* 0x001ab80501007387 */ /* 0x0201e80000100800 */
[----:B0-----:R-:W5:Y:S01]  /*47b00*/  LDL R5, [R1+0x198] ;  /* 0x0001980001057983 */ /* 0x001f620000100800 */
[----:B------:R-:W-:-:S03]  /*47b10*/  PRMT R2, R21, 0x7632, R2 ;  /* 0x0000763215027816 */ /* 0x000fc60000000002 */
[----:B-----5:R0:W-:Y:S04]  /*47b20*/  STL [R1+0x1b00], R5 ;  /* 0x001b000501007387 */ /* 0x0201e80000100800 */
[----:B0-----:R-:W5:Y:S04]  /*47b30*/  LDL.LU R5, [R1+0xe4] ;  /* 0x0000e40001057983 */ /* 0x001f680000300800 */
[----:B---3--:R-:W-:Y:S04]  /*47b40*/  STG.E.U16 [R24.64], R2 ;  /* 0x0000000218007986 */ /* 0x008fe8000c101506 */
[----:B-----5:R0:W-:Y:S04]  /*47b50*/  STL [R1+0x1b04], R5 ;  /* 0x001b040501007387 */ /* 0x0201e80000100800 */
[----:B0-----:R-:W3:Y:S04]  /*47b60*/  LDL.LU R5, [R1+0xf4] ;  /* 0x0000f40001057983 */ /* 0x001ee80000300800 */
[----:B------:R-:W5:Y:S04]  /*47b70*/  LDL.LU.64 R2, [R1+0x268] ;  /* 0x0002680001027983 */ /* 0x000f680000300a00 */
[----:B-----5:R0:W-:Y:S04]  /*47b80*/  STL.64 [R1+0x1aa0], R2 ;  /* 0x001aa00201007387 */ /* 0x0201e80000100a00 */
[----:B0-----:R-:W5:Y:S04]  /*47b90*/  LDL.LU.64 R2, [R1+0x270] ;  /* 0x0002700001027983 */ /* 0x001f680000300a00 */
        /* <DEDUP_REMOVED lines=21> */
[----:B0-----:R-:W5:Y:S01]  /*47cf0*/  LDL.LU.64 R2, [R1+0x2c8] ;  /* 0x0002c80001027983 */ /* 0x001f620000300a00 */
[----:B--2---:R-:W-:-:S03]  /*47d00*/  PRMT R26, R0, 0x7632, R26 ;  /* 0x00007632001a7816 */ /* 0x004fc6000000001a */
[----:B-----5:R0:W-:Y:S04]  /*47d10*/  STL.64 [R1+0x1b48], R2 ;  /* 0x001b480201007387 */ /* 0x0201e80000100a00 */
[----:B------:R-:W2:Y:S04]  /*47d20*/  LDL R10, [R1+0x1a8] ;  /* 0x0001a800010a7983 */ /* 0x000ea80000100800 */
[----:B------:R-:W5:Y:S04]  /*47d30*/  LDL.LU.64 R8, [R1+0x260] ;  /* 0x0002600001087983 */ /* 0x000f680000300a00 */
[----:B------:R-:W5:Y:S01]  /*47d40*/  LDL R11, [R1+0x188] ;  /* 0x00018800010b7983 */ /* 0x000f620000100800 */
[----:B0-----:R-:W-:-:S03]  /*47d50*/  MOV R2, R28 ;  /* 0x0000001c00027202 */ /* 0x001fc60000000f00 */
[----:B------:R-:W2:Y:S01]  /*47d60*/  LDL.LU.64 R14, [R1+0x258] ;  /* 0x00025800010e7983 */ /* 0x000ea20000300a00 */
[----:B------:R-:W-:-:S03]  /*47d70*/  MOV R3, R29 ;  /* 0x0000001d00037202 */ /* 0x000fc60000000f00 */
[----:B------:R-:W2:Y:S04]  /*47d80*/  LDL R21, [R1+0x168] ;  /* 0x0001680001157983 */ /* 0x000ea80000100800 */
[----:B------:R-:W2:Y:S04]  /*47d90*/  LDL.LU.64 R18, [R1+0x250] ;  /* 0x0002500001127983 */ /* 0x000ea80000300a00 */
[----:B------:R-:W2:Y:S04]  /*47da0*/  LDL.LU.64 R22, [R1+0x248] ;  /* 0x0002480001167983 */ /* 0x000ea80000300a00 */
[----:B------:R-:W2:Y:S04]  /*47db0*/  LDL.LU.64 R28, [R1+0x240] ;  /* 0x00024000011c7983 */ /* 0x000ea80000300a00 */
[----:B------:R-:W2:Y:S04]  /*47dc0*/  LDL.LU.64 R24, [R1+0x238] ;  /* 0x0002380001187983 */ /* 0x000ea80000300a00 */
        /* <DEDUP_REMOVED lines=9> */
[----:B--2---:R0:W-:Y:S04]  /*47e60*/  STG.E.U16 [R2.64], R0 ;  /* 0x0000000002007986 */ /* 0x0041e8000c101506 */
[----:B0-----:R-:W2:Y:S01]  /*47e70*/  LDL.LU.64 R2, [R1+0x1b48] ;  /* 0x001b480001027983 */ /* 0x001ea20000300a00 */
[----:B----4-:R-:W-:-:S03]  /*47e80*/  PRMT R0, R20, 0x7632, R0 ;  /* 0x0000763214007816 */ /* 0x010fc60000000000 */
[----:B------:R-:W4:Y:S04]  /*47e90*/  LDL.LU R20, [R1+0x1b40] ;  /* 0x001b400001147983 */ /* 0x000f280000300800 */
[----:B--2---:R0:W-:Y:S04]  /*47ea0*/  STG.E.U16 [R2.64], R26 ;  /* 0x0000001a02007986 */ /* 0x0041e8000c101506 */
[----:B0-----:R-:W2:Y:S04]  /*47eb0*/  LDL.LU.64 R2, [R1+0x1b38] ;  /* 0x001b380001027983 */ /* 0x001ea80000300a00 */
[----:B------:R-:W4:Y:S04]  /*47ec0*/  LDL.LU R26, [R1+0x1b34] ;  /* 0x001b3400011a7983 */ /* 0x000f280000300800 */
[----:B--2---:R0:W-:Y:S01]  /*47ed0*/  STG.E.U16 [R2.64], R0 ;  /* 0x0000000002007986 */ /* 0x0041e2000c101506 */
[----:B----4-:R-:W-:-:S03]  /*47ee0*/  PRMT R26, R20, 0x7632, R26 ;  /* 0x00007632141a7816 */ /* 0x010fc6000000001a */
[----:B------:R-:W2:Y:S04]  /*47ef0*/  LDL.LU R20, [R1+0x1b30] ;  /* 0x001b300001147983 */ /* 0x000ea80000300800 */
[----:B0-----:R-:W4:Y:S01]  /*47f00*/  LDL.LU.64 R2, [R1+0x1b28] ;  /* 0x001b280001027983 */ /* 0x001f220000300a00 */
[----:B--2---:R-:W-:-:S03]  /*47f10*/  PRMT R0, R20, 0x7632, R0 ;  /* 0x0000763214007816 */ /* 0x004fc60000000000 */
[----:B------:R-:W2:Y:S04]  /*47f20*/  LDL.LU R20, [R1+0x1b20] ;  /* 0x001b200001147983 */ /* 0x000ea80000300800 */
[----:B----4-:R0:W-:Y:S04]  /*47f30*/  STG.E.U16 [R2.64], R26 ;  /* 0x0000001a02007986 */ /* 0x0101e8000c101506 */
[----:B0-----:R-:W4:Y:S04]  /*47f40*/  LDL.LU.64 R2, [R1+0x1b18] ;  /* 0x001b180001027983 */ /* 0x001f280000300a00 */
[----:B------:R-:W2:Y:S02]  /*47f50*/  LDL.LU R26, [R1+0x1b14] ;  /* 0x001b1400011a7983 */ /* 0x000ea40000300800 */
[----:B--2---:R-:W-:-:S02]  /*47f60*/  PRMT R26, R20, 0x7632, R26 ;  /* 0x00007632141a7816 */ /* 0x004fc4000000001a */
[----:B------:R-:W3:Y:S04]  /*47f70*/  LDL.LU R20, [R1+0x1b10] ;  /* 0x001b100001147983 */ /* 0x000ee80000300800 */
[----:B----4-:R0:W-:Y:S04]  /*47f80*/  STG.E.U16 [R2.64], R0 ;  /* 0x0000000002007986 */ /* 0x0101e8000c101506 */
[----:B0-----:R-:W2:Y:S01]  /*47f90*/  LDL.LU.64 R2, [R1+0x1b08] ;  /* 0x001b080001027983 */ /* 0x001ea20000300a00 */
[----:B---3--:R-:W-:-:S03]  /*47fa0*/  PRMT R20, R5, 0x7632, R20 ;  /* 0x0000763205147816 */ /* 0x008fc60000000014 */
[----:B------:R-:W3:Y:S04]  /*47fb0*/  LDL.LU R5, [R1+0x1b04] ;  /* 0x001b040001057983 */ /* 0x000ee80000300800 */
[----:B--2---:R0:W-:Y:S01]  /*47fc0*/  STG.E.U16 [R2.64], R26 ;  /* 0x0000001a02007986 */ /* 0x0041e2000c101506 */
[----:B---3--:R-:W-:-:S03]  /*47fd0*/  PRMT R0, R5, 0x7632, R0 ;  /* 0x0000763205007816 */ /* 0x008fc60000000000 */
[----:B------:R-:W2:Y:S04]  /*47fe0*/  LDL.LU R5, [R1+0x1b00] ;  /* 0x001b000001057983 */ /* 0x000ea80000300800 */
[----:B0-----:R-:W3:Y:S04]  /*47ff0*/  LDL.LU.64 R2, [R1+0x1af8] ;  /* 0x001af80001027983 */ /* 0x001ee80000300a00 */
[----:B------:R-:W4:Y:S04]  /*48000*/  LDL.LU R26, [R1+0x1af0] ;  /* 0x001af000011a7983 */ /* 0x000f280000300800 */
[----:B---3--:R0:W-:Y:S04]  /*48010*/  STG.E.U16 [R2.64], R20 ;  /* 0x0000001402007986 */ /* 0x0081e8000c101506 */
[----:B0-----:R-:W3:Y:S04]  /*48020*/  LDL.LU.64 R2, [R1+0x1ae8] ;  /* 0x001ae80001027983 */ /* 0x001ee80000300a00 */
[----:B------:R-:W2:Y:S04]  /*48030*/  LDL.LU R20, [R1+0x1ae0] ;  /* 0x001ae00001147983 */ /* 0x000ea80000300800 */
[----:B---3--:R0:W-:Y:S04]  /*48040*/  STG.E.U16 [R2.64], R0 ;  /* 0x0000000002007986 */ /* 0x0081e8000c101506 */
[----:B0-----:R-:W2:Y:S04]  /*48050*/  LDL.LU.64 R2, [R1+0x1ad8] ;  /* 0x001ad80001027983 */ /* 0x001ea80000300a00 */
[----:B--2---:R0:W-:Y:S04]  /*48060*/  STG.E.U16 [R2.64], R20 ;  /* 0x0000001402007986 */ /* 0x0041e8000c101506 */
[----:B0-----:R-:W4:Y:S04]  /*48070*/  LDL.LU.64 R2, [R1+0x1ad0] ;  /* 0x001ad00001027983 */ /* 0x001f280000300a00 */
[----:B----4-:R0:W-:Y:S04]  /*48080*/  STG.E.U16 [R2.64], R26 ;  /* 0x0000001a02007986 */ /* 0x0101e8000c101506 */
[----:B0-----:R-:W2:Y:S04]  /*48090*/  LDL.LU.64 R2, [R1+0x1ac8] ;  /* 0x001ac80001027983 */ /* 0x001ea80000300a00 */
[----:B--2---:R0:W-:Y:S04]  /*480a0*/  STG.E.U16 [R2.64], R5 ;  /* 0x0000000502007986 */ /* 0x0041e8000c101506 */
[----:B0-----:R-:W2:Y:S04]  /*480b0*/  LDL.LU.64 R2, [R1+0x1ac0] ;  /* 0x001ac00001027983 */ /* 0x001ea80000300a00 */
[----:B------:R-:W2:Y:S04]  /*480c0*/  LDL.LU R5, [R1+0x1ab8] ;  /* 0x001ab80001057983 */ /* 0x000ea80000300800 */
[----:B--2---:R0:W-:Y:S04]  /*480d0*/  STG.E.U16 [R2.64], R5 ;  /* 0x0000000502007986 */ /* 0x0041e8000c101506 */
[----:B0-----:R-:W2:Y:S04]  /*480e0*/  LDL.LU.64 R2, [R1+0x1ab0] ;  /* 0x001ab00001027983 */ /* 0x001ea80000300a00 */
[----:B------:R-:W2:Y:S04]  /*480f0*/  LDL.LU R5, [R1+0x1aa8] ;  /* 0x001aa80001057983 */ /* 0x000ea80000300800 */
[----:B--2---:R0:W-:Y:S04]  /*48100*/  STG.E.U16 [R2.64], R5 ;  /* 0x0000000502007986 */ /* 0x0041e8000c101506 */
[----:B0-----:R-:W2:Y:S04]  /*48110*/  LDL.LU.64 R2, [R1+0x1aa0] ;  /* 0x001aa00001027983 */ /* 0x001ea80000300a00 */
[----:B------:R-:W3:Y:S04]  /*48120*/  LDL.LU R5, [R1+0x1a9c] ;  /* 0x001a9c0001057983 */ /* 0x000ee80000300800 */
[----:B------:R-:W-:Y:S04]  /*48130*/  STL [R1+0x1a48], R4 ;  /* 0x001a480401007387 */ /* 0x000fe80000100800 */
[----:B--2---:R-:W-:Y:S04]  /*48140*/  STG.E.U16 [R2.64], R10 ;  /* 0x0000000a02007986 */ /* 0x004fe8000c101506 */
[----:B-----5:R-:W-:Y:S04]  /*48150*/  STG.E.U16 [R8.64], R11 ;  /* 0x0000000b08007986 */ /* 0x020fe8000c101506 */
[----:B------:R0:W-:Y:S04]  /*48160*/  STG.E.U16 [R14.64], R21 ;  /* 0x000000150e007986 */ /* 0x0001e8000c101506 */
[----:B------:R-:W-:Y:S04]  /*48170*/  STG.E.U16 [R18.64], R4 ;  /* 0x0000000412007986 */ /* 0x000fe8000c101506 */
[----:B------:R-:W-:Y:S04]  /*48180*/  STG.E.U16 [R22.64], R13 ;  /* 0x0000000d16007986 */ /* 0x000fe8000c101506 */
[----:B0-----:R-:W2:Y:S04]  /*48190*/  LDL.LU.64 R14, [R1+0x230] ;  /* 0x00023000010e7983 */ /* 0x001ea80000300a00 */
[----:B------:R-:W-:Y:S04]  /*481a0*/  STL [R1+0x1a58], R13 ;  /* 0x001a580d01007387 */ /* 0x000fe80000100800 */
[----:B------:R0:W-:Y:S04]  /*481b0*/  STG.E.U16 [R28.64], R6 ;  /* 0x000000061c007986 */ /* 0x0001e8000c101506 */
[----:B------:R1:W-:Y:S04]  /*481c0*/  STG.E.U16 [R24.64], R7 ;  /* 0x0000000718007986 */ /* 0x0003e8000c101506 */
[----:B0-----:R-:W4:Y:S04]  /*481d0*/  LDL.LU.64 R28, [R1+0x228] ;  /* 0x00022800011c7983 */ /* 0x001f280000300a00 */
[----:B------:R-:W5:Y:S04]  /*481e0*/  LDL.LU.64 R18, [R1+0x220] ;  /* 0x0002200001127983 */ /* 0x000f680000300a00 */
[----:B------:R-:W2:Y:S04]  /*481f0*/  LDL.LU.64 R22, [R1+0x218] ;  /* 0x0002180001167983 */ /* 0x000ea80000300a00 */
[----:B-1----:R-:W2:Y:S04]  /*48200*/  LDL.LU.64 R24, [R1+0x210] ;  /* 0x0002100001187983 */ /* 0x002ea80000300a00 */
[----:B------:R-:W2:Y:S04]  /*48210*/  LDL.LU R13, [R1+0x188] ;  /* 0x00018800010d7983 */ /* 0x000ea80000300800 */
[----:B--2---:R0:W-:Y:S04]  /*48220*/  STL [R1+0x1a68], R13 ;  /* 0x001a680d01007387 */ /* 0x0041e80000100800 */
[----:B0-----:R-:W2:Y:S04]  /*48230*/  LDL.LU R13, [R1+0x1a8] ;  /* 0x0001a800010d7983 */ /* 0x001ea80000300800 */
[----:B--2---:R0:W-:Y:S04]  /*48240*/  STL [R1+0x1a78], R13 ;  /* 0x001a780d01007387 */ /* 0x0041e80000100800 */
[----:B0-----:R-:W2:Y:S04]  /*48250*/  LDL.LU R13, [R1+0x1c8] ;  /* 0x0001c800010d7983 */ /* 0x001ea80000300800 */
[----:B--2---:R0:W-:Y:S04]  /*48260*/  STL [R1+0x1a88], R13 ;  /* 0x001a880d01007387 */ /* 0x0041e80000100800 */
[----:B0-----:R-:W2:Y:S04]  /*48270*/  LDL.LU R13, [R1+0x178] ;  /* 0x00017800010d7983 */ /* 0x001ea80000300800 */
[----:B--2---:R0:W-:Y:S04]  /*48280*/  STL [R1+0x1a98], R13 ;  /* 0x001a980d01007387 */ /* 0x0041e80000100800 */
[----:B0-----:R-:W2:Y:S04]  /*48290*/  LDL.LU R13, [R1+0x198] ;  /* 0x00019800010d7983 */ /* 0x001ea80000300800 */
[----:B------:R-:W2:Y:S04]  /*482a0*/  LDL.LU R4, [R1+0x168] ;  /* 0x0001680001047983 */ /* 0x000ea80000300800 */
[----:B------:R0:W-:Y:S04]  /*482b0*/  STL.64 [R1+0x1a30], R6 ;  /* 0x001a300601007387 */ /* 0x0001e80000100a00 */
[----:B0-----:R-:W2:Y:S04]  /*482c0*/  LDL.LU.64 R6, [R1+0xd8] ;  /* 0x0000d80001067983 */ /* 0x001ea80000300a00 */
[----:B--2---:R0:W-:Y:S04]  /*482d0*/  STL.64 [R1+0x1a40], R6 ;  /* 0x001a400601007387 */ /* 0x0041e80000100a00 */
        /* <DEDUP_REMOVED lines=9> */
[----:B------:R-:W-:Y:S01]  /*48370*/  STG.E.U16 [R14.64], R12 ;  /* 0x0000000c0e007986 */ /* 0x000fe2000c101506 */
[----:B------:R-:W-:-:S03]  /*48380*/  PRMT R0, R20, 0x7632, R0 ;  /* 0x0000763214007816 */ /* 0x000fc60000000000 */
[----:B----4-:R-:W-:Y:S04]  /*48390*/  STG.E.U16 [R28.64], R17 ;  /* 0x000000111c007986 */ /* 0x010fe8000c101506 */
[----:B--2---:R0:W-:Y:S04]  /*483a0*/  STL.64 [R1+0x1a90], R6 ;  /* 0x001a900601007387 */ /* 0x0041e80000100a00 */
[----:B0-----:R-:W2:Y:S04]  /*483b0*/  LDL.LU.64 R6, [R1+0x208] ;  /* 0x0002080001067983 */ /* 0x001ea80000300a00 */
[----:B------:R-:W4:Y:S04]  /*483c0*/  LDL.LU.64 R2, [R1+0xd0] ;  /* 0x0000d00001027983 */ /* 0x000f280000300a00 */
[----:B------:R-:W4:Y:S01]  /*483d0*/  LDL.LU.64 R28, [R1+0xc8] ;  /* 0x0000c800011c7983 */ /* 0x000f220000300a00 */
[----:B---3--:R-:W-:-:S03]  /*483e0*/  PRMT R5, R26, 0x7632, R5 ;  /* 0x000076321a057816 */ /* 0x008fc60000000005 */
[----:B------:R-:W3:Y:S04]  /*483f0*/  LDL.LU.64 R8, [R1+0xc0] ;  /* 0x0000c00001087983 */ /* 0x000ee80000300a00 */
[----:B------:R-:W3:Y:S04]  /*48400*/  LDL.LU.64 R10, [R1+0xb8] ;  /* 0x0000b800010a7983 */ /* 0x000ee80000300a00 */
[----:B-----5:R0:W-:Y:S04]  /*48410*/  STG.E.U16 [R18.64], R16 ;  /* 0x0000001012007986 */ /* 0x0201e8000c101506 */
[----:B------:R-:W5:Y:S04]  /*48420*/  LDL.LU.64 R14, [R1+0xb0] ;  /* 0x0000b000010e7983 */ /* 0x000f680000300a00 */
[----:B------:R1:W-:Y:S04]  /*48430*/  STG.E.U16 [R22.64], R27 ;  /* 0x0000001b16007986 */ /* 0x0003e8000c101506 */
[----:B0-----:R-:W3:Y:S04]  /*48440*/  LDL.LU.64 R18, [R1+0xa8] ;  /* 0x0000a80001127983 */ /* 0x001ee80000300a00 */
[----:B------:R-:W3:Y:S04]  /*48450*/  LDL.LU.64 R20, [R1+0xa0] ;  /* 0x0000a00001147983 */ /* 0x000ee80000300a00 */
[----:B-1----:R-:W3:Y:S04]  /*48460*/  LDL.LU.64 R22, [R1+0x98] ;  /* 0x0000980001167983 */ /* 0x002ee80000300a00 */
[----:B------:R-:W3:Y:S04]  /*48470*/  LDL.LU R26, [R1+0x1dc] ;  /* 0x0001dc00011a7983 */ /* 0x000ee80000300800 */
[----:B------:R0:W-:Y:S04]  /*48480*/  STG.E.U16 [R24.64], R0 ;  /* 0x0000000018007986 */ /* 0x0001e8000c101506 */
[----:B0-----:R-:W3:Y:S01]  /*48490*/  LDL.LU.64 R24, [R1+0x90] ;  /* 0x0000900001187983 */ /* 0x001ee20000300a00 */
[----:B------:R-:W-:-:S03]  /*484a0*/  PRMT R0, R13, 0x7632, R0 ;  /* 0x000076320d007816 */ /* 0x000fc60000000000 */
[----:B------:R-:W3:Y:S04]  /*484b0*/  LDL.LU R13, [R1+0x1a98] ;  /* 0x001a9800010d7983 */ /* 0x000ee80000300800 */
[----:B--2---:R0:W-:Y:S04]  /*484c0*/  STG.E.U16 [R6.64], R5 ;  /* 0x0000000506007986 */ /* 0x0041e8000c101506 */
[----:B0-----:R-:W2:Y:S04]  /*484d0*/  LDL.LU.64 R6, [R1+0x1a90] ;  /* 0x001a900001067983 */ /* 0x001ea80000300a00 */
[----:B------:R-:W3:Y:S04]  /*484e0*/  LDL.LU R5, [R1+0x1a8c] ;  /* 0x001a8c0001057983 */ /* 0x000ee80000300800 */
[----:B--2---:R0:W-:Y:S01]  /*484f0*/  STG.E.U16 [R6.64], R0 ;  /* 0x0000000006007986 */ /* 0x0041e2000c101506 */
[----:B---3--:R-:W-:-:S03]  /*48500*/  PRMT R5, R13, 0x7632, R5 ;  /* 0x000076320d057816 */ /* 0x008fc60000000005 */
[----:B------:R-:W2:Y:S04]  /*48510*/  LDL.LU R13, [R1+0x1a88] ;  /* 0x001a8800010d7983 */ /* 0x000ea80000300800 */
[----:B0-----:R-:W3:Y:S01]  /*48520*/  LDL.LU.64 R6, [R1+0x1a80] ;  /* 0x001a800001067983 */ /* 0x001ee20000300a00 */
[----:B--2---:R-:W-:-:S03]  /*48530*/  PRMT R0, R13, 0x7632, R0 ;  /* 0x000076320d007816 */ /* 0x004fc60000000000 */
[----:B------:R-:W2:Y:S04]  /*48540*/  LDL.LU R13, [R1+0x1a78] ;  /* 0x001a7800010d7983 */ /* 0x000ea80000300800 */
[----:B---3--:R0:W-:Y:S04]  /*48550*/  STG.E.U16 [R6.64], R5 ;  /* 0x0000000506007986 */ /* 0x0081e8000c101506 */
[----:B0-----:R-:W3:Y:S04]  /*48560*/  LDL.LU.64 R6, [R1+0x1a70] ;  /* 0x001a700001067983 */ /* 0x001ee80000300a00 */
[----:B------:R-:W2:Y:S04]  /*48570*/  LDL.LU R5, [R1+0x1a6c] ;  /* 0x001a6c0001057983 */ /* 0x000ea80000300800 */
[----:B---3--:R0:W-:Y:S01]  /*48580*/  STG.E.U16 [R6.64], R0 ;  /* 0x0000000006007986 */ /* 0x0081e2000c101506 */
[----:B--2---:R-:W-:-:S03]  /*48590*/  PRMT R5, R13, 0x7632, R5 ;  /* 0x000076320d057816 */ /* 0x004fc60000000005 */
        /* <DEDUP_REMOVED lines=16> */
[----:B----4-:R0:W-:Y:S01]  /*486a0*/  STG.E.U16 [R2.64], R0 ;  /* 0x0000000002007986 */ /* 0x0101e2000c101506 */
[----:B--2---:R-:W-:-:S03]  /*486b0*/  PRMT R5, R13, 0x7632, R5 ;  /* 0x000076320d057816 */ /* 0x004fc60000000005 */
[----:B------:R-:W2:Y:S04]  /*486c0*/  LDL.LU R13, [R1+0x1a28] ;  /* 0x001a2800010d7983 */ /* 0x000ea80000300800 */
[----:B0-----:R-:W4:Y:S01]  /*486d0*/  LDL.LU.64 R2, [R1+0x1a20] ;  /* 0x001a200001027983 */ /* 0x001f220000300a00 */
[----:B---3--:R-:W-:Y:S02]  /*486e0*/  PRMT R0, R6, 0x7632, R0 ;  /* 0x0000763206007816 */ /* 0x008fe40000000000 */
[----:B------:R-:W-:Y:S01]  /*486f0*/  PRMT R4, R7, 0x7632, R4 ;  /* 0x0000763207047816 */ /* 0x000fe20000000004 */
[----:B------:R0:W-:Y:S04]  /*48700*/  STG.E.U16 [R28.64], R5 ;  /* 0x000000051c007986 */ /* 0x0001e8000c101506 */
[----:B------:R1:W-:Y:S04]  /*48710*/  STG.E.U16 [R8.64], R0 ;  /* 0x0000000008007986 */ /* 0x0003e8000c101506 */
[----:B------:R-:W-:Y:S04]  /*48720*/  STG.E.U16 [R10.64], R4 ;  /* 0x000000040a007986 */ /* 0x000fe8000c101506 */
[----:B0-----:R-:W3:Y:S01]  /*48730*/  LDL.LU.64 R28, [R1+0x1a18] ;  /* 0x001a1800011c7983 */ /* 0x001ee20000300a00 */
[----:B-1----:R-:W-:-:S05]  /*48740*/  PRMT R0, R12, 0x7632, R0 ;  /* 0x000076320c007816 */ /* 0x002fca0000000000 */
[----:B-----5:R0:W-:Y:S02]  /*48750*/  STG.E.U16 [R14.64], R0 ;  /* 0x000000000e007986 */ /* 0x0201e4000c101506 */
[----:B0-----:R-:W-:Y:S02]  /*48760*/  PRMT R0, R27, 0x7632, R0 ;  /* 0x000076321b007816 */ /* 0x001fe40000000000 */
[----:B------:R-:W5:Y:S01]  /*48770*/  LDL.LU R27, [R1+0x1bc] ;  /* 0x0001bc00011b7983 */ /* 0x000f620000300800 */
[----:B----4-:R-:W-:Y:S02]  /*48780*/  PRMT R3, R17, 0x7632, R3 ;  /* 0x0000763211037816 */ /* 0x010fe40000000003 */
[----:B------:R-:W-:-:S03]  /*48790*/  PRMT R2, R16, 0x7632, R2 ;  /* 0x0000763210027816 */ /* 0x000fc60000000002 */
[----:B------:R-:W-:Y:S04]  /*487a0*/  STG.E.U16 [R18.64], R3 ;  /* 0x0000000312007986 */ /* 0x000fe8000c101506 */
[----:B------:R-:W-:Y:S04]  /*487b0*/  STG.E.U16 [R20.64], R2 ;  /* 0x0000000214007986 */ /* 0x000fe8000c101506 */
[----:B------:R-:W-:Y:S04]  /*487c0*/  STG.E.U16 [R22.64], R0 ;  /* 0x0000000016007986 */ /* 0x000fe8000c101506 */
[----:B------:R0:W-:Y:S04]  /*487d0*/  STG.E.U16 [R24.64], R26 ;  /* 0x0000001a18007986 */ /* 0x0001e8000c101506 */
[----:B0-----:R-:W4:Y:S04]  /*487e0*/  LDL.LU R25, [R1+0x19c] ;  /* 0x00019c0001197983 */ /* 0x001f280000300800 */
[----:B------:R-:W2:Y:S04]  /*487f0*/  LDL.LU R23, [R1+0x17c] ;  /* 0x00017c0001177983 */ /* 0x000ea80000300800 */
[----:B------:R-:W2:Y:S04]  /*48800*/  LDL.LU R21, [R1+0x1cc] ;  /* 0x0001cc0001157983 */ /* 0x000ea80000300800 */
[----:B------:R-:W2:Y:S04]  /*48810*/  LDL.LU R19, [R1+0x1ac] ;  /* 0x0001ac0001137983 */ /* 0x000ea80000300800 */
[----:B------:R-:W2:Y:S04]  /*48820*/  LDL.LU R17, [R1+0x18c] ;  /* 0x00018c0001117983 */ /* 0x000ea80000300800 */
[----:B------:R-:W2:Y:S04]  /*48830*/  LDL.LU R15, [R1+0x16c] ;  /* 0x00016c00010f7983 */ /* 0x000ea80000300800 */
[----:B------:R-:W2:Y:S04]  /*48840*/  LDL.LU R12, [R1+0x15c] ;  /* 0x00015c00010c7983 */ /* 0x000ea80000300800 */
        /* <DEDUP_REMOVED lines=13> */
[----:B0-----:R-:W5:Y:S04]  /*48920*/  LDL.LU.64 R12, [R1+0x88] ;  /* 0x00008800010c7983 */ /* 0x001f680000300a00 */
[----:B------:R-:W2:Y:S04]  /*48930*/  LDL.LU.64 R10, [R1+0x48] ;  /* 0x00004800010a7983 */ /* 0x000ea80000300a00 */
[----:B--2---:R0:W-:Y:S04]  /*48940*/  STL.64 [R1+0x19a0], R10 ;  /* 0x0019a00a01007387 */ /* 0x0041e80000100a00 */
[----:B0-----:R-:W2:Y:S04]  /*48950*/  LDL.LU.64 R10, [R1+0x50] ;  /* 0x00005000010a7983 */ /* 0x001ea80000300a00 */
[----:B------:R-:W2:Y:S04]  /*48960*/  LDL.LU R14, [R1+0x14c] ;  /* 0x00014c00010e7983 */ /* 0x000ea80000300800 */
[----:B------:R-:W2:Y:S04]  /*48970*/  LDL.LU R16, [R1+0x13c] ;  /* 0x00013c0001107983 */ /* 0x000ea80000300800 */
[----:B------:R-:W2:Y:S04]  /*48980*/  LDL.LU.64 R4, [R1+0x38] ;  /* 0x0000380001047983 */ /* 0x000ea80000300a00 */
[----:B--2---:R0:W-:Y:S04]  /*48990*/  STL.64 [R1+0x1980], R4 ;  /* 0x0019800401007387 */ /* 0x0041e80000100a00 */
[----:B0-----:R-:W2:Y:S04]  /*489a0*/  LDL.LU.64 R4, [R1+0x40] ;  /* 0x0000400001047983 */ /* 0x001ea80000300a00 */
[----:B------:R-:W2:Y:S04]  /*489b0*/  LDL.LU R18, [R1+0x12c] ;  /* 0x00012c0001127983 */ /* 0x000ea80000300800 */
[----:B------:R-:W2:Y:S04]  /*489c0*/  LDL.LU R20, [R1+0x11c] ;  /* 0x00011c0001147983 */ /* 0x000ea80000300800 */
[----:B------:R-:W2:Y:S04]  /*489d0*/  LDL.LU R22, [R1+0x10c] ;  /* 0x00010c0001167983 */ /* 0x000ea80000300800 */
[----:B------:R-:W2:Y:S04]  /*489e0*/  LDL.LU R24, [R1+0xfc] ;  /* 0x0000fc0001187983 */ /* 0x000ea80000300800 */
[----:B------:R-:W2:Y:S04]  /*489f0*/  LDL.LU.64 R2, [R1+0x18] ;  /* 0x0000180001027983 */ /* 0x000ea80000300a00 */
[----:B--2---:R0:W-:Y:S04]  /*48a00*/  STL.64 [R1+0x1940], R2 ;  /* 0x0019400201007387 */ /* 0x0041e80000100a00 */
[----:B0-----:R-:W2:Y:S04]  /*48a10*/  LDL.LU.64 R2, [R1+0x20] ;  /* 0x0000200001027983 */ /* 0x001ea80000300a00 */
[----:B--2---:R0:W-:Y:S04]  /*48a20*/  STL.64 [R1+0x1950], R2 ;  /* 0x0019500201007387 */ /* 0x0041e80000100a00 */
[----:B0-----:R-:W2:Y:S01]  /*48a30*/  LDL.LU.64 R2, [R1+0x28] ;  /* 0x0000280001027983 */ /* 0x001ea20000300a00 */
[----:B---3--:R-:W-:-:S03]  /*48a40*/  PRMT R28, R26, 0x7632, R28 ;  /* 0x000076321a1c7816 */ /* 0x008fc6000000001c */
[----:B-----5:R-:W-:Y:S04]  /*48a50*/  STG.E.U16 [R12.64], R27 ;  /* 0x0000001b0c007986 */ /* 0x020fe8000c101506 */
[----:B--2---:R0:W-:Y:S04]  /*48a60*/  STL.64 [R1+0x1960], R2 ;  /* 0x0019600201007387 */ /* 0x0041e80000100a00 */
[----:B0-----:R-:W2:Y:S04]  /*48a70*/  LDL.LU.64 R2, [R1+0x30] ;  /* 0x0000300001027983 */ /* 0x001ea80000300a00 */
[----:B------:R-:W3:Y:S04]  /*48a80*/  LDL.LU R26, [R1+0xec] ;  /* 0x0000ec00011a7983 */ /* 0x000ee80000300800 */
[----:B------:R-:W5:Y:S04]  /*48a90*/  LDL.LU.64 R6, [R1+0x8] ;  /* 0x0000080001067983 */ /* 0x000f680000300a00 */
[----:B------:R-:W2:Y:S04]  /*48aa0*/  LDL.LU.64 R8, [R1] ;  /* 0x0000000001087983 */ /* 0x000ea80000300a00 */
[----:B------:R-:W4:Y:S01]  /*48ab0*/  LDL.LU.64 R12, [R1+0x1a10] ;  /* 0x001a1000010c7983 */ /* 0x000f220000300a00 */
[----:B------:R-:W-:-:S03]  /*48ac0*/  PRMT R29, R27, 0x7632, R29 ;  /* 0x000076321b1d7816 */ /* 0x000fc6000000001d */
[----:B------:R-:W2:Y:S04]  /*48ad0*/  LDL.LU R27, [R1+0x1a08] ;  /* 0x001a0800011b7983 */ /* 0x000ea80000300800 */
[----:B----4-:R0:W-:Y:S04]  /*48ae0*/  STG.E.U16 [R12.64], R25 ;  /* 0x000000190c007986 */ /* 0x0101e8000c101506 */
[----:B0-----:R-:W4:Y:S01]  /*48af0*/  LDL.LU.64 R12, [R1+0x1a00] ;  /* 0x001a0000010c7983 */ /* 0x001f220000300a00 */
[----:B--2---:R-:W-:-:S03]  /*48b00*/  PRMT R27, R25, 0x7632, R27 ;  /* 0x00007632191b7816 */ /* 0x004fc6000000001b */
        /* <DEDUP_REMOVED lines=27> */
[----:B------:R-:W-:-:S03]  /*48cc0*/  PRMT R13, R14, 0x7632, R13 ;  /* 0x000076320e0d7816 */ /* 0x000fc6000000000d */
[----:B------:R-:W2:Y:S04]  /*48cd0*/  LDL.LU R14, [R1+0x1988] ;  /* 0x00198800010e7983 */ /* 0x000ea80000300800 */
[----:B------:R0:W-:Y:S04]  /*48ce0*/  STG.E.U16 [R4.64], R16 ;  /* 0x0000001004007986 */ /* 0x0001e8000c101506 */
[----:B0-----:R-:W2:Y:S01]  /*48cf0*/  LDL.LU.64 R4, [R1+0x1980] ;  /* 0x0019800001047983 */ /* 0x001ea20000300a00 */
[----:B----4-:R-:W-:-:S03]  /*48d00*/  PRMT R11, R16, 0x7632, R11 ;  /* 0x00007632100b7816 */ /* 0x010fc6000000000b */
[----:B------:R-:W4:Y:S04]  /*48d10*/  LDL.LU R16, [R1+0x197c] ;  /* 0x00197c0001107983 */ /* 0x000f280000300800 */
[----:B--2---:R-:W-:Y:S04]  /*48d20*/  STG.E.U16 [R4.64], R18 ;  /* 0x0000001204007986 */ /* 0x004fe8000c101506 */
[----:B------:R-:W-:Y:S01]  /*48d30*/  STG.E.U16 [R2.64], R20 ;  /* 0x0000001402007986 */ /* 0x000fe2000c101506 */
[----:B----4-:R-:W-:-:S05]  /*48d40*/  PRMT R16, R18, 0x7632, R16 ;  /* 0x0000763212107816 */ /* 0x010fca0000000010 */
[----:B------:R0:W-:Y:S04]  /*48d50*/  STL.S16 [R1+0x40], R16 ;  /* 0x0000401001007387 */ /* 0x0001e80000100600 */
[----:B0-----:R-:W2:Y:S04]  /*48d60*/  LDL.LU R16, [R1+0x1978] ;  /* 0x0019780001107983 */ /* 0x001ea80000300800 */
[----:B------:R-:W4:Y:S04]  /*48d70*/  LDL.LU.64 R4, [R1+0x1970] ;  /* 0x0019700001047983 */ /* 0x000f280000300a00 */
[----:B------:R-:W2:Y:S04]  /*48d80*/  LDL.LU R18, [R1+0x1968] ;  /* 0x0019680001127983 */ /* 0x000ea80000300800 */
[----:B------:R-:W2:Y:S01]  /*48d90*/  LDL.LU.64 R2, [R1+0x1960] ;  /* 0x0019600001027983 */ /* 0x000ea20000300a00 */
[----:B----4-:R-:W-:-:S03]  /*48da0*/  PRMT R4, R20, 0x7632, R4 ;  /* 0x0000763214047816 */ /* 0x010fc60000000004 */
[----:B------:R-:W4:Y:S04]  /*48db0*/  LDL.LU R20, [R1+0x1958] ;  /* 0x0019580001147983 */ /* 0x000f280000300800 */
[----:B--2---:R0:W-:Y:S04]  /*48dc0*/  STG.E.U16 [R2.64], R22 ;  /* 0x0000001602007986 */ /* 0x0041e8000c101506 */
[----:B0-----:R-:W2:Y:S01]  /*48dd0*/  LDL.LU.64 R2, [R1+0x1950] ;  /* 0x0019500001027983 */ /* 0x001ea20000300a00 */
[----:B------:R-:W-:Y:S02]  /*48de0*/  PRMT R5, R22, 0x7632, R5 ;  /* 0x0000763216057816 */ /* 0x000fe40000000005 */
[----:B------:R-:W-:Y:S01]  /*48df0*/  PRMT R0, R24, 0x7632, R0 ;  /* 0x0000763218007816 */ /* 0x000fe20000000000 */
[----:B------:R-:W3:Y:S04]  /*48e00*/  LDL.LU R22, [R1+0x1948] ;  /* 0x0019480001167983 */ /* 0x000ee80000300800 */
[----:B--2---:R0:W-:Y:S04]  /*48e10*/  STG.E.U16 [R2.64], R24 ;  /* 0x0000001802007986 */ /* 0x0041e8000c101506 */
[----:B0-----:R-:W2:Y:S04]  /*48e20*/  LDL.LU.64 R2, [R1+0x1940] ;  /* 0x0019400001027983 */ /* 0x001ea80000300a00 */
[----:B------:R-:W3:Y:S02]  /*48e30*/  LDL.LU R24, [R1+0x193c] ;  /* 0x00193c0001187983 */ /* 0x000ee40000300800 */
[----:B---3--:R-:W-:-:S02]  /*48e40*/  PRMT R24, R26, 0x7632, R24 ;  /* 0x000076321a187816 */ /* 0x008fc40000000018 */
[----:B--2---:R-:W-:Y:S04]  /*48e50*/  STG.E.U16 [R2.64], R26 ;  /* 0x0000001a02007986 */ /* 0x004fe8000c101506 */
[----:B------:R0:W-:Y:S04]  /*48e60*/  STL.S16 [R1+0x14], R24 ;  /* 0x0000141801007387 */ /* 0x0001e80000100600 */
[----:B-----5:R1:W-:Y:S04]  /*48e70*/  STG.E.U16 [R6.64], R28 ;  /* 0x0000001c06007986 */ /* 0x0203e8000c101506 */
[----:B0-----:R-:W2:Y:S04]  /*48e80*/  LDL.LU R24, [R1+0x1938] ;  /* 0x0019380001187983 */ /* 0x001ea80000300800 */
[----:B------:R-:W3:Y:S04]  /*48e90*/  LDL.LU.64 R2, [R1+0x1930] ;  /* 0x0019300001027983 */ /* 0x000ee80000300a00 */
[----:B------:R-:W5:Y:S04]  /*48ea0*/  LDL.LU R26, [R1+0x1928] ;  /* 0x00192800011a7983 */ /* 0x000f680000300800 */
[----:B-1----:R-:W2:Y:S04]  /*48eb0*/  LDL.LU.64 R6, [R1+0x1920] ;  /* 0x0019200001067983 */ /* 0x002ea80000300a00 */
[----:B------:R-:W2:Y:S04]  /*48ec0*/  LDL.LU R28, [R1+0x1918] ;  /* 0x00191800011c7983 */ /* 0x000ea80000300800 */
[----:B------:R0:W-:Y:S04]  /*48ed0*/  STG.E.U16 [R8.64], R29 ;  /* 0x0000001d08007986 */ /* 0x0001e8000c101506 */
[----:B0-----:R-:W2:Y:S04]  /*48ee0*/  LDL.LU.64 R8, [R1+0x1910] ;  /* 0x0019100001087983 */ /* 0x001ea80000300a00 */
[----:B------:R-:W2:Y:S04]  /*48ef0*/  LDL.LU R29, [R1+0x190c] ;  /* 0x00190c00011d7983 */ /* 0x000ea80000300800 */
[----:B--2---:R0:W-:Y:S04]  /*48f00*/  STG.E.U16 [R28.64], R27 ;  /* 0x0000001b1c007986 */ /* 0x0041e8000c101506 */
[----:B0-----:R-:W5:Y:S04]  /*48f10*/  LDL.LU R27, [R1+0x1908] ;  /* 0x00190800011b7983 */ /* 0x001f680000300800 */
[----:B------:R-:W2:Y:S04]  /*48f20*/  LDL.LU R29, [R1+0x3d8] ;  /* 0x0003d800011d7983 */ /* 0x000ea80000300800 */
[----:B------:R-:W2:Y:S04]  /*48f30*/  LDL.LU.S16 R28, [R1+0x14] ;  /* 0x00001400011c7983 */ /* 0x000ea80000300600 */
[----:B-----5:R0:W-:Y:S04]  /*48f40*/  STG.E.U16 [R26.64], R25 ;  /* 0x000000191a007986 */ /* 0x0201e8000c101506 */
[----:B0-----:R-:W5:Y:S04]  /*48f50*/  LDL.LU R25, [R1+0x1904] ;  /* 0x0019040001197983 */ /* 0x001f680000300800 */
[----:B------:R-:W2:Y:S04]  /*48f60*/  LDL.LU R26, [R1+0x3cc] ;  /* 0x0003cc00011a7983 */ /* 0x000ea80000300800 */
[----:B------:R-:W2:Y:S04]  /*48f70*/  LDL.LU R27, [R1+0x3c4] ;  /* 0x0003c400011b7983 */ /* 0x000ea80000300800 */
[----:B-----5:R0:W-:Y:S04]  /*48f80*/  STG.E.U16 [R24.64], R23 ;  /* 0x0000001718007986 */ /* 0x0201e8000c101506 */
[----:B0-----:R-:W5:Y:S04]  /*48f90*/  LDL.LU R23, [R1+0x1900] ;  /* 0x0019000001177983 */ /* 0x001f680000300800 */
[----:B------:R-:W2:Y:S04]  /*48fa0*/  LDL.LU R24, [R1+0x3d4] ;  /* 0x0003d40001187983 */ /* 0x000ea80000300800 */
[----:B------:R-:W2:Y:S04]  /*48fb0*/  LDL.LU R25, [R1+0x3d0] ;  /* 0x0003d00001197983 */ /* 0x000ea80000300800 */
[----:B-----5:R0:W-:Y:S04]  /*48fc0*/  STG.E.U16 [R22.64], R21 ;  /* 0x0000001516007986 */ /* 0x0201e8000c101506 */
[----:B0-----:R-:W4:Y:S04]  /*48fd0*/  LDL.LU R21, [R1+0x18fc] ;  /* 0x0018fc0001157983 */ /* 0x001f280000300800 */
[----:B------:R-:W5:Y:S04]  /*48fe0*/  LDL.LU R22, [R1+0x334] ;  /* 0x0003340001167983 */ /* 0x000f680000300800 */
[----:B------:R-:W2:Y:S04]  /*48ff0*/  LDL.LU R23, [R1+0x330] ;  /* 0x0003300001177983 */ /* 0x000ea80000300800 */
[----:B----4-:R0:W-:Y:S04]  /*49000*/  STG.E.U16 [R20.64], R19 ;  /* 0x0000001314007986 */ /* 0x0101e8000c101506 */
[----:B0-----:R-:W4:Y:S04]  /*49010*/  LDL.LU R19, [R1+0x18f8] ;  /* 0x0018f80001137983 */ /* 0x001f280000300800 */
[----:B------:R-:W2:Y:S04]  /*49020*/  LDL.LU R20, [R1+0x33c] ;  /* 0x00033c0001147983 */ /* 0x000ea80000300800 */
        /* <DEDUP_REMOVED lines=15> */
[----:B------:R-:W4:Y:S04]  /*49120*/  LDL.LU.S16 R12, [R1+0x40] ;  /* 0x00004000010c7983 */ /* 0x000f280000300600 */
[----:B------:R-:W2:Y:S04]  /*49130*/  LDL.LU R13, [R1+0x3e4] ;  /* 0x0003e400010d7983 */ /* 0x000ea80000300800 */
[----:B----4-:R-:W-:Y:S04]  /*49140*/  STG.E.U16 [R10.64], R12 ;  /* 0x0000000c0a007986 */ /* 0x010fe8000c101506 */
[----:B------:R0:W-:Y:S04]  /*49150*/  STG.E.U16 [R8.64], R4 ;  /* 0x0000000408007986 */ /* 0x0001e8000c101506 */
[----:B------:R1:W-:Y:S04]  /*49160*/  STG.E.U16 [R6.64], R5 ;  /* 0x0000000506007986 */ /* 0x0003e8000c101506 */
[----:B0-----:R-:W4:Y:S04]  /*49170*/  LDL.LU R4, [R1+0x18e4] ;  /* 0x0018e40001047983 */ /* 0x001f280000300800 */
[----:B-1----:R-:W4:Y:S01]  /*49180*/  LDL.LU R5, [R1+0x18e0] ;  /* 0x0018e00001057983 */ /* 0x002f220000300800 */
[----:B--2---:R-:W-:Y:S01]  /*49190*/  FFMA R10, R18, 0.69314718246459960938, R17 ;  /* 0x3f317218120a7823 */ /* 0x004fe20000000011 */
[----:B------:R-:W-:-:S05]  /*491a0*/  FSEL R18, R19, -INF , P4 ;  /* 0xff80000013127808 */ /* 0x000fca0002000000 */
[----:B------:R-:W-:Y:S02]  /*491b0*/  FFMA R11, R18, 0.69314718246459960938, R29 ;  /* 0x3f317218120b7823 */ /* 0x000fe4000000001d */
[----:B------:R-:W0:Y:S04]  /*491c0*/  S2R R29, SR_TID.X ;  /* 0x00000000001d7919 */ /* 0x000e280000002100 */
[----:B---3--:R1:W-:Y:S01]  /*491d0*/  STG.E.U16 [R2.64], R0 ;  /* 0x0000000002007986 */ /* 0x0083e2000c101506 */
[----:B------:R-:W-:Y:S01]  /*491e0*/  FFMA R9, R16, 0.69314718246459960938, R15 ;  /* 0x3f31721810097823 */ /* 0x000fe2000000000f */
[----:B------:R-:W-:Y:S01]  /*491f0*/  FSEL R15, R21, -INF , P2 ;  /* 0xff800000150f7808 */ /* 0x000fe20001000000 */
[----:B------:R-:W-:Y:S01]  /*49200*/  FFMA R8, R14, 0.69314718246459960938, R13 ;  /* 0x3f3172180e087823 */ /* 0x000fe2000000000d */
[----:B------:R-:W-:-:S02]  /*49210*/  FSEL R16, R20, -INF , P3 ;  /* 0xff80000014107808 */ /* 0x000fc40001800000 */
[----:B-----5:R-:W-:Y:S02]  /*49220*/  FSEL R14, R22, -INF , P1 ;  /* 0xff800000160e7808 */ /* 0x020fe40000800000 */
[----:B------:R-:W-:Y:S01]  /*49230*/  FSEL R17, R23, -INF , P5 ;  /* 0xff80000017117808 */ /* 0x000fe20002800000 */
[----:B------:R-:W-:Y:S02]  /*49240*/  FFMA R13, R15, 0.69314718246459960938, R25 ;  /* 0x3f3172180f0d7823 */ /* 0x000fe40000000019 */
[----:B------:R-:W-:Y:S02]  /*49250*/  FFMA R12, R16, 0.69314718246459960938, R24 ;  /* 0x3f317218100c7823 */ /* 0x000fe40000000018 */
[----:B------:R-:W-:Y:S02]  /*49260*/  FFMA R14, R14, 0.69314718246459960938, R26 ;  /* 0x3f3172180e0e7823 */ /* 0x000fe4000000001a */
[----:B------:R-:W-:Y:S01]  /*49270*/  FFMA R15, R17, 0.69314718246459960938, R27 ;  /* 0x3f317218110f7823 */ /* 0x000fe2000000001b */
[----:B0-----:R-:W-:Y:S01]  /*49280*/  LOP3.LUT R29, R29, 0x1c, RZ, 0xc0, !PT ;  /* 0x0000001c1d1d7812 */ /* 0x001fe200078ec0ff */
[----:B----4-:R1:W-:Y:S04]  /*49290*/  STG.E.U16 [R4.64], R28 ;  /* 0x0000001c04007986 */ /* 0x0103e8000c101506 */
[----:B------:R-:W-:Y:S06]  /*492a0*/  BAR.SYNC.DEFER_BLOCKING 0x0 ;  /* 0x0000000000007b1d */ /* 0x000fec0000010000 */
[----:B------:R1:W-:Y:S04]  /*492b0*/  STS.128 [R29.X4], R8 ;  /* 0x000000081d007388 */ /* 0x0003e80000004c00 */
[----:B------:R1:W-:Y:S04]  /*492c0*/  STS.128 [R29.X4+0x80], R12 ;  /* 0x0000800c1d007388 */ /* 0x0003e80000004c00 */
[----:B------:R-:W-:Y:S06]  /*492d0*/  BAR.SYNC.DEFER_BLOCKING 0x0 ;  /* 0x0000000000007b1d */ /* 0x000fec0000010000 */
[----:B------:R-:W-:Y:S05]  /*492e0*/  @P0 EXIT ;  /* 0x000000000000094d */ /* 0x000fea0003800000 */
[----:B-1----:R-:W0:Y:S04]  /*492f0*/  S2R R29, SR_TID.X ;  /* 0x00000000001d7919 */ /* 0x002e280000002100 */
[----:B------:R-:W1:Y:S04]  /*49300*/  S2R R0, SR_TID.X ;  /* 0x0000000000007919 */ /* 0x000e680000002100 */
[----:B------:R-:W2:Y:S01]  /*49310*/  S2R R26, SR_TID.X ;  /* 0x00000000001a7919 */ /* 0x000ea20000002100 */
[C---:B0-----:R-:W-:Y:S01]  /*49320*/  IMAD.SHL.U32 R28, R29.reuse, 0x10, RZ ;  /* 0x000000101d1c7824 */ /* 0x041fe200078e00ff */
[----:B------:R-:W-:-:S02]  /*49330*/  SHF.L.U32 R2, R29, 0x2, RZ ;  /* 0x000000021d027819 */ /* 0x000fc400000006ff */
[----:B------:R-:W0:Y:S02]  /*49340*/  S2R R29, SR_CTAID.X ;  /* 0x00000000001d7919 */ /* 0x000e240000002500 */
[----:B------:R-:W-:Y:S02]  /*49350*/  LOP3.LUT R27, R28, 0x70, RZ, 0xc0, !PT ;  /* 0x000000701c1b7812 */ /* 0x000fe400078ec0ff */
[----:B------:R-:W-:Y:S02]  /*49360*/  LOP3.LUT R25, R2, 0x80, RZ, 0xc0, !PT ;  /* 0x0000008002197812 */ /* 0x000fe400078ec0ff */
[----:B-1----:R-:W-:-:S03]  /*49370*/  LOP3.LUT R28, R0, 0x18, RZ, 0xc0, !PT ;  /* 0x00000018001c7812 */ /* 0x002fc600078ec0ff */
[----:B------:R-:W-:-:S05]  /*49380*/  IMAD.IADD R27, R27, 0x1, R25 ;  /* 0x000000011b1b7824 */ /* 0x000fca00078e0219 */
[----:B------:R-:W-:Y:S02]  /*49390*/  LEA.HI R27, R28, R27, RZ, 0x1f ;  /* 0x0000001b1c1b7211 */ /* 0x000fe400078ff8ff */
[----:B------:R-:W1:Y:S04]  /*493a0*/  S2R R28, SR_CTAID.Y ;  /* 0x00000000001c7919 */ /* 0x000e680000002600 */
[----:B------:R-:W3:Y:S01]  /*493b0*/  LDS R7, [R27] ;  /* 0x000000001b077984 */ /* 0x000ee20000000800 */
[----:B0-----:R-:W-:-:S04]  /*493c0*/  SHF.L.U32 R29, R29, 0x6, RZ ;  /* 0x000000061d1d7819 */ /* 0x001fc800000006ff */
[----:B--2---:R-:W-:-:S04]  /*493d0*/  LOP3.LUT R29, R29, 0x3f, R26, 0xf8, !PT ;  /* 0x0000003f1d1d7812 */ /* 0x004fc800078ef81a */
[C---:B------:R-:W-:Y:S01]  /*493e0*/  SHF.L.U32 R3, R29.reuse, 0x2, RZ ;  /* 0x000000021d037819 */ /* 0x040fe200000006ff */
[----:B------:R-:W-:-:S04]  /*493f0*/  IMAD.HI R5, R29, 0x4, RZ ;  /* 0x000000041d057827 */ /* 0x000fc800078e02ff */
[----:B-1----:R-:W-:-:S05]  /*49400*/  IMAD R0, R28, c[0x0][0x1cc], RZ ;  /* 0x000073001c007a24 */ /* 0x002fca00078e02ff */
[C---:B------:R-:W-:Y:S01]  /*49410*/  SHF.L.U32 R2, R0.reuse, 0x2, RZ ;  /* 0x0000000200027819 */ /* 0x040fe200000006ff */
[----:B------:R-:W-:-:S03]  /*49420*/  IMAD.HI R0, R0, 0x4, RZ ;  /* 0x0000000400007827 */ /* 0x000fc600078e02ff */
[----:B------:R-:W-:-:S04]  /*49430*/  IADD3 R2, P0, P1, R3, c[0x0][0x180], R2 ;  /* 0x0000600003027a10 */ /* 0x000fc8000791e002 */
[----:B------:R-:W-:-:S05]  /*49440*/  IADD3.X R3, R5, c[0x0][0x184], R0, P0, P1 ;  /* 0x0000610005037a10 */ /* 0x000fca00007e2400 */
[----:B---3--:R-:W-:Y:S01]  /*49450*/  STG.E [R2.64], R7 ;  /* 0x0000000702007986 */ /* 0x008fe2000c101906 */
[----:B------:R-:W-:Y:S05]  /*49460*/  EXIT ;  /* 0x000000000000794d */ /* 0x000fea0003800000 */
.L_x_20:
[----:B------:R-:W-:-:S00]  /*49470*/  BRA `(.L_x_20) ;  /* 0xfffffff000007947 */ /* 0x000fc0000383ffff */
[----:B------:R-:W-:-:S00]  /*49480*/  NOP ;  /* 0x0000000000007918 */ /* 0x000fc00000000000 */
[----:B------:R-:W-:-:S00]  /*49490*/  NOP ;  /* 0x0000000000007918 */ /* 0x000fc00000000000 */
[----:B------:R-:W-:-:S00]  /*494a0*/  NOP ;  /* 0x0000000000007918 */ /* 0x000fc00000000000 */
[----:B------:R-:W-:-:S00]  /*494b0*/  NOP ;  /* 0x0000000000007918 */ /* 0x000fc00000000000 */
[----:B------:R-:W-:-:S00]  /*494c0*/  NOP ;  /* 0x0000000000007918 */ /* 0x000fc00000000000 */
[----:B------:R-:W-:-:S00]  /*494d0*/  NOP ;  /* 0x0000000000007918 */ /* 0x000fc00000000000 */
[----:B------:R-:W-:-:S00]  /*494e0*/  NOP ;  /* 0x0000000000007918 */ /* 0x000fc00000000000 */
[----:B------:R-:W-:-:S00]  /*494f0*/  NOP ;  /* 0x0000000000007918 */ /* 0x000fc00000000000 */
.L_x_21:


//--------------------- .nv.global.init           --------------------------
	.section	.nv.global.init,"aw",@progbits
.nv.global.init:
	.type		_$_str,@object
	.size		_$_str,(.L_0 - _$_str)
_$_str:
        /*0000*/ 	.byte	0x5f, 0x5f, 0x43, 0x55, 0x44, 0x41, 0x5f, 0x46, 0x54, 0x5a, 0x00
.L_0:


//--------------------- .nv.shared.attn_fwd       --------------------------
	.section	.nv.shared.attn_fwd,"aw",@nobits
	.sectionflags	@""
	.align	16
